// auto-generated by cutlass_sweep.grouped_gemm — config: {"arch": "sm_100", "cluster_m": 2, "cluster_n": 1, "dtype": "fp16", "schedule": "2sm", "tile_k": 128, "tile_m": 256, "tile_n": 128}
#include "cutlass/cutlass.h"
#include "cutlass/gemm/group_array_problem_shape.hpp"
#include "cutlass/gemm/collective/collective_builder.hpp"
#include "cutlass/gemm/device/gemm_universal_adapter.h"
#include "cutlass/gemm/kernel/gemm_universal.hpp"
#include "cutlass/epilogue/collective/collective_builder.hpp"

using Elem = cutlass::half_t;
using Acc  = float;
using ElemC = cutlass::half_t;
using TileShape    = cute::Shape<cute::_256, cute::_128, cute::_128>;
using ClusterShape = cute::Shape<cute::_2, cute::_1, cute::_1>;
using ProblemShape = cutlass::gemm::GroupProblemShape<cute::Shape<int,int,int>>;

using CollectiveEpilogue = typename cutlass::epilogue::collective::CollectiveBuilder<
    cutlass::arch::Sm100, cutlass::arch::OpClassTensorOp,
    TileShape, ClusterShape,
    cutlass::epilogue::collective::EpilogueTileAuto,
    Acc, Acc,
    ElemC, cutlass::layout::ColumnMajor *, 128 / cutlass::sizeof_bits<ElemC>::value,
    ElemC, cutlass::layout::ColumnMajor *, 128 / cutlass::sizeof_bits<ElemC>::value,
    cutlass::epilogue::PtrArrayTmaWarpSpecialized2Sm
  >::CollectiveOp;

using CollectiveMainloop = typename cutlass::gemm::collective::CollectiveBuilder<
    cutlass::arch::Sm100, cutlass::arch::OpClassTensorOp,
    Elem, cutlass::layout::RowMajor *, 128 / cutlass::sizeof_bits<Elem>::value,
    Elem, cutlass::layout::ColumnMajor *, 128 / cutlass::sizeof_bits<Elem>::value,
    Acc,
    TileShape, ClusterShape,
    cutlass::gemm::collective::StageCountAutoCarveout<
        static_cast<int>(sizeof(typename CollectiveEpilogue::SharedStorage))>,
    cutlass::gemm::KernelPtrArrayTmaWarpSpecialized2SmSm100
  >::CollectiveOp;

using GemmKernel = cutlass::gemm::kernel::GemmUniversal<
    ProblemShape, CollectiveMainloop, CollectiveEpilogue>;
using Gemm = cutlass::gemm::device::GemmUniversalAdapter<GemmKernel>;

auto* _anchor = &cutlass::device_kernel<GemmKernel>;


// ===== COMPILED SASS (sm_100a) =====

	.target	sm_100a

	.elftype	@"ET_EXEC"


//--------------------- .note.nv.tkinfo           --------------------------
	.section	.note.nv.tkinfo,"",@"SHT_NOTE"
	.sectionflags	@"SHF_NOTE_NV_TKINFO"
	.tkinfo
        /*0018*/ 	.word	0x00000002
        /*0030*/ 	.string	""
        /*0030*/ 	.string	"ptxas"
        /*0030*/ 	.string	"Cuda compilation tools, release 13.0, V13.0.88"
        /*0030*/ 	.string	"Build cuda_13.0.r13.0/compiler.36424714_0"
        /*0030*/ 	.string	"-arch sm_100a -m 64 "



//--------------------- .note.nv.cuinfo           --------------------------
	.section	.note.nv.cuinfo,"",@"SHT_NOTE"
	.sectionflags	@"SHF_NOTE_NV_CUINFO"
        /*0018*/ 	.short	0x0002
        /*001a*/ 	.short	0x0064
        /*001c*/ 	.short	0x0082
	.zero		2


//--------------------- .nv.info                  --------------------------
	.section	.nv.info,"",@"SHT_CUDA_INFO"
	.align	4


	//----- nvinfo : EIATTR_REGCOUNT
	.align		4
        /*0000*/ 	.byte	0x04, 0x2f
        /*0002*/ 	.short	(.L_19 - .L_18)
	.align		4
.L_18:
        /*0004*/ 	.word	index@(_ZN7cutlass13device_kernelINS_4gemm6kernel13GemmUniversalINS1_17GroupProblemShapeIN4cute5tupleIJiiiEEEEENS1_10collective13CollectiveMmaINS1_40MainloopSm100ArrayTmaUmmaWarpSpecializedILi3ELi8ELi4ENS6_IJNS5_1CILi2EEENSC_ILi1EEESE_EEEEENS6_IJNSC_ILi256EEENSC_ILi128EEESI_EEENS_6half_tEPNS6_IJlSE_NSC_ILi0EEEEEESK_SN_NS5_8TiledMMAINS5_8MMA_AtomIJNS5_26SM100_MMA_F16BF16_2x1SM_SSISK_SK_fLi256ELi128ELNS5_4UMMA5MajorE0ELSS_0ELNSR_7ScaleInE0ELST_0EEEEEENS5_6LayoutINS6_IJSE_SE_SE_EEENS6_IJSL_SL_SL_EEEEENS6_IJNS5_10UnderscoreES10_S10_EEEEENS5_18SM100_TMA_2SM_LOADENS5_14ComposedLayoutINS5_7SwizzleILi3ELi4ELi3EEENS5_18smem_ptr_flag_bitsILi16EEENSW_INS6_IJNSC_ILi8EEENSC_ILi64EEEEEENS6_IJS1A_SE_EEEEEEEvNS5_8identityES13_S1E_vS1F_EENS_8epilogue10collective18CollectiveEpilogueINS1H_31Sm100PtrArrayTmaWarpSpecializedILi4ELi2ELi32ELb1ELb0EEEJNS6_IJSI_SI_SI_EEENS6_IJNSW_ISI_SE_EENSW_INSC_ILi32EEESE_EEEEESK_PNS6_IJSE_lSL_EEESK_S1S_NS1H_6fusion15FusionCallbacksIS1L_NS1T_17LinearCombinationISK_fSK_fLNS_15FloatRoundStyleE2EEES1M_S1Q_JEEENS5_5SM1004TMEM4LOAD26SM100_TMEM_LOAD_16dp256b4xENS5_13SM90_TMA_LOADENS14_IS16_S18_NSW_INS6_IJS1A_S19_EEENS6_IJSE_S1A_EEEEEEENS5_17SM75_U16x8_LDSM_TENS5_14SM90_TMA_STOREES27_NS5_17SM90_U16x8_STSM_TENS5_39AutoVectorizingCopyWithAssumedAlignmentILi128EEEEEEvvEEEEvNT_6ParamsE)
        /*0008*/ 	.word	0x000000a8


	//----- nvinfo : EIATTR_FRAME_SIZE
	.align		4
.L_19:
        /*000c*/ 	.byte	0x04, 0x11
        /*000e*/ 	.short	(.L_21 - .L_20)
	.align		4
.L_20:
        /*0010*/ 	.word	index@($__internal_3_$__cuda_sm20_div_u64)
        /*0014*/ 	.word	0x00000000


	//----- nvinfo : EIATTR_FRAME_SIZE
	.align		4
.L_21:
        /*0018*/ 	.byte	0x04, 0x11
        /*001a*/ 	.short	(.L_23 - .L_22)
	.align		4
.L_22:
        /*001c*/ 	.word	index@($__internal_2_$__cuda_sm10x_tcgen05_guardrail_trap_unallocated_columns_being_dealloced)
        /*0020*/ 	.word	0x00000000


	//----- nvinfo : EIATTR_FRAME_SIZE
	.align		4
.L_23:
        /*0024*/ 	.byte	0x04, 0x11
        /*0026*/ 	.short	(.L_25 - .L_24)
	.align		4
.L_24:
        /*0028*/ 	.word	index@($__internal_1_$__cuda_sm10x_tcgen05_guardrail_trap_phase_invalid_during_alloc)
        /*002c*/ 	.word	0x00000000


	//----- nvinfo : EIATTR_FRAME_SIZE
	.align		4
.L_25:
        /*0030*/ 	.byte	0x04, 0x11
        /*0032*/ 	.short	(.L_27 - .L_26)
	.align		4
.L_26:
        /*0034*/ 	.word	index@($__internal_0_$__cuda_sm10x_tcgen05_guardrail_trap_col_being_dealloced_not_returned_by_alloc)
        /*0038*/ 	.word	0x00000000


	//----- nvinfo : EIATTR_FRAME_SIZE
	.align		4
.L_27:
        /*003c*/ 	.byte	0x04, 0x11
        /*003e*/ 	.short	(.L_29 - .L_28)
	.align		4
.L_28:
        /*0040*/ 	.word	index@(_ZN7cutlass13device_kernelINS_4gemm6kernel13GemmUniversalINS1_17GroupProblemShapeIN4cute5tupleIJiiiEEEEENS1_10collective13CollectiveMmaINS1_40MainloopSm100ArrayTmaUmmaWarpSpecializedILi3ELi8ELi4ENS6_IJNS5_1CILi2EEENSC_ILi1EEESE_EEEEENS6_IJNSC_ILi256EEENSC_ILi128EEESI_EEENS_6half_tEPNS6_IJlSE_NSC_ILi0EEEEEESK_SN_NS5_8TiledMMAINS5_8MMA_AtomIJNS5_26SM100_MMA_F16BF16_2x1SM_SSISK_SK_fLi256ELi128ELNS5_4UMMA5MajorE0ELSS_0ELNSR_7ScaleInE0ELST_0EEEEEENS5_6LayoutINS6_IJSE_SE_SE_EEENS6_IJSL_SL_SL_EEEEENS6_IJNS5_10UnderscoreES10_S10_EEEEENS5_18SM100_TMA_2SM_LOADENS5_14ComposedLayoutINS5_7SwizzleILi3ELi4ELi3EEENS5_18smem_ptr_flag_bitsILi16EEENSW_INS6_IJNSC_ILi8EEENSC_ILi64EEEEEENS6_IJS1A_SE_EEEEEEEvNS5_8identityES13_S1E_vS1F_EENS_8epilogue10collective18CollectiveEpilogueINS1H_31Sm100PtrArrayTmaWarpSpecializedILi4ELi2ELi32ELb1ELb0EEEJNS6_IJSI_SI_SI_EEENS6_IJNSW_ISI_SE_EENSW_INSC_ILi32EEESE_EEEEESK_PNS6_IJSE_lSL_EEESK_S1S_NS1H_6fusion15FusionCallbacksIS1L_NS1T_17LinearCombinationISK_fSK_fLNS_15FloatRoundStyleE2EEES1M_S1Q_JEEENS5_5SM1004TMEM4LOAD26SM100_TMEM_LOAD_16dp256b4xENS5_13SM90_TMA_LOADENS14_IS16_S18_NSW_INS6_IJS1A_S19_EEENS6_IJSE_S1A_EEEEEEENS5_17SM75_U16x8_LDSM_TENS5_14SM90_TMA_STOREES27_NS5_17SM90_U16x8_STSM_TENS5_39AutoVectorizingCopyWithAssumedAlignmentILi128EEEEEEvvEEEEvNT_6ParamsE)
        /*0044*/ 	.word	0x00000000


	//----- nvinfo : EIATTR_MIN_STACK_SIZE
	.align		4
.L_29:
        /*0048*/ 	.byte	0x04, 0x12
        /*004a*/ 	.short	(.L_31 - .L_30)
	.align		4
.L_30:
        /*004c*/ 	.word	index@(_ZN7cutlass13device_kernelINS_4gemm6kernel13GemmUniversalINS1_17GroupProblemShapeIN4cute5tupleIJiiiEEEEENS1_10collective13CollectiveMmaINS1_40MainloopSm100ArrayTmaUmmaWarpSpecializedILi3ELi8ELi4ENS6_IJNS5_1CILi2EEENSC_ILi1EEESE_EEEEENS6_IJNSC_ILi256EEENSC_ILi128EEESI_EEENS_6half_tEPNS6_IJlSE_NSC_ILi0EEEEEESK_SN_NS5_8TiledMMAINS5_8MMA_AtomIJNS5_26SM100_MMA_F16BF16_2x1SM_SSISK_SK_fLi256ELi128ELNS5_4UMMA5MajorE0ELSS_0ELNSR_7ScaleInE0ELST_0EEEEEENS5_6LayoutINS6_IJSE_SE_SE_EEENS6_IJSL_SL_SL_EEEEENS6_IJNS5_10UnderscoreES10_S10_EEEEENS5_18SM100_TMA_2SM_LOADENS5_14ComposedLayoutINS5_7SwizzleILi3ELi4ELi3EEENS5_18smem_ptr_flag_bitsILi16EEENSW_INS6_IJNSC_ILi8EEENSC_ILi64EEEEEENS6_IJS1A_SE_EEEEEEEvNS5_8identityES13_S1E_vS1F_EENS_8epilogue10collective18CollectiveEpilogueINS1H_31Sm100PtrArrayTmaWarpSpecializedILi4ELi2ELi32ELb1ELb0EEEJNS6_IJSI_SI_SI_EEENS6_IJNSW_ISI_SE_EENSW_INSC_ILi32EEESE_EEEEESK_PNS6_IJSE_lSL_EEESK_S1S_NS1H_6fusion15FusionCallbacksIS1L_NS1T_17LinearCombinationISK_fSK_fLNS_15FloatRoundStyleE2EEES1M_S1Q_JEEENS5_5SM1004TMEM4LOAD26SM100_TMEM_LOAD_16dp256b4xENS5_13SM90_TMA_LOADENS14_IS16_S18_NSW_INS6_IJS1A_S19_EEENS6_IJSE_S1A_EEEEEEENS5_17SM75_U16x8_LDSM_TENS5_14SM90_TMA_STOREES27_NS5_17SM90_U16x8_STSM_TENS5_39AutoVectorizingCopyWithAssumedAlignmentILi128EEEEEEvvEEEEvNT_6ParamsE)
        /*0050*/ 	.word	0x00000000
.L_31:


//--------------------- .nv.compat                --------------------------
	.section	.nv.compat,"",@"SHT_CUDA_COMPAT_INFO"
	.align	4
        /*0000*/ 	.byte	0x02, 0x09, 0x01, 0x00, 0x02, 0x02, 0x02, 0x00, 0x02, 0x05, 0x05, 0x00, 0x03, 0x07, 0x01, 0x01
        /*0010*/ 	.byte	0x02, 0x03, 0x03, 0x00, 0x02, 0x06, 0x01, 0x00, 0x04, 0x0b, 0x08, 0x00, 0x09, 0x00, 0x00, 0x00
        /*0020*/ 	.byte	0x00, 0x00, 0x00, 0x00


//--------------------- .nv.info._ZN7cutlass13device_kernelINS_4gemm6kernel13GemmUniversalINS1_17GroupProblemShapeIN4cute5tupleIJiiiEEEEENS1_10collective13CollectiveMmaINS1_40MainloopSm100ArrayTmaUmmaWarpSpecializedILi3ELi8ELi4ENS6_IJNS5_1CILi2EEENSC_ILi1EEESE_EEEEENS6_IJNSC_ILi256EEENSC_ILi128EEESI_EEENS_6half_tEPNS6_IJlSE_NSC_ILi0EEEEEESK_SN_NS5_8TiledMMAINS5_8MMA_AtomIJNS5_26SM100_MMA_F16BF16_2x1SM_SSISK_SK_fLi256ELi128ELNS5_4UMMA5MajorE0ELSS_0ELNSR_7ScaleInE0ELST_0EEEEEENS5_6LayoutINS6_IJSE_SE_SE_EEENS6_IJSL_SL_SL_EEEEENS6_IJNS5_10UnderscoreES10_S10_EEEEENS5_18SM100_TMA_2SM_LOADENS5_14ComposedLayoutINS5_7SwizzleILi3ELi4ELi3EEENS5_18smem_ptr_flag_bitsILi16EEENSW_INS6_IJNSC_ILi8EEENSC_ILi64EEEEEENS6_IJS1A_SE_EEEEEEEvNS5_8identityES13_S1E_vS1F_EENS_8epilogue10collective18CollectiveEpilogueINS1H_31Sm100PtrArrayTmaWarpSpecializedILi4ELi2ELi32ELb1ELb0EEEJNS6_IJSI_SI_SI_EEENS6_IJNSW_ISI_SE_EENSW_INSC_ILi32EEESE_EEEEESK_PNS6_IJSE_lSL_EEESK_S1S_NS1H_6fusion15FusionCallbacksIS1L_NS1T_17LinearCombinationISK_fSK_fLNS_15FloatRoundStyleE2EEES1M_S1Q_JEEENS5_5SM1004TMEM4LOAD26SM100_TMEM_LOAD_16dp256b4xENS5_13SM90_TMA_LOADENS14_IS16_S18_NSW_INS6_IJS1A_S19_EEENS6_IJSE_S1A_EEEEEEENS5_17SM75_U16x8_LDSM_TENS5_14SM90_TMA_STOREES27_NS5_17SM90_U16x8_STSM_TENS5_39AutoVectorizingCopyWithAssumedAlignmentILi128EEEEEEvvEEEEvNT_6ParamsE --------------------------
	.section	.nv.info._ZN7cutlass13device_kernelINS_4gemm6kernel13GemmUniversalINS1_17GroupProblemShapeIN4cute5tupleIJiiiEEEEENS1_10collective13CollectiveMmaINS1_40MainloopSm100ArrayTmaUmmaWarpSpecializedILi3ELi8ELi4ENS6_IJNS5_1CILi2EEENSC_ILi1EEESE_EEEEENS6_IJNSC_ILi256EEENSC_ILi128EEESI_EEENS_6half_tEPNS6_IJlSE_NSC_ILi0EEEEEESK_SN_NS5_8TiledMMAINS5_8MMA_AtomIJNS5_26SM100_MMA_F16BF16_2x1SM_SSISK_SK_fLi256ELi128ELNS5_4UMMA5MajorE0ELSS_0ELNSR_7ScaleInE0ELST_0EEEEEENS5_6LayoutINS6_IJSE_SE_SE_EEENS6_IJSL_SL_SL_EEEEENS6_IJNS5_10UnderscoreES10_S10_EEEEENS5_18SM100_TMA_2SM_LOADENS5_14ComposedLayoutINS5_7SwizzleILi3ELi4ELi3EEENS5_18smem_ptr_flag_bitsILi16EEENSW_INS6_IJNSC_ILi8EEENSC_ILi64EEEEEENS6_IJS1A_SE_EEEEEEEvNS5_8identityES13_S1E_vS1F_EENS_8epilogue10collective18CollectiveEpilogueINS1H_31Sm100PtrArrayTmaWarpSpecializedILi4ELi2ELi32ELb1ELb0EEEJNS6_IJSI_SI_SI_EEENS6_IJNSW_ISI_SE_EENSW_INSC_ILi32EEESE_EEEEESK_PNS6_IJSE_lSL_EEESK_S1S_NS1H_6fusion15FusionCallbacksIS1L_NS1T_17LinearCombinationISK_fSK_fLNS_15FloatRoundStyleE2EEES1M_S1Q_JEEENS5_5SM1004TMEM4LOAD26SM100_TMEM_LOAD_16dp256b4xENS5_13SM90_TMA_LOADENS14_IS16_S18_NSW_INS6_IJS1A_S19_EEENS6_IJSE_S1A_EEEEEEENS5_17SM75_U16x8_LDSM_TENS5_14SM90_TMA_STOREES27_NS5_17SM90_U16x8_STSM_TENS5_39AutoVectorizingCopyWithAssumedAlignmentILi128EEEEEEvvEEEEvNT_6ParamsE,"",@"SHT_CUDA_INFO"
	.sectionflags	@""
	.align	4


	//----- nvinfo : EIATTR_CUDA_API_VERSION
	.align		4
        /*0000*/ 	.byte	0x04, 0x37
        /*0002*/ 	.short	(.L_33 - .L_32)
.L_32:
        /*0004*/ 	.word	0x00000082


	//----- nvinfo : EIATTR_KPARAM_INFO
	.align		4
.L_33:
        /*0008*/ 	.byte	0x04, 0x17
        /*000a*/ 	.short	(.L_35 - .L_34)
.L_34:
        /*000c*/ 	.word	0x00000000
        /*0010*/ 	.short	0x0000
        /*0012*/ 	.short	0x0000
        /*0014*/ 	.byte	0x00, 0xf0, 0x01, 0x24


	//----- nvinfo : EIATTR_AT_ENTRY_FRAGMENTS
	.align		4
.L_35:
        /*0018*/ 	.byte	0x04, 0x4f
        /*001a*/ 	.short	(.L_37 - .L_36)


	//   ....[0]....
.L_36:
        /*001c*/ 	.word	0x00000007


	//----- nvinfo : EIATTR_RESERVED_SMEM_USED
	.align		4
.L_37:
        /*0020*/ 	.byte	0x01, 0x41
	.zero		2


	//----- nvinfo : EIATTR_SPARSE_MMA_MASK
	.align		4
        /*0024*/ 	.byte	0x03, 0x50
        /*0026*/ 	.short	0x0000


	//----- nvinfo : EIATTR_TCGEN05_2CTA_USED
	.align		4
        /*0028*/ 	.byte	0x01, 0x52
	.zero		2


	//----- nvinfo : EIATTR_MAXREG_COUNT
	.align		4
        /*002c*/ 	.byte	0x03, 0x1b
        /*002e*/ 	.short	0x00a8


	//----- nvinfo : EIATTR_NUM_BARRIERS
	.align		4
        /*0030*/ 	.byte	0x02, 0x4c
        /*0032*/ 	.byte	0x07
	.zero		1


	//----- nvinfo : EIATTR_EXTERNS
	.align		4
        /*0034*/ 	.byte	0x04, 0x0f
        /*0036*/ 	.short	(.L_39 - .L_38)


	//   ....[0]....
	.align		4
.L_38:
        /*0038*/ 	.word	index@(__assertfail)


	//----- nvinfo : EIATTR_MERCURY_ISA_VERSION
	.align		4
.L_39:
        /*003c*/ 	.byte	0x03, 0x5f
        /*003e*/ 	.short	0x0101


	//----- nvinfo : EIATTR_INT_WARP_WIDE_INSTR_OFFSETS
	.align		4
        /*0040*/ 	.byte	0x04, 0x31
        /*0042*/ 	.short	(.L_41 - .L_40)


	//   ....[0]....
.L_40:
        /*0044*/ 	.word	0x000010a0


	//   ....[1]....
        /*0048*/ 	.word	0x00001140


	//   ....[2]....
        /*004c*/ 	.word	0x00011a90


	//   ....[3]....
        /*0050*/ 	.word	0x00011ab0


	//   ....[4]....
        /*0054*/ 	.word	0x00011ae0


	//----- nvinfo : EIATTR_COOP_GROUP_MASK_REGIDS
	.align		4
.L_41:
        /*0058*/ 	.byte	0x04, 0x29
        /*005a*/ 	.short	(.L_43 - .L_42)


	//   ....[0]....
.L_42:
        /*005c*/ 	.word	0xffffffff


	//   ....[1]....
        /*0060*/ 	.word	0xffffffff


	//   ....[2]....
        /*0064*/ 	.word	0xffffffff


	//   ....[3]....
        /*0068*/ 	.word	0xffffffff


	//   ....[4]....
        /*006c*/ 	.word	0xffffffff


	//   ....[5]....
        /*0070*/ 	.word	0xffffffff


	//   ....[6]....
        /*0074*/ 	.word	0xffffffff


	//   ....[7]....
        /*0078*/ 	.word	0xffffffff


	//   ....[8]....
        /*007c*/ 	.word	0xffffffff


	//   ....[9]....
        /*0080*/ 	.word	0xffffffff


	//   ....[10]....
        /*0084*/ 	.word	0xffffffff


	//   ....[11]....
        /*0088*/ 	.word	0xffffffff


	//   ....[12]....
        /*008c*/ 	.word	0xffffffff


	//   ....[13]....
        /*0090*/ 	.word	0xffffffff


	//   ....[14]....
        /*0094*/ 	.word	0xffffffff


	//   ....[15]....
        /*0098*/ 	.word	0xffffffff


	//   ....[16]....
        /*009c*/ 	.word	0xffffffff


	//   ....[17]....
        /*00a0*/ 	.word	0xffffffff


	//   ....[18]....
        /*00a4*/ 	.word	0xffffffff


	//   ....[19]....
        /*00a8*/ 	.word	0xffffffff


	//   ....[20]....
        /*00ac*/ 	.word	0xffffffff


	//   ....[21]....
        /*00b0*/ 	.word	0xffffffff


	//   ....[22]....
        /*00b4*/ 	.word	0xffffffff


	//   ....[23]....
        /*00b8*/ 	.word	0xffffffff


	//   ....[24]....
        /*00bc*/ 	.word	0xffffffff


	//   ....[25]....
        /*00c0*/ 	.word	0xffffffff


	//   ....[26]....
        /*00c4*/ 	.word	0xffffffff


	//   ....[27]....
        /*00c8*/ 	.word	0xffffffff


	//   ....[28]....
        /*00cc*/ 	.word	0xffffffff


	//   ....[29]....
        /*00d0*/ 	.word	0xffffffff


	//   ....[30]....
        /*00d4*/ 	.word	0xffffffff


	//   ....[31]....
        /*00d8*/ 	.word	0xffffffff


	//   ....[32]....
        /*00dc*/ 	.word	0xffffffff


	//   ....[33]....
        /*00e0*/ 	.word	0xffffffff


	//   ....[34]....
        /*00e4*/ 	.word	0xffffffff


	//   ....[35]....
        /*00e8*/ 	.word	0xffffffff


	//   ....[36]....
        /*00ec*/ 	.word	0xffffffff


	//   ....[37]....
        /*00f0*/ 	.word	0xffffffff


	//   ....[38]....
        /*00f4*/ 	.word	0xffffffff


	//   ....[39]....
        /*00f8*/ 	.word	0xffffffff


	//   ....[40]....
        /*00fc*/ 	.word	0xffffffff


	//   ....[41]....
        /*0100*/ 	.word	0xffffffff


	//   ....[42]....
        /*0104*/ 	.word	0xffffffff


	//   ....[43]....
        /*0108*/ 	.word	0xffffffff


	//   ....[44]....
        /*010c*/ 	.word	0xffffffff


	//   ....[45]....
        /*0110*/ 	.word	0xffffffff


	//   ....[46]....
        /*0114*/ 	.word	0xffffffff


	//   ....[47]....
        /*0118*/ 	.word	0xffffffff


	//   ....[48]....
        /*011c*/ 	.word	0xffffffff


	//   ....[49]....
        /*0120*/ 	.word	0xffffffff


	//   ....[50]....
        /*0124*/ 	.word	0xffffffff


	//   ....[51]....
        /*0128*/ 	.word	0xffffffff


	//   ....[52]....
        /*012c*/ 	.word	0xffffffff


	//   ....[53]....
        /*0130*/ 	.word	0xffffffff


	//   ....[54]....
        /*0134*/ 	.word	0xffffffff


	//   ....[55]....
        /*0138*/ 	.word	0xffffffff


	//   ....[56]....
        /*013c*/ 	.word	0xffffffff


	//   ....[57]....
        /*0140*/ 	.word	0xffffffff


	//   ....[58]....
        /*0144*/ 	.word	0xffffffff


	//   ....[59]....
        /*0148*/ 	.word	0xffffffff


	//   ....[60]....
        /*014c*/ 	.word	0xffffffff


	//   ....[61]....
        /*0150*/ 	.word	0xffffffff


	//   ....[62]....
        /*0154*/ 	.word	0xffffffff


	//   ....[63]....
        /*0158*/ 	.word	0xffffffff


	//   ....[64]....
        /*015c*/ 	.word	0xffffffff


	//   ....[65]....
        /*0160*/ 	.word	0xffffffff


	//   ....[66]....
        /*0164*/ 	.word	0xffffffff


	//   ....[67]....
        /*0168*/ 	.word	0xffffffff


	//   ....[68]....
        /*016c*/ 	.word	0xffffffff


	//   ....[69]....
        /*0170*/ 	.word	0xffffffff


	//   ....[70]....
        /*0174*/ 	.word	0xffffffff


	//   ....[71]....
        /*0178*/ 	.word	0xffffffff


	//   ....[72]....
        /*017c*/ 	.word	0xffffffff


	//   ....[73]....
        /*0180*/ 	.word	0xffffffff


	//   ....[74]....
        /*0184*/ 	.word	0xffffffff


	//   ....[75]....
        /*0188*/ 	.word	0xffffffff


	//   ....[76]....
        /*018c*/ 	.word	0xffffffff


	//   ....[77]....
        /*0190*/ 	.word	0xffffffff


	//   ....[78]....
        /*0194*/ 	.word	0xffffffff


	//   ....[79]....
        /*0198*/ 	.word	0xffffffff


	//   ....[80]....
        /*019c*/ 	.word	0xffffffff


	//   ....[81]....
        /*01a0*/ 	.word	0xffffffff


	//   ....[82]....
        /*01a4*/ 	.word	0xffffffff


	//   ....[83]....
        /*01a8*/ 	.word	0xffffffff


	//   ....[84]....
        /*01ac*/ 	.word	0xffffffff


	//   ....[85]....
        /*01b0*/ 	.word	0xffffffff


	//   ....[86]....
        /*01b4*/ 	.word	0xffffffff


	//   ....[87]....
        /*01b8*/ 	.word	0xffffffff


	//   ....[88]....
        /*01bc*/ 	.word	0xffffffff


	//   ....[89]....
        /*01c0*/ 	.word	0xffffffff


	//   ....[90]....
        /*01c4*/ 	.word	0xffffffff


	//   ....[91]....
        /*01c8*/ 	.word	0xffffffff


	//   ....[92]....
        /*01cc*/ 	.word	0xffffffff


	//   ....[93]....
        /*01d0*/ 	.word	0xffffffff


	//   ....[94]....
        /*01d4*/ 	.word	0xffffffff


	//   ....[95]....
        /*01d8*/ 	.word	0xffffffff


	//   ....[96]....
        /*01dc*/ 	.word	0xffffffff


	//   ....[97]....
        /*01e0*/ 	.word	0xffffffff


	//   ....[98]....
        /*01e4*/ 	.word	0xffffffff


	//   ....[99]....
        /*01e8*/ 	.word	0xffffffff


	//   ....[100]....
        /*01ec*/ 	.word	0xffffffff


	//   ....[101]....
        /*01f0*/ 	.word	0xffffffff


	//   ....[102]....
        /*01f4*/ 	.word	0xffffffff


	//   ....[103]....
        /*01f8*/ 	.word	0xffffffff


	//   ....[104]....
        /*01fc*/ 	.word	0xffffffff


	//   ....[105]....
        /*0200*/ 	.word	0xffffffff


	//   ....[106]....
        /*0204*/ 	.word	0xffffffff


	//   ....[107]....
        /*0208*/ 	.word	0xffffffff


	//   ....[108]....
        /*020c*/ 	.word	0xffffffff


	//   ....[109]....
        /*0210*/ 	.word	0xffffffff


	//   ....[110]....
        /*0214*/ 	.word	0xffffffff


	//   ....[111]....
        /*0218*/ 	.word	0xffffffff


	//   ....[112]....
        /*021c*/ 	.word	0xffffffff


	//   ....[113]....
        /*0220*/ 	.word	0xffffffff


	//   ....[114]....
        /*0224*/ 	.word	0xffffffff


	//   ....[115]....
        /*0228*/ 	.word	0xffffffff


	//   ....[116]....
        /*022c*/ 	.word	0xffffffff


	//   ....[117]....
        /*0230*/ 	.word	0xffffffff


	//   ....[118]....
        /*0234*/ 	.word	0xffffffff


	//   ....[119]....
        /*0238*/ 	.word	0xffffffff


	//   ....[120]....
        /*023c*/ 	.word	0xffffffff


	//----- nvinfo : EIATTR_COOP_GROUP_INSTR_OFFSETS
	.align		4
.L_43:
        /*0240*/ 	.byte	0x04, 0x28
        /*0242*/ 	.short	(.L_45 - .L_44)


	//   ....[0]....
.L_44:
        /*0244*/ 	.word	0x000000b0


	//   ....[1]....
        /*0248*/ 	.word	0x00000520


	//   ....[2]....
        /*024c*/ 	.word	0x00000730


	//   ....[3]....
        /*0250*/ 	.word	0x00000740


	//   ....[4]....
        /*0254*/ 	.word	0x00000860


	//   ....[5]....
        /*0258*/ 	.word	0x000009f0


	//   ....[6]....
        /*025c*/ 	.word	0x00000ae0


	//   ....[7]....
        /*0260*/ 	.word	0x00000cf0


	//   ....[8]....
        /*0264*/ 	.word	0x00000f00


	//   ....[9]....
        /*0268*/ 	.word	0x00001200


	//   ....[10]....
        /*026c*/ 	.word	0x000025a0


	//   ....[11]....
        /*0270*/ 	.word	0x000025d0


	//   ....[12]....
        /*0274*/ 	.word	0x00002650


	//   ....[13]....
        /*0278*/ 	.word	0x00002660


	//   ....[14]....
        /*027c*/ 	.word	0x000026b0


	//   ....[15]....
        /*0280*/ 	.word	0x000026c0


	//   ....[16]....
        /*0284*/ 	.word	0x00002700


	//   ....[17]....
        /*0288*/ 	.word	0x00002720


	//   ....[18]....
        /*028c*/ 	.word	0x00002760


	//   ....[19]....
        /*0290*/ 	.word	0x00002780


	//   ....[20]....
        /*0294*/ 	.word	0x00002830


	//   ....[21]....
        /*0298*/ 	.word	0x00002940


	//   ....[22]....
        /*029c*/ 	.word	0x00002970


	//   ....[23]....
        /*02a0*/ 	.word	0x00002f40


	//   ....[24]....
        /*02a4*/ 	.word	0x00002f50


	//   ....[25]....
        /*02a8*/ 	.word	0x00002fa0


	//   ....[26]....
        /*02ac*/ 	.word	0x00002fb0


	//   ....[27]....
        /*02b0*/ 	.word	0x00003000


	//   ....[28]....
        /*02b4*/ 	.word	0x00003010


	//   ....[29]....
        /*02b8*/ 	.word	0x00003060


	//   ....[30]....
        /*02bc*/ 	.word	0x00003070


	//   ....[31]....
        /*02c0*/ 	.word	0x000030d0


	//   ....[32]....
        /*02c4*/ 	.word	0x000030e0


	//   ....[33]....
        /*02c8*/ 	.word	0x00003170


	//   ....[34]....
        /*02cc*/ 	.word	0x000031c0


	//   ....[35]....
        /*02d0*/ 	.word	0x00003240


	//   ....[36]....
        /*02d4*/ 	.word	0x00003260


	//   ....[37]....
        /*02d8*/ 	.word	0x00003270


	//   ....[38]....
        /*02dc*/ 	.word	0x00003280


	//   ....[39]....
        /*02e0*/ 	.word	0x00003290


	//   ....[40]....
        /*02e4*/ 	.word	0x000032a0


	//   ....[41]....
        /*02e8*/ 	.word	0x00003ea0


	//   ....[42]....
        /*02ec*/ 	.word	0x000049c0


	//   ....[43]....
        /*02f0*/ 	.word	0x00005700


	//   ....[44]....
        /*02f4*/ 	.word	0x00005730


	//   ....[45]....
        /*02f8*/ 	.word	0x000057b0


	//   ....[46]....
        /*02fc*/ 	.word	0x000057c0


	//   ....[47]....
        /*0300*/ 	.word	0x00005800


	//   ....[48]....
        /*0304*/ 	.word	0x00005820


	//   ....[49]....
        /*0308*/ 	.word	0x00005870


	//   ....[50]....
        /*030c*/ 	.word	0x00005880


	//   ....[51]....
        /*0310*/ 	.word	0x000058d0


	//   ....[52]....
        /*0314*/ 	.word	0x000058e0


	//   ....[53]....
        /*0318*/ 	.word	0x00005980


	//   ....[54]....
        /*031c*/ 	.word	0x00005a70


	//   ....[55]....
        /*0320*/ 	.word	0x00005aa0


	//   ....[56]....
        /*0324*/ 	.word	0x00006060


	//   ....[57]....
        /*0328*/ 	.word	0x00006090


	//   ....[58]....
        /*032c*/ 	.word	0x000060e0


	//   ....[59]....
        /*0330*/ 	.word	0x000060f0


	//   ....[60]....
        /*0334*/ 	.word	0x00006140


	//   ....[61]....
        /*0338*/ 	.word	0x00006150


	//   ....[62]....
        /*033c*/ 	.word	0x000061a0


	//   ....[63]....
        /*0340*/ 	.word	0x000061b0


	//   ....[64]....
        /*0344*/ 	.word	0x00006200


	//   ....[65]....
        /*0348*/ 	.word	0x00006210


	//   ....[66]....
        /*034c*/ 	.word	0x000062b0


	//   ....[67]....
        /*0350*/ 	.word	0x00006300


	//   ....[68]....
        /*0354*/ 	.word	0x00006380


	//   ....[69]....
        /*0358*/ 	.word	0x000063a0


	//   ....[70]....
        /*035c*/ 	.word	0x000063b0


	//   ....[71]....
        /*0360*/ 	.word	0x000063c0


	//   ....[72]....
        /*0364*/ 	.word	0x000063d0


	//   ....[73]....
        /*0368*/ 	.word	0x000063e0


	//   ....[74]....
        /*036c*/ 	.word	0x000072f0


	//   ....[75]....
        /*0370*/ 	.word	0x00007320


	//   ....[76]....
        /*0374*/ 	.word	0x000073a0


	//   ....[77]....
        /*0378*/ 	.word	0x000073b0


	//   ....[78]....
        /*037c*/ 	.word	0x000073f0


	//   ....[79]....
        /*0380*/ 	.word	0x00007410


	//   ....[80]....
        /*0384*/ 	.word	0x00007450


	//   ....[81]....
        /*0388*/ 	.word	0x00007470


	//   ....[82]....
        /*038c*/ 	.word	0x000074c0


	//   ....[83]....
        /*0390*/ 	.word	0x000074e0


	//   ....[84]....
        /*0394*/ 	.word	0x00007570


	//   ....[85]....
        /*0398*/ 	.word	0x00007660


	//   ....[86]....
        /*039c*/ 	.word	0x00007690


	//   ....[87]....
        /*03a0*/ 	.word	0x00007c50


	//   ....[88]....
        /*03a4*/ 	.word	0x00007c80


	//   ....[89]....
        /*03a8*/ 	.word	0x00007cd0


	//   ....[90]....
        /*03ac*/ 	.word	0x00007ce0


	//   ....[91]....
        /*03b0*/ 	.word	0x00007d30


	//   ....[92]....
        /*03b4*/ 	.word	0x00007d40


	//   ....[93]....
        /*03b8*/ 	.word	0x00007d90


	//   ....[94]....
        /*03bc*/ 	.word	0x00007da0


	//   ....[95]....
        /*03c0*/ 	.word	0x00007df0


	//   ....[96]....
        /*03c4*/ 	.word	0x00007e00


	//   ....[97]....
        /*03c8*/ 	.word	0x00007ea0


	//   ....[98]....
        /*03cc*/ 	.word	0x00007ef0


	//   ....[99]....
        /*03d0*/ 	.word	0x00007f70


	//   ....[100]....
        /*03d4*/ 	.word	0x00007f90


	//   ....[101]....
        /*03d8*/ 	.word	0x00007fa0


	//   ....[102]....
        /*03dc*/ 	.word	0x00007fb0


	//   ....[103]....
        /*03e0*/ 	.word	0x00007fc0


	//   ....[104]....
        /*03e4*/ 	.word	0x00007fd0


	//   ....[105]....
        /*03e8*/ 	.word	0x00008d20


	//   ....[106]....
        /*03ec*/ 	.word	0x00009b60


	//   ....[107]....
        /*03f0*/ 	.word	0x00009f20


	//   ....[108]....
        /*03f4*/ 	.word	0x0000a420


	//   ....[109]....
        /*03f8*/ 	.word	0x0000e820


	//   ....[110]....
        /*03fc*/ 	.word	0x0000ec70


	//   ....[111]....
        /*0400*/ 	.word	0x0000eec0


	//   ....[112]....
        /*0404*/ 	.word	0x0000f060


	//   ....[113]....
        /*0408*/ 	.word	0x0000f870


	//   ....[114]....
        /*040c*/ 	.word	0x0000fd10


	//   ....[115]....
        /*0410*/ 	.word	0x000100e0


	//   ....[116]....
        /*0414*/ 	.word	0x000104c0


	//   ....[117]....
        /*0418*/ 	.word	0x000109b0


	//   ....[118]....
        /*041c*/ 	.word	0x000109e0


	//   ....[119]....
        /*0420*/ 	.word	0x00011990


	//   ....[120]....
        /*0424*/ 	.word	0x00011ba0


	//----- nvinfo : EIATTR_REG_RECONFIG
	.align		4
.L_45:
        /*0428*/ 	.byte	0x01, 0x54
	.zero		2


	//----- nvinfo : EIATTR_VRC_CTA_INIT_COUNT
	.align		4
        /*042c*/ 	.byte	0x02, 0x4a
        /*042e*/ 	.byte	0x80
	.zero		1


	//----- nvinfo : EIATTR_SYSCALL_OFFSETS
	.align		4
        /*0430*/ 	.byte	0x04, 0x46
        /*0432*/ 	.short	(.L_47 - .L_46)


	//   ....[0]....
.L_46:
        /*0434*/ 	.word	0x0000a7e0


	//   ....[1]....
        /*0438*/ 	.word	0x0000a8d0


	//   ....[2]....
        /*043c*/ 	.word	0x0000b020


	//   ....[3]....
        /*0440*/ 	.word	0x0000b190


	//   ....[4]....
        /*0444*/ 	.word	0x0000be90


	//   ....[5]....
        /*0448*/ 	.word	0x0000c000


	//   ....[6]....
        /*044c*/ 	.word	0x0000cc90


	//   ....[7]....
        /*0450*/ 	.word	0x0000ce00


	//   ....[8]....
        /*0454*/ 	.word	0x0000dad0


	//   ....[9]....
        /*0458*/ 	.word	0x0000dc40


	//----- nvinfo : EIATTR_MBARRIER_INSTR_OFFSETS
	.align		4
.L_47:
        /*045c*/ 	.byte	0x04, 0x39
        /*045e*/ 	.short	(.L_49 - .L_48)


	//   ....[0]....
.L_48:
        /*0460*/ 	.word	0x000007f0
        /*0464*/ 	.word	0x000000ff
        /*0468*/ 	.word	0x00000000
        /*046c*/ 	.short	0x0100
        /*046e*/ 	.byte	0x05
	.zero		1


	//   ....[1]....
        /*0470*/ 	.word	0x00000800
        /*0474*/ 	.word	0x000000ff
        /*0478*/ 	.word	0x00000018
        /*047c*/ 	.short	0x0100
        /*047e*/ 	.byte	0x05
	.zero		1


	//   ....[2]....
        /*0480*/ 	.word	0x00000810
        /*0484*/ 	.word	0x000000ff
        /*0488*/ 	.word	0x00000008
        /*048c*/ 	.short	0x0100
        /*048e*/ 	.byte	0x05
	.zero		1


	//   ....[3]....
        /*0490*/ 	.word	0x00000820
        /*0494*/ 	.word	0x000000ff
        /*0498*/ 	.word	0x00000020
        /*049c*/ 	.short	0x0100
        /*049e*/ 	.byte	0x05
	.zero		1


	//   ....[4]....
        /*04a0*/ 	.word	0x00000830
        /*04a4*/ 	.word	0x000000ff
        /*04a8*/ 	.word	0x00000010
        /*04ac*/ 	.short	0x0100
        /*04ae*/ 	.byte	0x05
	.zero		1


	//   ....[5]....
        /*04b0*/ 	.word	0x00000840
        /*04b4*/ 	.word	0x000000ff
        /*04b8*/ 	.word	0x00000028
        /*04bc*/ 	.short	0x0100
        /*04be*/ 	.byte	0x05
	.zero		1


	//   ....[6]....
        /*04c0*/ 	.word	0x00000960
        /*04c4*/ 	.word	0x000000ff
        /*04c8*/ 	.word	0x00000030
        /*04cc*/ 	.short	0x0100
        /*04ce*/ 	.byte	0x06
	.zero		1


	//   ....[7]....
        /*04d0*/ 	.word	0x00000970
        /*04d4*/ 	.word	0x000000ff
        /*04d8*/ 	.word	0x00000050
        /*04dc*/ 	.short	0x0100
        /*04de*/ 	.byte	0x06
	.zero		1


	//   ....[8]....
        /*04e0*/ 	.word	0x00000980
        /*04e4*/ 	.word	0x000000ff
        /*04e8*/ 	.word	0x00000038
        /*04ec*/ 	.short	0x0100
        /*04ee*/ 	.byte	0x06
	.zero		1


	//   ....[9]....
        /*04f0*/ 	.word	0x00000990
        /*04f4*/ 	.word	0x000000ff
        /*04f8*/ 	.word	0x00000058
        /*04fc*/ 	.short	0x0100
        /*04fe*/ 	.byte	0x06
	.zero		1


	//   ....[10]....
        /*0500*/ 	.word	0x000009a0
        /*0504*/ 	.word	0x000000ff
        /*0508*/ 	.word	0x00000040
        /*050c*/ 	.short	0x0100
        /*050e*/ 	.byte	0x06
	.zero		1


	//   ....[11]....
        /*0510*/ 	.word	0x000009b0
        /*0514*/ 	.word	0x000000ff
        /*0518*/ 	.word	0x00000060
        /*051c*/ 	.short	0x0100
        /*051e*/ 	.byte	0x06
	.zero		1


	//   ....[12]....
        /*0520*/ 	.word	0x000009c0
        /*0524*/ 	.word	0x000000ff
        /*0528*/ 	.word	0x00000048
        /*052c*/ 	.short	0x0100
        /*052e*/ 	.byte	0x06
	.zero		1


	//   ....[13]....
        /*0530*/ 	.word	0x000009d0
        /*0534*/ 	.word	0x000000ff
        /*0538*/ 	.word	0x00000068
        /*053c*/ 	.short	0x0100
        /*053e*/ 	.byte	0x06
	.zero		1


	//   ....[14]....
        /*0540*/ 	.word	0x00000ab0
        /*0544*/ 	.word	0x000000ff
        /*0548*/ 	.word	0x00000070
        /*054c*/ 	.short	0x0100
        /*054e*/ 	.byte	0x05
	.zero		1


	//   ....[15]....
        /*0550*/ 	.word	0x00000ac0
        /*0554*/ 	.word	0x000000ff
        /*0558*/ 	.word	0x00000078
        /*055c*/ 	.short	0x0100
        /*055e*/ 	.byte	0x05
	.zero		1


	//   ....[16]....
        /*0560*/ 	.word	0x00000be0
        /*0564*/ 	.word	0x000000ff
        /*0568*/ 	.word	0x00000080
        /*056c*/ 	.short	0x0100
        /*056e*/ 	.byte	0x06
	.zero		1


	//   ....[17]....
        /*0570*/ 	.word	0x00000bf0
        /*0574*/ 	.word	0x000000ff
        /*0578*/ 	.word	0x000000c0
        /*057c*/ 	.short	0x0100
        /*057e*/ 	.byte	0x06
	.zero		1


	//   ....[18]....
        /*0580*/ 	.word	0x00000c00
        /*0584*/ 	.word	0x000000ff
        /*0588*/ 	.word	0x00000088
        /*058c*/ 	.short	0x0100
        /*058e*/ 	.byte	0x06
	.zero		1


	//   ....[19]....
        /*0590*/ 	.word	0x00000c10
        /*0594*/ 	.word	0x000000ff
        /*0598*/ 	.word	0x000000c8
        /*059c*/ 	.short	0x0100
        /*059e*/ 	.byte	0x06
	.zero		1


	//   ....[20]....
        /*05a0*/ 	.word	0x00000c20
        /*05a4*/ 	.word	0x000000ff
        /*05a8*/ 	.word	0x00000090
        /*05ac*/ 	.short	0x0100
        /*05ae*/ 	.byte	0x06
	.zero		1


	//   ....[21]....
        /*05b0*/ 	.word	0x00000c30
        /*05b4*/ 	.word	0x000000ff
        /*05b8*/ 	.word	0x000000d0
        /*05bc*/ 	.short	0x0100
        /*05be*/ 	.byte	0x06
	.zero		1


	//   ....[22]....
        /*05c0*/ 	.word	0x00000c40
        /*05c4*/ 	.word	0x000000ff
        /*05c8*/ 	.word	0x00000098
        /*05cc*/ 	.short	0x0100
        /*05ce*/ 	.byte	0x06
	.zero		1


	//   ....[23]....
        /*05d0*/ 	.word	0x00000c50
        /*05d4*/ 	.word	0x000000ff
        /*05d8*/ 	.word	0x000000d8
        /*05dc*/ 	.short	0x0100
        /*05de*/ 	.byte	0x06
	.zero		1


	//   ....[24]....
        /*05e0*/ 	.word	0x00000c60
        /*05e4*/ 	.word	0x000000ff
        /*05e8*/ 	.word	0x000000a0
        /*05ec*/ 	.short	0x0100
        /*05ee*/ 	.byte	0x06
	.zero		1


	//   ....[25]....
        /*05f0*/ 	.word	0x00000c70
        /*05f4*/ 	.word	0x000000ff
        /*05f8*/ 	.word	0x000000e0
        /*05fc*/ 	.short	0x0100
        /*05fe*/ 	.byte	0x06
	.zero		1


	//   ....[26]....
        /*0600*/ 	.word	0x00000c80
        /*0604*/ 	.word	0x000000ff
        /*0608*/ 	.word	0x000000a8
        /*060c*/ 	.short	0x0100
        /*060e*/ 	.byte	0x06
	.zero		1


	//   ....[27]....
        /*0610*/ 	.word	0x00000c90
        /*0614*/ 	.word	0x000000ff
        /*0618*/ 	.word	0x000000e8
        /*061c*/ 	.short	0x0100
        /*061e*/ 	.byte	0x06
	.zero		1


	//   ....[28]....
        /*0620*/ 	.word	0x00000ca0
        /*0624*/ 	.word	0x000000ff
        /*0628*/ 	.word	0x000000b0
        /*062c*/ 	.short	0x0100
        /*062e*/ 	.byte	0x06
	.zero		1


	//   ....[29]....
        /*0630*/ 	.word	0x00000cb0
        /*0634*/ 	.word	0x000000ff
        /*0638*/ 	.word	0x000000f0
        /*063c*/ 	.short	0x0100
        /*063e*/ 	.byte	0x06
	.zero		1


	//   ....[30]....
        /*0640*/ 	.word	0x00000cc0
        /*0644*/ 	.word	0x000000ff
        /*0648*/ 	.word	0x000000b8
        /*064c*/ 	.short	0x0100
        /*064e*/ 	.byte	0x06
	.zero		1


	//   ....[31]....
        /*0650*/ 	.word	0x00000cd0
        /*0654*/ 	.word	0x000000ff
        /*0658*/ 	.word	0x000000f8
        /*065c*/ 	.short	0x0100
        /*065e*/ 	.byte	0x06
	.zero		1


	//   ....[32]....
        /*0660*/ 	.word	0x00000df0
        /*0664*/ 	.word	0x000000ff
        /*0668*/ 	.word	0x00000160
        /*066c*/ 	.short	0x0100
        /*066e*/ 	.byte	0x06
	.zero		1


	//   ....[33]....
        /*0670*/ 	.word	0x00000e00
        /*0674*/ 	.word	0x000000ff
        /*0678*/ 	.word	0x000001a0
        /*067c*/ 	.short	0x0100
        /*067e*/ 	.byte	0x06
	.zero		1


	//   ....[34]....
        /*0680*/ 	.word	0x00000e10
        /*0684*/ 	.word	0x000000ff
        /*0688*/ 	.word	0x00000168
        /*068c*/ 	.short	0x0100
        /*068e*/ 	.byte	0x06
	.zero		1


	//   ....[35]....
        /*0690*/ 	.word	0x00000e20
        /*0694*/ 	.word	0x000000ff
        /*0698*/ 	.word	0x000001a8
        /*069c*/ 	.short	0x0100
        /*069e*/ 	.byte	0x06
	.zero		1


	//   ....[36]....
        /*06a0*/ 	.word	0x00000e30
        /*06a4*/ 	.word	0x000000ff
        /*06a8*/ 	.word	0x00000170
        /*06ac*/ 	.short	0x0100
        /*06ae*/ 	.byte	0x06
	.zero		1


	//   ....[37]....
        /*06b0*/ 	.word	0x00000e40
        /*06b4*/ 	.word	0x000000ff
        /*06b8*/ 	.word	0x000001b0
        /*06bc*/ 	.short	0x0100
        /*06be*/ 	.byte	0x06
	.zero		1


	//   ....[38]....
        /*06c0*/ 	.word	0x00000e50
        /*06c4*/ 	.word	0x000000ff
        /*06c8*/ 	.word	0x00000178
        /*06cc*/ 	.short	0x0100
        /*06ce*/ 	.byte	0x06
	.zero		1


	//   ....[39]....
        /*06d0*/ 	.word	0x00000e60
        /*06d4*/ 	.word	0x000000ff
        /*06d8*/ 	.word	0x000001b8
        /*06dc*/ 	.short	0x0100
        /*06de*/ 	.byte	0x06
	.zero		1


	//   ....[40]....
        /*06e0*/ 	.word	0x00000e70
        /*06e4*/ 	.word	0x000000ff
        /*06e8*/ 	.word	0x00000180
        /*06ec*/ 	.short	0x0100
        /*06ee*/ 	.byte	0x06
	.zero		1


	//   ....[41]....
        /*06f0*/ 	.word	0x00000e80
        /*06f4*/ 	.word	0x000000ff
        /*06f8*/ 	.word	0x000001c0
        /*06fc*/ 	.short	0x0100
        /*06fe*/ 	.byte	0x06
	.zero		1


	//   ....[42]....
        /*0700*/ 	.word	0x00000e90
        /*0704*/ 	.word	0x000000ff
        /*0708*/ 	.word	0x00000188
        /*070c*/ 	.short	0x0100
        /*070e*/ 	.byte	0x06
	.zero		1


	//   ....[43]....
        /*0710*/ 	.word	0x00000ea0
        /*0714*/ 	.word	0x000000ff
        /*0718*/ 	.word	0x000001c8
        /*071c*/ 	.short	0x0100
        /*071e*/ 	.byte	0x06
	.zero		1


	//   ....[44]....
        /*0720*/ 	.word	0x00000eb0
        /*0724*/ 	.word	0x000000ff
        /*0728*/ 	.word	0x00000190
        /*072c*/ 	.short	0x0100
        /*072e*/ 	.byte	0x06
	.zero		1


	//   ....[45]....
        /*0730*/ 	.word	0x00000ec0
        /*0734*/ 	.word	0x000000ff
        /*0738*/ 	.word	0x000001d0
        /*073c*/ 	.short	0x0100
        /*073e*/ 	.byte	0x06
	.zero		1


	//   ....[46]....
        /*0740*/ 	.word	0x00000ed0
        /*0744*/ 	.word	0x000000ff
        /*0748*/ 	.word	0x00000198
        /*074c*/ 	.short	0x0100
        /*074e*/ 	.byte	0x06
	.zero		1


	//   ....[47]....
        /*0750*/ 	.word	0x00000ee0
        /*0754*/ 	.word	0x000000ff
        /*0758*/ 	.word	0x000001d8
        /*075c*/ 	.short	0x0100
        /*075e*/ 	.byte	0x06
	.zero		1


	//   ....[48]....
        /*0760*/ 	.word	0x00001010
        /*0764*/ 	.word	0x000000ff
        /*0768*/ 	.word	0x00000100
        /*076c*/ 	.short	0x0100
        /*076e*/ 	.byte	0x06
	.zero		1


	//   ....[49]....
        /*0770*/ 	.word	0x00001020
        /*0774*/ 	.word	0x000000ff
        /*0778*/ 	.word	0x00000120
        /*077c*/ 	.short	0x0100
        /*077e*/ 	.byte	0x06
	.zero		1


	//   ....[50]....
        /*0780*/ 	.word	0x00001030
        /*0784*/ 	.word	0x000000ff
        /*0788*/ 	.word	0x00000108
        /*078c*/ 	.short	0x0100
        /*078e*/ 	.byte	0x06
	.zero		1


	//   ....[51]....
        /*0790*/ 	.word	0x00001040
        /*0794*/ 	.word	0x000000ff
        /*0798*/ 	.word	0x00000128
        /*079c*/ 	.short	0x0100
        /*079e*/ 	.byte	0x06
	.zero		1


	//   ....[52]....
        /*07a0*/ 	.word	0x00001050
        /*07a4*/ 	.word	0x000000ff
        /*07a8*/ 	.word	0x00000110
        /*07ac*/ 	.short	0x0100
        /*07ae*/ 	.byte	0x06
	.zero		1


	//   ....[53]....
        /*07b0*/ 	.word	0x00001060
        /*07b4*/ 	.word	0x000000ff
        /*07b8*/ 	.word	0x00000130
        /*07bc*/ 	.short	0x0100
        /*07be*/ 	.byte	0x06
	.zero		1


	//   ....[54]....
        /*07c0*/ 	.word	0x00001070
        /*07c4*/ 	.word	0x000000ff
        /*07c8*/ 	.word	0x00000118
        /*07cc*/ 	.short	0x0100
        /*07ce*/ 	.byte	0x06
	.zero		1


	//   ....[55]....
        /*07d0*/ 	.word	0x00001080
        /*07d4*/ 	.word	0x000000ff
        /*07d8*/ 	.word	0x00000138
        /*07dc*/ 	.short	0x0100
        /*07de*/ 	.byte	0x06
	.zero		1


	//   ....[56]....
        /*07e0*/ 	.word	0x00001180
        /*07e4*/ 	.word	0x000000ff
        /*07e8*/ 	.word	0x00000150
        /*07ec*/ 	.short	0x0100
        /*07ee*/ 	.byte	0x05
	.zero		1


	//   ....[57]....
        /*07f0*/ 	.word	0x000041e0
        /*07f4*/ 	.word	0x000000ff
        /*07f8*/ 	.word	0x00000018
        /*07fc*/ 	.short	0x010a
        /*07fe*/ 	.byte	0x05
	.zero		1


	//   ....[58]....
        /*0800*/ 	.word	0x00004360
        /*0804*/ 	.word	0x000000ff
        /*0808*/ 	.word	0x00000018
        /*080c*/ 	.short	0x010a
        /*080e*/ 	.byte	0x11
	.zero		1


	//   ....[59]....
        /*0810*/ 	.word	0x000044f0
        /*0814*/ 	.word	0x000000ff
        /*0818*/ 	.word	0x00000018
        /*081c*/ 	.short	0x010a
        /*081e*/ 	.byte	0x04
	.zero		1


	//   ....[60]....
        /*0820*/ 	.word	0x00004640
        /*0824*/ 	.word	0x000000ff
        /*0828*/ 	.word	0x00000078
        /*082c*/ 	.short	0x0101
        /*082e*/ 	.byte	0x14
	.zero		1


	//   ....[61]....
        /*0830*/ 	.word	0x00004660
        /*0834*/ 	.word	0x000000ff
        /*0838*/ 	.word	0x00000018
        /*083c*/ 	.short	0x010a
        /*083e*/ 	.byte	0x04
	.zero		1


	//   ....[62]....
        /*0840*/ 	.word	0x000046e0
        /*0844*/ 	.word	0x000000ff
        /*0848*/ 	.word	0x00000018
        /*084c*/ 	.short	0x010a
        /*084e*/ 	.byte	0x09
	.zero		1


	//   ....[63]....
        /*0850*/ 	.word	0x00004870
        /*0854*/ 	.word	0x000000ff
        /*0858*/ 	.word	0x00000018
        /*085c*/ 	.short	0x010a
        /*085e*/ 	.byte	0x04
	.zero		1


	//   ....[64]....
        /*0860*/ 	.word	0x00004a10
        /*0864*/ 	.word	0x000000ff
        /*0868*/ 	.word	0x00000160
        /*086c*/ 	.short	0x010a
        /*086e*/ 	.byte	0x04
	.zero		1


	//   ....[65]....
        /*0870*/ 	.word	0x00004ba0
        /*0874*/ 	.word	0x000000ff
        /*0878*/ 	.word	0x00000000
        /*087c*/ 	.short	0x0101
        /*087e*/ 	.byte	0x04
	.zero		1


	//   ....[66]....
        /*0880*/ 	.word	0x00004c10
        /*0884*/ 	.word	0x000000ff
        /*0888*/ 	.word	0x00000000
        /*088c*/ 	.short	0x010a
        /*088e*/ 	.byte	0x04
	.zero		1


	//   ....[67]....
        /*0890*/ 	.word	0x00004ca0
        /*0894*/ 	.word	0x000000ff
        /*0898*/ 	.word	0x00000000
        /*089c*/ 	.short	0x010a
        /*089e*/ 	.byte	0x04
	.zero		1


	//   ....[68]....
        /*08a0*/ 	.word	0x00004d40
        /*08a4*/ 	.word	0x00000000
        /*08a8*/ 	.word	0x00000000
        /*08ac*/ 	.short	0x010a
        /*08ae*/ 	.byte	0xff
	.zero		1


	//   ....[69]....
        /*08b0*/ 	.word	0x000068d0
        /*08b4*/ 	.word	0x000000ff
        /*08b8*/ 	.word	0x000000c0
        /*08bc*/ 	.short	0x010a
        /*08be*/ 	.byte	0x04
	.zero		1


	//   ....[70]....
        /*08c0*/ 	.word	0x00006a70
        /*08c4*/ 	.word	0x000000ff
        /*08c8*/ 	.word	0x00000080
        /*08cc*/ 	.short	0x0101
        /*08ce*/ 	.byte	0x04
	.zero		1


	//   ....[71]....
        /*08d0*/ 	.word	0x000084f0
        /*08d4*/ 	.word	0x000000ff
        /*08d8*/ 	.word	0x000000c0
        /*08dc*/ 	.short	0x010a
        /*08de*/ 	.byte	0x04
	.zero		1


	//   ....[72]....
        /*08e0*/ 	.word	0x00008670
        /*08e4*/ 	.word	0x000000ff
        /*08e8*/ 	.word	0x00000080
        /*08ec*/ 	.short	0x0101
        /*08ee*/ 	.byte	0x04
	.zero		1


	//   ....[73]....
        /*08f0*/ 	.word	0x00008d90
        /*08f4*/ 	.word	0x0000000f
        /*08f8*/ 	.word	0x00000078
        /*08fc*/ 	.short	0x010a
        /*08fe*/ 	.byte	0xff
	.zero		1


	//   ....[74]....
        /*0900*/ 	.word	0x00009000
        /*0904*/ 	.word	0x000000ff
        /*0908*/ 	.word	0x00000050
        /*090c*/ 	.short	0x010a
        /*090e*/ 	.byte	0x18
	.zero		1


	//   ....[75]....
        /*0910*/ 	.word	0x00009120
        /*0914*/ 	.word	0x000000ff
        /*0918*/ 	.word	0x00000030
        /*091c*/ 	.short	0x010b
        /*091e*/ 	.byte	0x18
	.zero		1


	//   ....[76]....
        /*0920*/ 	.word	0x00009190
        /*0924*/ 	.word	0x000000ff
        /*0928*/ 	.word	0x00000000
        /*092c*/ 	.short	0x0101
        /*092e*/ 	.byte	0x04
	.zero		1


	//   ....[77]....
        /*0930*/ 	.word	0x000091c0
        /*0934*/ 	.word	0x000000ff
        /*0938*/ 	.word	0x00000058
        /*093c*/ 	.short	0x010a
        /*093e*/ 	.byte	0x18
	.zero		1


	//   ....[78]....
        /*0940*/ 	.word	0x000092f0
        /*0944*/ 	.word	0x000000ff
        /*0948*/ 	.word	0x00000038
        /*094c*/ 	.short	0x010b
        /*094e*/ 	.byte	0x18
	.zero		1


	//   ....[79]....
        /*0950*/ 	.word	0x00009350
        /*0954*/ 	.word	0x000000ff
        /*0958*/ 	.word	0x00000000
        /*095c*/ 	.short	0x0101
        /*095e*/ 	.byte	0x04
	.zero		1


	//   ....[80]....
        /*0960*/ 	.word	0x00009380
        /*0964*/ 	.word	0x000000ff
        /*0968*/ 	.word	0x00000060
        /*096c*/ 	.short	0x010a
        /*096e*/ 	.byte	0x18
	.zero		1


	//   ....[81]....
        /*0970*/ 	.word	0x000094b0
        /*0974*/ 	.word	0x000000ff
        /*0978*/ 	.word	0x00000040
        /*097c*/ 	.short	0x010b
        /*097e*/ 	.byte	0x18
	.zero		1


	//   ....[82]....
        /*0980*/ 	.word	0x00009510
        /*0984*/ 	.word	0x000000ff
        /*0988*/ 	.word	0x00000000
        /*098c*/ 	.short	0x0101
        /*098e*/ 	.byte	0x04
	.zero		1


	//   ....[83]....
        /*0990*/ 	.word	0x00009540
        /*0994*/ 	.word	0x000000ff
        /*0998*/ 	.word	0x00000068
        /*099c*/ 	.short	0x010a
        /*099e*/ 	.byte	0x18
	.zero		1


	//   ....[84]....
        /*09a0*/ 	.word	0x00009670
        /*09a4*/ 	.word	0x000000ff
        /*09a8*/ 	.word	0x00000048
        /*09ac*/ 	.short	0x010b
        /*09ae*/ 	.byte	0x18
	.zero		1


	//   ....[85]....
        /*09b0*/ 	.word	0x000096f0
        /*09b4*/ 	.word	0x000000ff
        /*09b8*/ 	.word	0x00000000
        /*09bc*/ 	.short	0x0101
        /*09be*/ 	.byte	0x04
	.zero		1


	//   ....[86]....
        /*09c0*/ 	.word	0x00009740
        /*09c4*/ 	.word	0x000000ff
        /*09c8*/ 	.word	0x00000160
        /*09cc*/ 	.short	0x010a
        /*09ce*/ 	.byte	0x08
	.zero		1


	//   ....[87]....
        /*09d0*/ 	.word	0x000098a0
        /*09d4*/ 	.word	0x000000ff
        /*09d8*/ 	.word	0x00000000
        /*09dc*/ 	.short	0x0101
        /*09de*/ 	.byte	0x08
	.zero		1


	//   ....[88]....
        /*09e0*/ 	.word	0x00009950
        /*09e4*/ 	.word	0x000000ff
        /*09e8*/ 	.word	0x00000050
        /*09ec*/ 	.short	0x010a
        /*09ee*/ 	.byte	0x18
	.zero		1


	//   ....[89]....
        /*09f0*/ 	.word	0x00009990
        /*09f4*/ 	.word	0x000000ff
        /*09f8*/ 	.word	0x00000058
        /*09fc*/ 	.short	0x010a
        /*09fe*/ 	.byte	0x18
	.zero		1


	//   ....[90]....
        /*0a00*/ 	.word	0x000099d0
        /*0a04*/ 	.word	0x000000ff
        /*0a08*/ 	.word	0x00000060
        /*0a0c*/ 	.short	0x010a
        /*0a0e*/ 	.byte	0x18
	.zero		1


	//   ....[91]....
        /*0a10*/ 	.word	0x00009a30
        /*0a14*/ 	.word	0x00000000
        /*0a18*/ 	.word	0x00000068
        /*0a1c*/ 	.short	0x010a
        /*0a1e*/ 	.byte	0xff
	.zero		1


	//   ....[92]....
        /*0a20*/ 	.word	0x0000a4c0
        /*0a24*/ 	.word	0x000000ff
        /*0a28*/ 	.word	0x00000160
        /*0a2c*/ 	.short	0x010a
        /*0a2e*/ 	.byte	0x06
	.zero		1


	//   ....[93]....
        /*0a30*/ 	.word	0x0000a650
        /*0a34*/ 	.word	0x000000ff
        /*0a38*/ 	.word	0x00000000
        /*0a3c*/ 	.short	0x0101
        /*0a3e*/ 	.byte	0x04
	.zero		1


	//   ....[94]....
        /*0a40*/ 	.word	0x0000abc0
        /*0a44*/ 	.word	0x000000ff
        /*0a48*/ 	.word	0x00000030
        /*0a4c*/ 	.short	0x010a
        /*0a4e*/ 	.byte	0x2b
	.zero		1


	//   ....[95]....
        /*0a50*/ 	.word	0x0000ac20
        /*0a54*/ 	.word	0x00000061
        /*0a58*/ 	.word	0x00000100
        /*0a5c*/ 	.short	0x010a
        /*0a5e*/ 	.byte	0xff
	.zero		1


	//   ....[96]....
        /*0a60*/ 	.word	0x0000ac40
        /*0a64*/ 	.word	0x000000ff
        /*0a68*/ 	.word	0x00000030
        /*0a6c*/ 	.short	0x010a
        /*0a6e*/ 	.byte	0x2b
	.zero		1


	//   ....[97]....
        /*0a70*/ 	.word	0x0000aef0
        /*0a74*/ 	.word	0x00000061
        /*0a78*/ 	.word	0x00000100
        /*0a7c*/ 	.short	0x010a
        /*0a7e*/ 	.byte	0xff
	.zero		1


	//   ....[98]....
        /*0a80*/ 	.word	0x0000bb30
        /*0a84*/ 	.word	0x000000ff
        /*0a88*/ 	.word	0x00000000
        /*0a8c*/ 	.short	0x0101
        /*0a8e*/ 	.byte	0x04
	.zero		1


	//   ....[99]....
        /*0a90*/ 	.word	0x0000bb80
        /*0a94*/ 	.word	0x000000ff
        /*0a98*/ 	.word	0x00000038
        /*0a9c*/ 	.short	0x010a
        /*0a9e*/ 	.byte	0x2b
	.zero		1


	//   ....[100]....
        /*0aa0*/ 	.word	0x0000bbb0
        /*0aa4*/ 	.word	0x000000ff
        /*0aa8*/ 	.word	0x00000038
        /*0aac*/ 	.short	0x010a
        /*0aae*/ 	.byte	0x2b
	.zero		1


	//   ....[101]....
        /*0ab0*/ 	.word	0x0000c970
        /*0ab4*/ 	.word	0x000000ff
        /*0ab8*/ 	.word	0x00000000
        /*0abc*/ 	.short	0x0101
        /*0abe*/ 	.byte	0x04
	.zero		1


	//   ....[102]....
        /*0ac0*/ 	.word	0x0000c990
        /*0ac4*/ 	.word	0x000000ff
        /*0ac8*/ 	.word	0x00000040
        /*0acc*/ 	.short	0x010a
        /*0ace*/ 	.byte	0x2b
	.zero		1


	//   ....[103]....
        /*0ad0*/ 	.word	0x0000c9b0
        /*0ad4*/ 	.word	0x000000ff
        /*0ad8*/ 	.word	0x00000040
        /*0adc*/ 	.short	0x010a
        /*0ade*/ 	.byte	0x2b
	.zero		1


	//   ....[104]....
        /*0ae0*/ 	.word	0x0000d7b0
        /*0ae4*/ 	.word	0x000000ff
        /*0ae8*/ 	.word	0x00000000
        /*0aec*/ 	.short	0x0101
        /*0aee*/ 	.byte	0x04
	.zero		1


	//   ....[105]....
        /*0af0*/ 	.word	0x0000d7d0
        /*0af4*/ 	.word	0x000000ff
        /*0af8*/ 	.word	0x00000048
        /*0afc*/ 	.short	0x010a
        /*0afe*/ 	.byte	0x2b
	.zero		1


	//   ....[106]....
        /*0b00*/ 	.word	0x0000d7f0
        /*0b04*/ 	.word	0x000000ff
        /*0b08*/ 	.word	0x00000048
        /*0b0c*/ 	.short	0x010a
        /*0b0e*/ 	.byte	0x2b
	.zero		1


	//   ....[107]....
        /*0b10*/ 	.word	0x0000de90
        /*0b14*/ 	.word	0x00000061
        /*0b18*/ 	.word	0x00000000
        /*0b1c*/ 	.short	0x0101
        /*0b1e*/ 	.byte	0xff
	.zero		1


	//   ....[108]....
        /*0b20*/ 	.word	0x0000e710
        /*0b24*/ 	.word	0x000000ff
        /*0b28*/ 	.word	0x00000000
        /*0b2c*/ 	.short	0x0101
        /*0b2e*/ 	.byte	0x04
	.zero		1


	//   ....[109]....
        /*0b30*/ 	.word	0x0000e7b0
        /*0b34*/ 	.word	0x000000ff
        /*0b38*/ 	.word	0x00000000
        /*0b3c*/ 	.short	0x0101
        /*0b3e*/ 	.byte	0x04
	.zero		1


	//   ....[110]....
        /*0b40*/ 	.word	0x0000f0c0
        /*0b44*/ 	.word	0x000000ff
        /*0b48*/ 	.word	0x00000080
        /*0b4c*/ 	.short	0x010a
        /*0b4e*/ 	.byte	0x19
	.zero		1


	//   ....[111]....
        /*0b50*/ 	.word	0x0000f200
        /*0b54*/ 	.word	0x000000ff
        /*0b58*/ 	.word	0x00000000
        /*0b5c*/ 	.short	0x0101
        /*0b5e*/ 	.byte	0x06
	.zero		1


	//   ....[112]....
        /*0b60*/ 	.word	0x0000f270
        /*0b64*/ 	.word	0x000000ff
        /*0b68*/ 	.word	0x000001a0
        /*0b6c*/ 	.short	0x010a
        /*0b6e*/ 	.byte	0x19
	.zero		1


	//   ....[113]....
        /*0b70*/ 	.word	0x000103c0
        /*0b74*/ 	.word	0x000000ff
        /*0b78*/ 	.word	0x00000160
        /*0b7c*/ 	.short	0x0101
        /*0b7e*/ 	.byte	0x19
	.zero		1


	//   ....[114]....
        /*0b80*/ 	.word	0x000106b0
        /*0b84*/ 	.word	0x000000ff
        /*0b88*/ 	.word	0x00000008
        /*0b8c*/ 	.short	0x010a
        /*0b8e*/ 	.byte	0x06
	.zero		1


	//   ....[115]....
        /*0b90*/ 	.word	0x000106d0
        /*0b94*/ 	.word	0x000000ff
        /*0b98*/ 	.word	0x00000008
        /*0b9c*/ 	.short	0x010a
        /*0b9e*/ 	.byte	0x06
	.zero		1


	//   ....[116]....
        /*0ba0*/ 	.word	0x00010860
        /*0ba4*/ 	.word	0x000000ff
        /*0ba8*/ 	.word	0x00000008
        /*0bac*/ 	.short	0x010a
        /*0bae*/ 	.byte	0x06
	.zero		1


	//   ....[117]....
        /*0bb0*/ 	.word	0x00010880
        /*0bb4*/ 	.word	0x000000ff
        /*0bb8*/ 	.word	0x00000008
        /*0bbc*/ 	.short	0x010a
        /*0bbe*/ 	.byte	0x06
	.zero		1


	//   ....[118]....
        /*0bc0*/ 	.word	0x00010940
        /*0bc4*/ 	.word	0x000000ff
        /*0bc8*/ 	.word	0x00000000
        /*0bcc*/ 	.short	0x0101
        /*0bce*/ 	.byte	0x05
	.zero		1


	//   ....[119]....
        /*0bd0*/ 	.word	0x00010c30
        /*0bd4*/ 	.word	0x000000ff
        /*0bd8*/ 	.word	0x00000000
        /*0bdc*/ 	.short	0x010a
        /*0bde*/ 	.byte	0x06
	.zero		1


	//   ....[120]....
        /*0be0*/ 	.word	0x00010c90
        /*0be4*/ 	.word	0x000000ff
        /*0be8*/ 	.word	0x00000120
        /*0bec*/ 	.short	0x010a
        /*0bee*/ 	.byte	0x08
	.zero		1


	//   ....[121]....
        /*0bf0*/ 	.word	0x00010e70
        /*0bf4*/ 	.word	0x000000ff
        /*0bf8*/ 	.word	0x00000000
        /*0bfc*/ 	.short	0x010a
        /*0bfe*/ 	.byte	0x0d
	.zero		1


	//   ....[122]....
        /*0c00*/ 	.word	0x00010fa0
        /*0c04*/ 	.word	0x000000ff
        /*0c08*/ 	.word	0x00000000
        /*0c0c*/ 	.short	0x010a
        /*0c0e*/ 	.byte	0x28
	.zero		1


	//   ....[123]....
        /*0c10*/ 	.word	0x00011380
        /*0c14*/ 	.word	0x000000ff
        /*0c18*/ 	.word	0x00000160
        /*0c1c*/ 	.short	0x010a
        /*0c1e*/ 	.byte	0x06
	.zero		1


	//   ....[124]....
        /*0c20*/ 	.word	0x000114b0
        /*0c24*/ 	.word	0x000000ff
        /*0c28*/ 	.word	0x00000000
        /*0c2c*/ 	.short	0x0101
        /*0c2e*/ 	.byte	0x06
	.zero		1


	//   ....[125]....
        /*0c30*/ 	.word	0x00011600
        /*0c34*/ 	.word	0x000000ff
        /*0c38*/ 	.word	0x00000120
        /*0c3c*/ 	.short	0x010a
        /*0c3e*/ 	.byte	0x06
	.zero		1


	//   ....[126]....
        /*0c40*/ 	.word	0x000116c0
        /*0c44*/ 	.word	0x000000ff
        /*0c48*/ 	.word	0x00000120
        /*0c4c*/ 	.short	0x010a
        /*0c4e*/ 	.byte	0x07
	.zero		1


	//   ....[127]....
        /*0c50*/ 	.word	0x00011780
        /*0c54*/ 	.word	0x000000ff
        /*0c58*/ 	.word	0x00000120
        /*0c5c*/ 	.short	0x010a
        /*0c5e*/ 	.byte	0x07
	.zero		1


	//   ....[128]....
        /*0c60*/ 	.word	0x00011840
        /*0c64*/ 	.word	0x00000000
        /*0c68*/ 	.word	0x00000120
        /*0c6c*/ 	.short	0x010a
        /*0c6e*/ 	.byte	0xff
	.zero		1


	//   ....[129]....
        /*0c70*/ 	.word	0x00011880
        /*0c74*/ 	.word	0x00000000
        /*0c78*/ 	.word	0x00000120
        /*0c7c*/ 	.short	0x010a
        /*0c7e*/ 	.byte	0xff
	.zero		1


	//   ....[130]....
        /*0c80*/ 	.word	0x000118f0
        /*0c84*/ 	.word	0x000000ff
        /*0c88*/ 	.word	0x00000000
        /*0c8c*/ 	.short	0x0101
        /*0c8e*/ 	.byte	0x06
	.zero		1


	//   ....[131]....
        /*0c90*/ 	.word	0x00011930
        /*0c94*/ 	.word	0x000000ff
        /*0c98*/ 	.word	0x00000150
        /*0c9c*/ 	.short	0x010a
        /*0c9e*/ 	.byte	0x04
	.zero		1


	//   ....[132]....
        /*0ca0*/ 	.word	0x00011980
        /*0ca4*/ 	.word	0x000000ff
        /*0ca8*/ 	.word	0x00000000
        /*0cac*/ 	.short	0x0101
        /*0cae*/ 	.byte	0x06
	.zero		1


	//   ....[133]....
        /*0cb0*/ 	.word	0x00011bd0
        /*0cb4*/ 	.word	0x00000000
        /*0cb8*/ 	.word	0x00000018
        /*0cbc*/ 	.short	0x010a
        /*0cbe*/ 	.byte	0xff
	.zero		1


	//   ....[134]....
        /*0cc0*/ 	.word	0x00011c30
        /*0cc4*/ 	.word	0x00000000
        /*0cc8*/ 	.word	0x00000018
        /*0ccc*/ 	.short	0x010a
        /*0cce*/ 	.byte	0xff
	.zero		1


	//   ....[135]....
        /*0cd0*/ 	.word	0x00011c90
        /*0cd4*/ 	.word	0x00000000
        /*0cd8*/ 	.word	0x00000160
        /*0cdc*/ 	.short	0x010a
        /*0cde*/ 	.byte	0xff
	.zero		1


	//   ....[136]....
        /*0ce0*/ 	.word	0x00011cf0
        /*0ce4*/ 	.word	0x00000000
        /*0ce8*/ 	.word	0x00000000
        /*0cec*/ 	.short	0x010a
        /*0cee*/ 	.byte	0xff
	.zero		1


	//   ....[137]....
        /*0cf0*/ 	.word	0x00011d50
        /*0cf4*/ 	.word	0x00000000
        /*0cf8*/ 	.word	0x00000000
        /*0cfc*/ 	.short	0x010a
        /*0cfe*/ 	.byte	0xff
	.zero		1


	//   ....[138]....
        /*0d00*/ 	.word	0x00011db0
        /*0d04*/ 	.word	0x00000011
        /*0d08*/ 	.word	0x000000c0
        /*0d0c*/ 	.short	0x010a
        /*0d0e*/ 	.byte	0xff
	.zero		1


	//   ....[139]....
        /*0d10*/ 	.word	0x00011e10
        /*0d14*/ 	.word	0x0000000b
        /*0d18*/ 	.word	0x000000c0
        /*0d1c*/ 	.short	0x010a
        /*0d1e*/ 	.byte	0xff
	.zero		1


	//   ....[140]....
        /*0d20*/ 	.word	0x00011e60
        /*0d24*/ 	.word	0x0000000f
        /*0d28*/ 	.word	0x00000078
        /*0d2c*/ 	.short	0x010a
        /*0d2e*/ 	.byte	0xff
	.zero		1


	//   ....[141]....
        /*0d30*/ 	.word	0x00011ec0
        /*0d34*/ 	.word	0x00000000
        /*0d38*/ 	.word	0x00000050
        /*0d3c*/ 	.short	0x010a
        /*0d3e*/ 	.byte	0xff
	.zero		1


	//   ....[142]....
        /*0d40*/ 	.word	0x00011f20
        /*0d44*/ 	.word	0x00000000
        /*0d48*/ 	.word	0x00000058
        /*0d4c*/ 	.short	0x010a
        /*0d4e*/ 	.byte	0xff
	.zero		1


	//   ....[143]....
        /*0d50*/ 	.word	0x00011f80
        /*0d54*/ 	.word	0x00000000
        /*0d58*/ 	.word	0x00000060
        /*0d5c*/ 	.short	0x010a
        /*0d5e*/ 	.byte	0xff
	.zero		1


	//   ....[144]....
        /*0d60*/ 	.word	0x00011fe0
        /*0d64*/ 	.word	0x00000000
        /*0d68*/ 	.word	0x00000068
        /*0d6c*/ 	.short	0x010a
        /*0d6e*/ 	.byte	0xff
	.zero		1


	//   ....[145]....
        /*0d70*/ 	.word	0x00012040
        /*0d74*/ 	.word	0x00000000
        /*0d78*/ 	.word	0x00000160
        /*0d7c*/ 	.short	0x010a
        /*0d7e*/ 	.byte	0xff
	.zero		1


	//   ....[146]....
        /*0d80*/ 	.word	0x000120a0
        /*0d84*/ 	.word	0x00000000
        /*0d88*/ 	.word	0x00000050
        /*0d8c*/ 	.short	0x010a
        /*0d8e*/ 	.byte	0xff
	.zero		1


	//   ....[147]....
        /*0d90*/ 	.word	0x00012100
        /*0d94*/ 	.word	0x00000000
        /*0d98*/ 	.word	0x00000058
        /*0d9c*/ 	.short	0x010a
        /*0d9e*/ 	.byte	0xff
	.zero		1


	//   ....[148]....
        /*0da0*/ 	.word	0x00012160
        /*0da4*/ 	.word	0x00000000
        /*0da8*/ 	.word	0x00000060
        /*0dac*/ 	.short	0x010a
        /*0dae*/ 	.byte	0xff
	.zero		1


	//   ....[149]....
        /*0db0*/ 	.word	0x000121c0
        /*0db4*/ 	.word	0x00000000
        /*0db8*/ 	.word	0x00000160
        /*0dbc*/ 	.short	0x010a
        /*0dbe*/ 	.byte	0xff
	.zero		1


	//   ....[150]....
        /*0dc0*/ 	.word	0x00012280
        /*0dc4*/ 	.word	0x00000003
        /*0dc8*/ 	.word	0x00000030
        /*0dcc*/ 	.short	0x010a
        /*0dce*/ 	.byte	0xff
	.zero		1


	//   ....[151]....
        /*0dd0*/ 	.word	0x000122d0
        /*0dd4*/ 	.word	0x00000061
        /*0dd8*/ 	.word	0x00000100
        /*0ddc*/ 	.short	0x010a
        /*0dde*/ 	.byte	0xff
	.zero		1


	//   ....[152]....
        /*0de0*/ 	.word	0x00012330
        /*0de4*/ 	.word	0x00000003
        /*0de8*/ 	.word	0x00000038
        /*0dec*/ 	.short	0x010a
        /*0dee*/ 	.byte	0xff
	.zero		1


	//   ....[153]....
        /*0df0*/ 	.word	0x00012390
        /*0df4*/ 	.word	0x00000000
        /*0df8*/ 	.word	0x00000040
        /*0dfc*/ 	.short	0x010a
        /*0dfe*/ 	.byte	0xff
	.zero		1


	//   ....[154]....
        /*0e00*/ 	.word	0x000123f0
        /*0e04*/ 	.word	0x00000000
        /*0e08*/ 	.word	0x00000048
        /*0e0c*/ 	.short	0x010a
        /*0e0e*/ 	.byte	0xff
	.zero		1


	//   ....[155]....
        /*0e10*/ 	.word	0x00012450
        /*0e14*/ 	.word	0x00000004
        /*0e18*/ 	.word	0x00000080
        /*0e1c*/ 	.short	0x010a
        /*0e1e*/ 	.byte	0xff
	.zero		1


	//   ....[156]....
        /*0e20*/ 	.word	0x000124b0
        /*0e24*/ 	.word	0x00000004
        /*0e28*/ 	.word	0x000001a0
        /*0e2c*/ 	.short	0x010a
        /*0e2e*/ 	.byte	0xff
	.zero		1


	//   ....[157]....
        /*0e30*/ 	.word	0x00012510
        /*0e34*/ 	.word	0x00000000
        /*0e38*/ 	.word	0x00000008
        /*0e3c*/ 	.short	0x010a
        /*0e3e*/ 	.byte	0xff
	.zero		1


	//   ....[158]....
        /*0e40*/ 	.word	0x000125f0
        /*0e44*/ 	.word	0x00000000
        /*0e48*/ 	.word	0x00000008
        /*0e4c*/ 	.short	0x010a
        /*0e4e*/ 	.byte	0xff
	.zero		1


	//   ....[159]....
        /*0e50*/ 	.word	0x00012650
        /*0e54*/ 	.word	0x00000003
        /*0e58*/ 	.word	0x00000120
        /*0e5c*/ 	.short	0x010a
        /*0e5e*/ 	.byte	0xff
	.zero		1


	//   ....[160]....
        /*0e60*/ 	.word	0x000126b0
        /*0e64*/ 	.word	0x00000003
        /*0e68*/ 	.word	0x00000000
        /*0e6c*/ 	.short	0x010a
        /*0e6e*/ 	.byte	0xff
	.zero		1


	//   ....[161]....
        /*0e70*/ 	.word	0x00012710
        /*0e74*/ 	.word	0x00000003
        /*0e78*/ 	.word	0x00000160
        /*0e7c*/ 	.short	0x010a
        /*0e7e*/ 	.byte	0xff
	.zero		1


	//   ....[162]....
        /*0e80*/ 	.word	0x00012770
        /*0e84*/ 	.word	0x00000000
        /*0e88*/ 	.word	0x00000120
        /*0e8c*/ 	.short	0x010a
        /*0e8e*/ 	.byte	0xff
	.zero		1


	//   ....[163]....
        /*0e90*/ 	.word	0x000127d0
        /*0e94*/ 	.word	0x00000000
        /*0e98*/ 	.word	0x00000120
        /*0e9c*/ 	.short	0x010a
        /*0e9e*/ 	.byte	0xff
	.zero		1


	//   ....[164]....
        /*0ea0*/ 	.word	0x00012830
        /*0ea4*/ 	.word	0x00000000
        /*0ea8*/ 	.word	0x00000120
        /*0eac*/ 	.short	0x010a
        /*0eae*/ 	.byte	0xff
	.zero		1


	//   ....[165]....
        /*0eb0*/ 	.word	0x00012890
        /*0eb4*/ 	.word	0x00000000
        /*0eb8*/ 	.word	0x00000150
        /*0ebc*/ 	.short	0x010a
        /*0ebe*/ 	.byte	0xff
	.zero		1


	//----- nvinfo : EIATTR_NUM_MBARRIERS
	.align		4
.L_49:
        /*0ec0*/ 	.byte	0x03, 0x38
        /*0ec2*/ 	.short	0x0039


	//----- nvinfo : EIATTR_EXIT_INSTR_OFFSETS
	.align		4
        /*0ec4*/ 	.byte	0x04, 0x1c
        /*0ec6*/ 	.short	(.L_51 - .L_50)


	//   ....[0]....
.L_50:
        /*0ec8*/ 	.word	0x000037d0


	//   ....[1]....
        /*0ecc*/ 	.word	0x00004d70


	//   ....[2]....
        /*0ed0*/ 	.word	0x00008710


	//   ....[3]....
        /*0ed4*/ 	.word	0x00009a60


	//   ....[4]....
        /*0ed8*/ 	.word	0x0000e7c0


	//   ....[5]....
        /*0edc*/ 	.word	0x0000e7f0


	//   ....[6]....
        /*0ee0*/ 	.word	0x00010490


	//   ....[7]....
        /*0ee4*/ 	.word	0x00011bb0


	//----- nvinfo : EIATTR_INDIRECT_BRANCH_TARGETS
	.align		4
.L_51:
        /*0ee8*/ 	.byte	0x04, 0x34
        /*0eea*/ 	.short	(.L_53 - .L_52)


	//   ....[0]....
.L_52:
        /*0eec*/ 	.word	.L_x_291@srel
        /*0ef0*/ 	.short	0x0
        /*0ef2*/ 	.short	0x0
        /*0ef4*/ 	.word	0xa
        /*0ef8*/ 	.word	.L_x_292@srel
        /* <DEDUP_REMOVED lines=9> */


	//----- nvinfo : EIATTR_MAX_THREADS
	.align		4
.L_53:
        /*0f20*/ 	.byte	0x04, 0x05
        /*0f22*/ 	.short	(.L_55 - .L_54)
.L_54:
        /*0f24*/ 	.word	0x00000180
        /*0f28*/ 	.word	0x00000001
        /*0f2c*/ 	.word	0x00000001


	//----- nvinfo : EIATTR_CRS_STACK_SIZE
	.align		4
.L_55:
        /*0f30*/ 	.byte	0x04, 0x1e
        /*0f32*/ 	.short	(.L_57 - .L_56)
.L_56:
        /*0f34*/ 	.word	0x00000000


	//----- nvinfo : EIATTR_CBANK_PARAM_SIZE
	.align		4
.L_57:
        /*0f38*/ 	.byte	0x03, 0x19
        /*0f3a*/ 	.short	0x0900


	//----- nvinfo : EIATTR_PARAM_CBANK
	.align		4
        /*0f3c*/ 	.byte	0x04, 0x0a
        /*0f3e*/ 	.short	(.L_59 - .L_58)
	.align		4
.L_58:
        /*0f40*/ 	.word	index@(.nv.constant0._ZN7cutlass13device_kernelINS_4gemm6kernel13GemmUniversalINS1_17GroupProblemShapeIN4cute5tupleIJiiiEEEEENS1_10collective13CollectiveMmaINS1_40MainloopSm100ArrayTmaUmmaWarpSpecializedILi3ELi8ELi4ENS6_IJNS5_1CILi2EEENSC_ILi1EEESE_EEEEENS6_IJNSC_ILi256EEENSC_ILi128EEESI_EEENS_6half_tEPNS6_IJlSE_NSC_ILi0EEEEEESK_SN_NS5_8TiledMMAINS5_8MMA_AtomIJNS5_26SM100_MMA_F16BF16_2x1SM_SSISK_SK_fLi256ELi128ELNS5_4UMMA5MajorE0ELSS_0ELNSR_7ScaleInE0ELST_0EEEEEENS5_6LayoutINS6_IJSE_SE_SE_EEENS6_IJSL_SL_SL_EEEEENS6_IJNS5_10UnderscoreES10_S10_EEEEENS5_18SM100_TMA_2SM_LOADENS5_14ComposedLayoutINS5_7SwizzleILi3ELi4ELi3EEENS5_18smem_ptr_flag_bitsILi16EEENSW_INS6_IJNSC_ILi8EEENSC_ILi64EEEEEENS6_IJS1A_SE_EEEEEEEvNS5_8identityES13_S1E_vS1F_EENS_8epilogue10collective18CollectiveEpilogueINS1H_31Sm100PtrArrayTmaWarpSpecializedILi4ELi2ELi32ELb1ELb0EEEJNS6_IJSI_SI_SI_EEENS6_IJNSW_ISI_SE_EENSW_INSC_ILi32EEESE_EEEEESK_PNS6_IJSE_lSL_EEESK_S1S_NS1H_6fusion15FusionCallbacksIS1L_NS1T_17LinearCombinationISK_fSK_fLNS_15FloatRoundStyleE2EEES1M_S1Q_JEEENS5_5SM1004TMEM4LOAD26SM100_TMEM_LOAD_16dp256b4xENS5_13SM90_TMA_LOADENS14_IS16_S18_NSW_INS6_IJS1A_S19_EEENS6_IJSE_S1A_EEEEEEENS5_17SM75_U16x8_LDSM_TENS5_14SM90_TMA_STOREES27_NS5_17SM90_U16x8_STSM_TENS5_39AutoVectorizingCopyWithAssumedAlignmentILi128EEEEEEvvEEEEvNT_6ParamsE)
        /*0f44*/ 	.short	0x0380
        /*0f46*/ 	.short	0x0900


	//----- nvinfo : EIATTR_SW_WAR
	.align		4
.L_59:
        /*0f48*/ 	.byte	0x04, 0x36
        /*0f4a*/ 	.short	(.L_61 - .L_60)
.L_60:
        /*0f4c*/ 	.word	0x00000008
.L_61:


//--------------------- .nv.callgraph             --------------------------
	.section	.nv.callgraph,"",@"SHT_CUDA_CALLGRAPH"
	.align	4
	.sectionentsize	8
	.align		4
        /*0000*/ 	.word	0x00000000
	.align		4
        /*0004*/ 	.word	0xffffffff
	.align		4
        /*0008*/ 	.word	index@(_ZN7cutlass13device_kernelINS_4gemm6kernel13GemmUniversalINS1_17GroupProblemShapeIN4cute5tupleIJiiiEEEEENS1_10collective13CollectiveMmaINS1_40MainloopSm100ArrayTmaUmmaWarpSpecializedILi3ELi8ELi4ENS6_IJNS5_1CILi2EEENSC_ILi1EEESE_EEEEENS6_IJNSC_ILi256EEENSC_ILi128EEESI_EEENS_6half_tEPNS6_IJlSE_NSC_ILi0EEEEEESK_SN_NS5_8TiledMMAINS5_8MMA_AtomIJNS5_26SM100_MMA_F16BF16_2x1SM_SSISK_SK_fLi256ELi128ELNS5_4UMMA5MajorE0ELSS_0ELNSR_7ScaleInE0ELST_0EEEEEENS5_6LayoutINS6_IJSE_SE_SE_EEENS6_IJSL_SL_SL_EEEEENS6_IJNS5_10UnderscoreES10_S10_EEEEENS5_18SM100_TMA_2SM_LOADENS5_14ComposedLayoutINS5_7SwizzleILi3ELi4ELi3EEENS5_18smem_ptr_flag_bitsILi16EEENSW_INS6_IJNSC_ILi8EEENSC_ILi64EEEEEENS6_IJS1A_SE_EEEEEEEvNS5_8identityES13_S1E_vS1F_EENS_8epilogue10collective18CollectiveEpilogueINS1H_31Sm100PtrArrayTmaWarpSpecializedILi4ELi2ELi32ELb1ELb0EEEJNS6_IJSI_SI_SI_EEENS6_IJNSW_ISI_SE_EENSW_INSC_ILi32EEESE_EEEEESK_PNS6_IJSE_lSL_EEESK_S1S_NS1H_6fusion15FusionCallbacksIS1L_NS1T_17LinearCombinationISK_fSK_fLNS_15FloatRoundStyleE2EEES1M_S1Q_JEEENS5_5SM1004TMEM4LOAD26SM100_TMEM_LOAD_16dp256b4xENS5_13SM90_TMA_LOADENS14_IS16_S18_NSW_INS6_IJS1A_S19_EEENS6_IJSE_S1A_EEEEEEENS5_17SM75_U16x8_LDSM_TENS5_14SM90_TMA_STOREES27_NS5_17SM90_U16x8_STSM_TENS5_39AutoVectorizingCopyWithAssumedAlignmentILi128EEEEEEvvEEEEvNT_6ParamsE)
	.align		4
        /*000c*/ 	.word	index@(__assertfail)
	.align		4
        /*0010*/ 	.word	0x00000000
	.align		4
        /*0014*/ 	.word	0xfffffffe
	.align		4
        /*0018*/ 	.word	0x00000000
	.align		4
        /*001c*/ 	.word	0xfffffffd
	.align		4
        /*0020*/ 	.word	0x00000000
	.align		4
        /*0024*/ 	.word	0xfffffffc


//--------------------- .nv.constant4             --------------------------
	.section	.nv.constant4,"a",@progbits
	.align	8
	.align		8
.nv.constant4:
        /*0000*/ 	.dword	__assertfail
	.align		8
        /*0008*/ 	.dword	__unnamed_1
	.align		8
        /*0010*/ 	.dword	__unnamed_2
	.align		8
        /*0018*/ 	.dword	_ZN39_INTERNAL_cd9e47aa_4_k_cu_b435f6ac_27974cuda3std3__45__cpo5beginE
	.align		8
        /*0020*/ 	.dword	_ZN39_INTERNAL_cd9e47aa_4_k_cu_b435f6ac_27974cuda3std3__45__cpo3endE
	.align		8
        /*0028*/ 	.dword	_ZN39_INTERNAL_cd9e47aa_4_k_cu_b435f6ac_27974cuda3std3__45__cpo6cbeginE
	.align		8
        /*0030*/ 	.dword	_ZN39_INTERNAL_cd9e47aa_4_k_cu_b435f6ac_27974cuda3std3__45__cpo4cendE
	.align		8
        /*0038*/ 	.dword	_ZN39_INTERNAL_cd9e47aa_4_k_cu_b435f6ac_27974cuda3std3__441_GLOBAL__N__cd9e47aa_4_k_cu_b435f6ac_27976ignoreE
	.align		8
        /*0040*/ 	.dword	_ZN39_INTERNAL_cd9e47aa_4_k_cu_b435f6ac_27974cuda3std3__419piecewise_constructE
	.align		8
        /*0048*/ 	.dword	_ZN39_INTERNAL_cd9e47aa_4_k_cu_b435f6ac_27974cuda3std3__48in_placeE
	.align		8
        /*0050*/ 	.dword	_ZN39_INTERNAL_cd9e47aa_4_k_cu_b435f6ac_27974cuda3std6ranges3__45__cpo4swapE
	.align		8
        /*0058*/ 	.dword	_ZN39_INTERNAL_cd9e47aa_4_k_cu_b435f6ac_27974cuda3std6ranges3__45__cpo9iter_moveE
	.align		8
        /*0060*/ 	.dword	_ZN39_INTERNAL_cd9e47aa_4_k_cu_b435f6ac_27974cute7productE
	.align		8
        /*0068*/ 	.dword	_ZN39_INTERNAL_cd9e47aa_4_k_cu_b435f6ac_27974cute1_E
	.align		8
        /*0070*/ 	.dword	$str$24
	.align		8
        /*0078*/ 	.dword	$str$25
	.align		8
        /*0080*/ 	.dword	$str$26
	.align		8
        /*0088*/ 	.dword	$str$27


//--------------------- .nv.constant2._ZN7cutlass13device_kernelINS_4gemm6kernel13GemmUniversalINS1_17GroupProblemShapeIN4cute5tupleIJiiiEEEEENS1_10collective13CollectiveMmaINS1_40MainloopSm100ArrayTmaUmmaWarpSpecializedILi3ELi8ELi4ENS6_IJNS5_1CILi2EEENSC_ILi1EEESE_EEEEENS6_IJNSC_ILi256EEENSC_ILi128EEESI_EEENS_6half_tEPNS6_IJlSE_NSC_ILi0EEEEEESK_SN_NS5_8TiledMMAINS5_8MMA_AtomIJNS5_26SM100_MMA_F16BF16_2x1SM_SSISK_SK_fLi256ELi128ELNS5_4UMMA5MajorE0ELSS_0ELNSR_7ScaleInE0ELST_0EEEEEENS5_6LayoutINS6_IJSE_SE_SE_EEENS6_IJSL_SL_SL_EEEEENS6_IJNS5_10UnderscoreES10_S10_EEEEENS5_18SM100_TMA_2SM_LOADENS5_14ComposedLayoutINS5_7SwizzleILi3ELi4ELi3EEENS5_18smem_ptr_flag_bitsILi16EEENSW_INS6_IJNSC_ILi8EEENSC_ILi64EEEEEENS6_IJS1A_SE_EEEEEEEvNS5_8identityES13_S1E_vS1F_EENS_8epilogue10collective18CollectiveEpilogueINS1H_31Sm100PtrArrayTmaWarpSpecializedILi4ELi2ELi32ELb1ELb0EEEJNS6_IJSI_SI_SI_EEENS6_IJNSW_ISI_SE_EENSW_INSC_ILi32EEESE_EEEEESK_PNS6_IJSE_lSL_EEESK_S1S_NS1H_6fusion15FusionCallbacksIS1L_NS1T_17LinearCombinationISK_fSK_fLNS_15FloatRoundStyleE2EEES1M_S1Q_JEEENS5_5SM1004TMEM4LOAD26SM100_TMEM_LOAD_16dp256b4xENS5_13SM90_TMA_LOADENS14_IS16_S18_NSW_INS6_IJS1A_S19_EEENS6_IJSE_S1A_EEEEEEENS5_17SM75_U16x8_LDSM_TENS5_14SM90_TMA_STOREES27_NS5_17SM90_U16x8_STSM_TENS5_39AutoVectorizingCopyWithAssumedAlignmentILi128EEEEEEvvEEEEvNT_6ParamsE --------------------------
	.section	.nv.constant2._ZN7cutlass13device_kernelINS_4gemm6kernel13GemmUniversalINS1_17GroupProblemShapeIN4cute5tupleIJiiiEEEEENS1_10collective13CollectiveMmaINS1_40MainloopSm100ArrayTmaUmmaWarpSpecializedILi3ELi8ELi4ENS6_IJNS5_1CILi2EEENSC_ILi1EEESE_EEEEENS6_IJNSC_ILi256EEENSC_ILi128EEESI_EEENS_6half_tEPNS6_IJlSE_NSC_ILi0EEEEEESK_SN_NS5_8TiledMMAINS5_8MMA_AtomIJNS5_26SM100_MMA_F16BF16_2x1SM_SSISK_SK_fLi256ELi128ELNS5_4UMMA5MajorE0ELSS_0ELNSR_7ScaleInE0ELST_0EEEEEENS5_6LayoutINS6_IJSE_SE_SE_EEENS6_IJSL_SL_SL_EEEEENS6_IJNS5_10UnderscoreES10_S10_EEEEENS5_18SM100_TMA_2SM_LOADENS5_14ComposedLayoutINS5_7SwizzleILi3ELi4ELi3EEENS5_18smem_ptr_flag_bitsILi16EEENSW_INS6_IJNSC_ILi8EEENSC_ILi64EEEEEENS6_IJS1A_SE_EEEEEEEvNS5_8identityES13_S1E_vS1F_EENS_8epilogue10collective18CollectiveEpilogueINS1H_31Sm100PtrArrayTmaWarpSpecializedILi4ELi2ELi32ELb1ELb0EEEJNS6_IJSI_SI_SI_EEENS6_IJNSW_ISI_SE_EENSW_INSC_ILi32EEESE_EEEEESK_PNS6_IJSE_lSL_EEESK_S1S_NS1H_6fusion15FusionCallbacksIS1L_NS1T_17LinearCombinationISK_fSK_fLNS_15FloatRoundStyleE2EEES1M_S1Q_JEEENS5_5SM1004TMEM4LOAD26SM100_TMEM_LOAD_16dp256b4xENS5_13SM90_TMA_LOADENS14_IS16_S18_NSW_INS6_IJS1A_S19_EEENS6_IJSE_S1A_EEEEEEENS5_17SM75_U16x8_LDSM_TENS5_14SM90_TMA_STOREES27_NS5_17SM90_U16x8_STSM_TENS5_39AutoVectorizingCopyWithAssumedAlignmentILi128EEEEEEvvEEEEvNT_6ParamsE,"a",@progbits
	.sectionflags	@""
	.align	4
.nv.constant2._ZN7cutlass13device_kernelINS_4gemm6kernel13GemmUniversalINS1_17GroupProblemShapeIN4cute5tupleIJiiiEEEEENS1_10collective13CollectiveMmaINS1_40MainloopSm100ArrayTmaUmmaWarpSpecializedILi3ELi8ELi4ENS6_IJNS5_1CILi2EEENSC_ILi1EEESE_EEEEENS6_IJNSC_ILi256EEENSC_ILi128EEESI_EEENS_6half_tEPNS6_IJlSE_NSC_ILi0EEEEEESK_SN_NS5_8TiledMMAINS5_8MMA_AtomIJNS5_26SM100_MMA_F16BF16_2x1SM_SSISK_SK_fLi256ELi128ELNS5_4UMMA5MajorE0ELSS_0ELNSR_7ScaleInE0ELST_0EEEEEENS5_6LayoutINS6_IJSE_SE_SE_EEENS6_IJSL_SL_SL_EEEEENS6_IJNS5_10UnderscoreES10_S10_EEEEENS5_18SM100_TMA_2SM_LOADENS5_14ComposedLayoutINS5_7SwizzleILi3ELi4ELi3EEENS5_18smem_ptr_flag_bitsILi16EEENSW_INS6_IJNSC_ILi8EEENSC_ILi64EEEEEENS6_IJS1A_SE_EEEEEEEvNS5_8identityES13_S1E_vS1F_EENS_8epilogue10collective18CollectiveEpilogueINS1H_31Sm100PtrArrayTmaWarpSpecializedILi4ELi2ELi32ELb1ELb0EEEJNS6_IJSI_SI_SI_EEENS6_IJNSW_ISI_SE_EENSW_INSC_ILi32EEESE_EEEEESK_PNS6_IJSE_lSL_EEESK_S1S_NS1H_6fusion15FusionCallbacksIS1L_NS1T_17LinearCombinationISK_fSK_fLNS_15FloatRoundStyleE2EEES1M_S1Q_JEEENS5_5SM1004TMEM4LOAD26SM100_TMEM_LOAD_16dp256b4xENS5_13SM90_TMA_LOADENS14_IS16_S18_NSW_INS6_IJS1A_S19_EEENS6_IJSE_S1A_EEEEEEENS5_17SM75_U16x8_LDSM_TENS5_14SM90_TMA_STOREES27_NS5_17SM90_U16x8_STSM_TENS5_39AutoVectorizingCopyWithAssumedAlignmentILi128EEEEEEvvEEEEvNT_6ParamsE:
        /*0000*/ 	.byte	0xb0, 0x04, 0x01, 0x00, 0xf0, 0x4d, 0x00, 0x00, 0xf0, 0x4d, 0x00, 0x00, 0xf0, 0x4d, 0x00, 0x00
        /*0010*/ 	.byte	0xf0, 0x4d, 0x00, 0x00, 0xf0, 0x4d, 0x00, 0x00, 0xf0, 0x4d, 0x00, 0x00, 0xf0, 0x4d, 0x00, 0x00
        /*0020*/ 	.byte	0x00, 0xe8, 0x00, 0x00, 0xf0, 0x4d, 0x00, 0x00


//--------------------- .text._ZN7cutlass13device_kernelINS_4gemm6kernel13GemmUniversalINS1_17GroupProblemShapeIN4cute5tupleIJiiiEEEEENS1_10collective13CollectiveMmaINS1_40MainloopSm100ArrayTmaUmmaWarpSpecializedILi3ELi8ELi4ENS6_IJNS5_1CILi2EEENSC_ILi1EEESE_EEEEENS6_IJNSC_ILi256EEENSC_ILi128EEESI_EEENS_6half_tEPNS6_IJlSE_NSC_ILi0EEEEEESK_SN_NS5_8TiledMMAINS5_8MMA_AtomIJNS5_26SM100_MMA_F16BF16_2x1SM_SSISK_SK_fLi256ELi128ELNS5_4UMMA5MajorE0ELSS_0ELNSR_7ScaleInE0ELST_0EEEEEENS5_6LayoutINS6_IJSE_SE_SE_EEENS6_IJSL_SL_SL_EEEEENS6_IJNS5_10UnderscoreES10_S10_EEEEENS5_18SM100_TMA_2SM_LOADENS5_14ComposedLayoutINS5_7SwizzleILi3ELi4ELi3EEENS5_18smem_ptr_flag_bitsILi16EEENSW_INS6_IJNSC_ILi8EEENSC_ILi64EEEEEENS6_IJS1A_SE_EEEEEEEvNS5_8identityES13_S1E_vS1F_EENS_8epilogue10collective18CollectiveEpilogueINS1H_31Sm100PtrArrayTmaWarpSpecializedILi4ELi2ELi32ELb1ELb0EEEJNS6_IJSI_SI_SI_EEENS6_IJNSW_ISI_SE_EENSW_INSC_ILi32EEESE_EEEEESK_PNS6_IJSE_lSL_EEESK_S1S_NS1H_6fusion15FusionCallbacksIS1L_NS1T_17LinearCombinationISK_fSK_fLNS_15FloatRoundStyleE2EEES1M_S1Q_JEEENS5_5SM1004TMEM4LOAD26SM100_TMEM_LOAD_16dp256b4xENS5_13SM90_TMA_LOADENS14_IS16_S18_NSW_INS6_IJS1A_S19_EEENS6_IJSE_S1A_EEEEEEENS5_17SM75_U16x8_LDSM_TENS5_14SM90_TMA_STOREES27_NS5_17SM90_U16x8_STSM_TENS5_39AutoVectorizingCopyWithAssumedAlignmentILi128EEEEEEvvEEEEvNT_6ParamsE --------------------------
	.section	.text._ZN7cutlass13device_kernelINS_4gemm6kernel13GemmUniversalINS1_17GroupProblemShapeIN4cute5tupleIJiiiEEEEENS1_10collective13CollectiveMmaINS1_40MainloopSm100ArrayTmaUmmaWarpSpecializedILi3ELi8ELi4ENS6_IJNS5_1CILi2EEENSC_ILi1EEESE_EEEEENS6_IJNSC_ILi256EEENSC_ILi128EEESI_EEENS_6half_tEPNS6_IJlSE_NSC_ILi0EEEEEESK_SN_NS5_8TiledMMAINS5_8MMA_AtomIJNS5_26SM100_MMA_F16BF16_2x1SM_SSISK_SK_fLi256ELi128ELNS5_4UMMA5MajorE0ELSS_0ELNSR_7ScaleInE0ELST_0EEEEEENS5_6LayoutINS6_IJSE_SE_SE_EEENS6_IJSL_SL_SL_EEEEENS6_IJNS5_10UnderscoreES10_S10_EEEEENS5_18SM100_TMA_2SM_LOADENS5_14ComposedLayoutINS5_7SwizzleILi3ELi4ELi3EEENS5_18smem_ptr_flag_bitsILi16EEENSW_INS6_IJNSC_ILi8EEENSC_ILi64EEEEEENS6_IJS1A_SE_EEEEEEEvNS5_8identityES13_S1E_vS1F_EENS_8epilogue10collective18CollectiveEpilogueINS1H_31Sm100PtrArrayTmaWarpSpecializedILi4ELi2ELi32ELb1ELb0EEEJNS6_IJSI_SI_SI_EEENS6_IJNSW_ISI_SE_EENSW_INSC_ILi32EEESE_EEEEESK_PNS6_IJSE_lSL_EEESK_S1S_NS1H_6fusion15FusionCallbacksIS1L_NS1T_17LinearCombinationISK_fSK_fLNS_15FloatRoundStyleE2EEES1M_S1Q_JEEENS5_5SM1004TMEM4LOAD26SM100_TMEM_LOAD_16dp256b4xENS5_13SM90_TMA_LOADENS14_IS16_S18_NSW_INS6_IJS1A_S19_EEENS6_IJSE_S1A_EEEEEEENS5_17SM75_U16x8_LDSM_TENS5_14SM90_TMA_STOREES27_NS5_17SM90_U16x8_STSM_TENS5_39AutoVectorizingCopyWithAssumedAlignmentILi128EEEEEEvvEEEEvNT_6ParamsE,"ax",@progbits
	.align	128
.text._ZN7cutlass13device_kernelINS_4gemm6kernel13GemmUniversalINS1_17GroupProblemShapeIN4cute5tupleIJiiiEEEEENS1_10collective13CollectiveMmaINS1_40MainloopSm100ArrayTmaUmmaWarpSpecializedILi3ELi8ELi4ENS6_IJNS5_1CILi2EEENSC_ILi1EEESE_EEEEENS6_IJNSC_ILi256EEENSC_ILi128EEESI_EEENS_6half_tEPNS6_IJlSE_NSC_ILi0EEEEEESK_SN_NS5_8TiledMMAINS5_8MMA_AtomIJNS5_26SM100_MMA_F16BF16_2x1SM_SSISK_SK_fLi256ELi128ELNS5_4UMMA5MajorE0ELSS_0ELNSR_7ScaleInE0ELST_0EEEEEENS5_6LayoutINS6_IJSE_SE_SE_EEENS6_IJSL_SL_SL_EEEEENS6_IJNS5_10UnderscoreES10_S10_EEEEENS5_18SM100_TMA_2SM_LOADENS5_14ComposedLayoutINS5_7SwizzleILi3ELi4ELi3EEENS5_18smem_ptr_flag_bitsILi16EEENSW_INS6_IJNSC_ILi8EEENSC_ILi64EEEEEENS6_IJS1A_SE_EEEEEEEvNS5_8identityES13_S1E_vS1F_EENS_8epilogue10collective18CollectiveEpilogueINS1H_31Sm100PtrArrayTmaWarpSpecializedILi4ELi2ELi32ELb1ELb0EEEJNS6_IJSI_SI_SI_EEENS6_IJNSW_ISI_SE_EENSW_INSC_ILi32EEESE_EEEEESK_PNS6_IJSE_lSL_EEESK_S1S_NS1H_6fusion15FusionCallbacksIS1L_NS1T_17LinearCombinationISK_fSK_fLNS_15FloatRoundStyleE2EEES1M_S1Q_JEEENS5_5SM1004TMEM4LOAD26SM100_TMEM_LOAD_16dp256b4xENS5_13SM90_TMA_LOADENS14_IS16_S18_NSW_INS6_IJS1A_S19_EEENS6_IJSE_S1A_EEEEEEENS5_17SM75_U16x8_LDSM_TENS5_14SM90_TMA_STOREES27_NS5_17SM90_U16x8_STSM_TENS5_39AutoVectorizingCopyWithAssumedAlignmentILi128EEEEEEvvEEEEvNT_6ParamsE:
        .type           _ZN7cutlass13device_kernelINS_4gemm6kernel13GemmUniversalINS1_17GroupProblemShapeIN4cute5tupleIJiiiEEEEENS1_10collective13CollectiveMmaINS1_40MainloopSm100ArrayTmaUmmaWarpSpecializedILi3ELi8ELi4ENS6_IJNS5_1CILi2EEENSC_ILi1EEESE_EEEEENS6_IJNSC_ILi256EEENSC_ILi128EEESI_EEENS_6half_tEPNS6_IJlSE_NSC_ILi0EEEEEESK_SN_NS5_8TiledMMAINS5_8MMA_AtomIJNS5_26SM100_MMA_F16BF16_2x1SM_SSISK_SK_fLi256ELi128ELNS5_4UMMA5MajorE0ELSS_0ELNSR_7ScaleInE0ELST_0EEEEEENS5_6LayoutINS6_IJSE_SE_SE_EEENS6_IJSL_SL_SL_EEEEENS6_IJNS5_10UnderscoreES10_S10_EEEEENS5_18SM100_TMA_2SM_LOADENS5_14ComposedLayoutINS5_7SwizzleILi3ELi4ELi3EEENS5_18smem_ptr_flag_bitsILi16EEENSW_INS6_IJNSC_ILi8EEENSC_ILi64EEEEEENS6_IJS1A_SE_EEEEEEEvNS5_8identityES13_S1E_vS1F_EENS_8epilogue10collective18CollectiveEpilogueINS1H_31Sm100PtrArrayTmaWarpSpecializedILi4ELi2ELi32ELb1ELb0EEEJNS6_IJSI_SI_SI_EEENS6_IJNSW_ISI_SE_EENSW_INSC_ILi32EEESE_EEEEESK_PNS6_IJSE_lSL_EEESK_S1S_NS1H_6fusion15FusionCallbacksIS1L_NS1T_17LinearCombinationISK_fSK_fLNS_15FloatRoundStyleE2EEES1M_S1Q_JEEENS5_5SM1004TMEM4LOAD26SM100_TMEM_LOAD_16dp256b4xENS5_13SM90_TMA_LOADENS14_IS16_S18_NSW_INS6_IJS1A_S19_EEENS6_IJSE_S1A_EEEEEEENS5_17SM75_U16x8_LDSM_TENS5_14SM90_TMA_STOREES27_NS5_17SM90_U16x8_STSM_TENS5_39AutoVectorizingCopyWithAssumedAlignmentILi128EEEEEEvvEEEEvNT_6ParamsE,@function
        .size           _ZN7cutlass13device_kernelINS_4gemm6kernel13GemmUniversalINS1_17GroupProblemShapeIN4cute5tupleIJiiiEEEEENS1_10collective13CollectiveMmaINS1_40MainloopSm100ArrayTmaUmmaWarpSpecializedILi3ELi8ELi4ENS6_IJNS5_1CILi2EEENSC_ILi1EEESE_EEEEENS6_IJNSC_ILi256EEENSC_ILi128EEESI_EEENS_6half_tEPNS6_IJlSE_NSC_ILi0EEEEEESK_SN_NS5_8TiledMMAINS5_8MMA_AtomIJNS5_26SM100_MMA_F16BF16_2x1SM_SSISK_SK_fLi256ELi128ELNS5_4UMMA5MajorE0ELSS_0ELNSR_7ScaleInE0ELST_0EEEEEENS5_6LayoutINS6_IJSE_SE_SE_EEENS6_IJSL_SL_SL_EEEEENS6_IJNS5_10UnderscoreES10_S10_EEEEENS5_18SM100_TMA_2SM_LOADENS5_14ComposedLayoutINS5_7SwizzleILi3ELi4ELi3EEENS5_18smem_ptr_flag_bitsILi16EEENSW_INS6_IJNSC_ILi8EEENSC_ILi64EEEEEENS6_IJS1A_SE_EEEEEEEvNS5_8identityES13_S1E_vS1F_EENS_8epilogue10collective18CollectiveEpilogueINS1H_31Sm100PtrArrayTmaWarpSpecializedILi4ELi2ELi32ELb1ELb0EEEJNS6_IJSI_SI_SI_EEENS6_IJNSW_ISI_SE_EENSW_INSC_ILi32EEESE_EEEEESK_PNS6_IJSE_lSL_EEESK_S1S_NS1H_6fusion15FusionCallbacksIS1L_NS1T_17LinearCombinationISK_fSK_fLNS_15FloatRoundStyleE2EEES1M_S1Q_JEEENS5_5SM1004TMEM4LOAD26SM100_TMEM_LOAD_16dp256b4xENS5_13SM90_TMA_LOADENS14_IS16_S18_NSW_INS6_IJS1A_S19_EEENS6_IJSE_S1A_EEEEEEENS5_17SM75_U16x8_LDSM_TENS5_14SM90_TMA_STOREES27_NS5_17SM90_U16x8_STSM_TENS5_39AutoVectorizingCopyWithAssumedAlignmentILi128EEEEEEvvEEEEvNT_6ParamsE,(.L_x_302 - _ZN7cutlass13device_kernelINS_4gemm6kernel13GemmUniversalINS1_17GroupProblemShapeIN4cute5tupleIJiiiEEEEENS1_10collective13CollectiveMmaINS1_40MainloopSm100ArrayTmaUmmaWarpSpecializedILi3ELi8ELi4ENS6_IJNS5_1CILi2EEENSC_ILi1EEESE_EEEEENS6_IJNSC_ILi256EEENSC_ILi128EEESI_EEENS_6half_tEPNS6_IJlSE_NSC_ILi0EEEEEESK_SN_NS5_8TiledMMAINS5_8MMA_AtomIJNS5_26SM100_MMA_F16BF16_2x1SM_SSISK_SK_fLi256ELi128ELNS5_4UMMA5MajorE0ELSS_0ELNSR_7ScaleInE0ELST_0EEEEEENS5_6LayoutINS6_IJSE_SE_SE_EEENS6_IJSL_SL_SL_EEEEENS6_IJNS5_10UnderscoreES10_S10_EEEEENS5_18SM100_TMA_2SM_LOADENS5_14ComposedLayoutINS5_7SwizzleILi3ELi4ELi3EEENS5_18smem_ptr_flag_bitsILi16EEENSW_INS6_IJNSC_ILi8EEENSC_ILi64EEEEEENS6_IJS1A_SE_EEEEEEEvNS5_8identityES13_S1E_vS1F_EENS_8epilogue10collective18CollectiveEpilogueINS1H_31Sm100PtrArrayTmaWarpSpecializedILi4ELi2ELi32ELb1ELb0EEEJNS6_IJSI_SI_SI_EEENS6_IJNSW_ISI_SE_EENSW_INSC_ILi32EEESE_EEEEESK_PNS6_IJSE_lSL_EEESK_S1S_NS1H_6fusion15FusionCallbacksIS1L_NS1T_17LinearCombinationISK_fSK_fLNS_15FloatRoundStyleE2EEES1M_S1Q_JEEENS5_5SM1004TMEM4LOAD26SM100_TMEM_LOAD_16dp256b4xENS5_13SM90_TMA_LOADENS14_IS16_S18_NSW_INS6_IJS1A_S19_EEENS6_IJSE_S1A_EEEEEEENS5_17SM75_U16x8_LDSM_TENS5_14SM90_TMA_STOREES27_NS5_17SM90_U16x8_STSM_TENS5_39AutoVectorizingCopyWithAssumedAlignmentILi128EEEEEEvvEEEEvNT_6ParamsE)
        .other          _ZN7cutlass13device_kernelINS_4gemm6kernel13GemmUniversalINS1_17GroupProblemShapeIN4cute5tupleIJiiiEEEEENS1_10collective13CollectiveMmaINS1_40MainloopSm100ArrayTmaUmmaWarpSpecializedILi3ELi8ELi4ENS6_IJNS5_1CILi2EEENSC_ILi1EEESE_EEEEENS6_IJNSC_ILi256EEENSC_ILi128EEESI_EEENS_6half_tEPNS6_IJlSE_NSC_ILi0EEEEEESK_SN_NS5_8TiledMMAINS5_8MMA_AtomIJNS5_26SM100_MMA_F16BF16_2x1SM_SSISK_SK_fLi256ELi128ELNS5_4UMMA5MajorE0ELSS_0ELNSR_7ScaleInE0ELST_0EEEEEENS5_6LayoutINS6_IJSE_SE_SE_EEENS6_IJSL_SL_SL_EEEEENS6_IJNS5_10UnderscoreES10_S10_EEEEENS5_18SM100_TMA_2SM_LOADENS5_14ComposedLayoutINS5_7SwizzleILi3ELi4ELi3EEENS5_18smem_ptr_flag_bitsILi16EEENSW_INS6_IJNSC_ILi8EEENSC_ILi64EEEEEENS6_IJS1A_SE_EEEEEEEvNS5_8identityES13_S1E_vS1F_EENS_8epilogue10collective18CollectiveEpilogueINS1H_31Sm100PtrArrayTmaWarpSpecializedILi4ELi2ELi32ELb1ELb0EEEJNS6_IJSI_SI_SI_EEENS6_IJNSW_ISI_SE_EENSW_INSC_ILi32EEESE_EEEEESK_PNS6_IJSE_lSL_EEESK_S1S_NS1H_6fusion15FusionCallbacksIS1L_NS1T_17LinearCombinationISK_fSK_fLNS_15FloatRoundStyleE2EEES1M_S1Q_JEEENS5_5SM1004TMEM4LOAD26SM100_TMEM_LOAD_16dp256b4xENS5_13SM90_TMA_LOADENS14_IS16_S18_NSW_INS6_IJS1A_S19_EEENS6_IJSE_S1A_EEEEEEENS5_17SM75_U16x8_LDSM_TENS5_14SM90_TMA_STOREES27_NS5_17SM90_U16x8_STSM_TENS5_39AutoVectorizingCopyWithAssumedAlignmentILi128EEEEEEvvEEEEvNT_6ParamsE,@"STO_CUDA_ENTRY STV_DEFAULT"
_ZN7cutlass13device_kernelINS_4gemm6kernel13GemmUniversalINS1_17GroupProblemShapeIN4cute5tupleIJiiiEEEEENS1_10collective13CollectiveMmaINS1_40MainloopSm100ArrayTmaUmmaWarpSpecializedILi3ELi8ELi4ENS6_IJNS5_1CILi2EEENSC_ILi1EEESE_EEEEENS6_IJNSC_ILi256EEENSC_ILi128EEESI_EEENS_6half_tEPNS6_IJlSE_NSC_ILi0EEEEEESK_SN_NS5_8TiledMMAINS5_8MMA_AtomIJNS5_26SM100_MMA_F16BF16_2x1SM_SSISK_SK_fLi256ELi128ELNS5_4UMMA5MajorE0ELSS_0ELNSR_7ScaleInE0ELST_0EEEEEENS5_6LayoutINS6_IJSE_SE_SE_EEENS6_IJSL_SL_SL_EEEEENS6_IJNS5_10UnderscoreES10_S10_EEEEENS5_18SM100_TMA_2SM_LOADENS5_14ComposedLayoutINS5_7SwizzleILi3ELi4ELi3EEENS5_18smem_ptr_flag_bitsILi16EEENSW_INS6_IJNSC_ILi8EEENSC_ILi64EEEEEENS6_IJS1A_SE_EEEEEEEvNS5_8identityES13_S1E_vS1F_EENS_8epilogue10collective18CollectiveEpilogueINS1H_31Sm100PtrArrayTmaWarpSpecializedILi4ELi2ELi32ELb1ELb0EEEJNS6_IJSI_SI_SI_EEENS6_IJNSW_ISI_SE_EENSW_INSC_ILi32EEESE_EEEEESK_PNS6_IJSE_lSL_EEESK_S1S_NS1H_6fusion15FusionCallbacksIS1L_NS1T_17LinearCombinationISK_fSK_fLNS_15FloatRoundStyleE2EEES1M_S1Q_JEEENS5_5SM1004TMEM4LOAD26SM100_TMEM_LOAD_16dp256b4xENS5_13SM90_TMA_LOADENS14_IS16_S18_NSW_INS6_IJS1A_S19_EEENS6_IJSE_S1A_EEEEEEENS5_17SM75_U16x8_LDSM_TENS5_14SM90_TMA_STOREES27_NS5_17SM90_U16x8_STSM_TENS5_39AutoVectorizingCopyWithAssumedAlignmentILi128EEEEEEvvEEEEvNT_6ParamsE:
[----:B------:R-:W1:Y:S01]  /*0000*/  LDC R1, c[0x0][0x37c] ;  /* 0x0000df00ff017b82 */ /* 0x000e620000000800 */
[----:B------:R-:W2:Y:S07]  /*0010*/  S2R R0, SR_TID.X ;  /* 0x0000000000007919 */ /* 0x000eae0000002100 */
[----:B------:R-:W3:Y:S01]  /*0020*/  S2UR UR35, SR_CgaCtaId ;  /* 0x00000000002379c3 */ /* 0x000ee20000008800 */
[----:B------:R-:W-:Y:S01]  /*0030*/  UMOV UR37, 0x4 ;  /* 0x0000000400257882 */ /* 0x000fe20000000000 */
[----:B------:R-:W4:Y:S01]  /*0040*/  LDCU UR34, c[0x0][0x370] ;  /* 0x00006e00ff2277ac */ /* 0x000f220008000800 */
[----:B------:R-:W-:-:S05]  /*0050*/  ELECT P2, URZ, PT ;  /* 0x0000000000ff782f */ /* 0x000fca0003840000 */
[----:B------:R-:W-:Y:S08]  /*0060*/  S2UR UR42, SR_CTAID.X ;  /* 0x00000000002a79c3 */ /* 0x000ff00000002500 */
[----:B------:R-:W4:Y:S01]  /*0070*/  S2UR UR58, SR_CTAID.Y ;  /* 0x00000000003a79c3 */ /* 0x000f220000002600 */
[----:B---3--:R-:W-:Y:S02]  /*0080*/  ULOP3.LUT UR44, UR35, 0x1, URZ, 0xc0, !UPT ;  /* 0x00000001232c7892 */ /* 0x008fe4000f8ec0ff */
[----:B------:R-:W-:Y:S01]  /*0090*/  ULOP3.LUT UR43, UR35, 0x1, URZ, 0x3c, !UPT ;  /* 0x00000001232b7892 */ /* 0x000fe2000f8e3cff */
[----:B--2---:R-:W-:-:S05]  /*00a0*/  SHF.R.U32.HI R80, RZ, 0x5, R0 ;  /* 0x00000005ff507819 */ /* 0x004fca0000011600 */
[----:B------:R-:W2:Y:S01]  /*00b0*/  SHFL.IDX PT, R2, R80, RZ, 0x1f ;  /* 0x00001fff50027589 */ /* 0x000ea200000e0000 */
[----:B----4-:R-:W-:Y:S01]  /*00c0*/  UIMAD UR16, UR58, UR34, UR42 ;  /* 0x000000223a1072a4 */ /* 0x010fe2000f8e022a */
[----:B--2---:R-:W-:-:S13]  /*00d0*/  R2UR UR21, R2 ;  /* 0x00000000021572ca */ /* 0x004fda00000e0000 */
[----:B------:R-:W-:Y:S02]  /*00e0*/  UISETP.GE.AND UP0, UPT, UR21, 0x8, UPT ;  /* 0x000000081500788c */ /* 0x000fe4000bf06270 */
[----:B------:R-:W-:Y:S02]  /*00f0*/  UISETP.GT.AND UP1, UPT, UR21, 0x3, UPT ;  /* 0x000000031500788c */ /* 0x000fe4000bf24270 */
[----:B------:R-:W-:-:S04]  /*0100*/  USEL UR37, UR37, 0x8, !UP0 ;  /* 0x0000000825257887 */ /* 0x000fc8000c000000 */
[----:B------:R-:W-:Y:S02]  /*0110*/  USEL UR37, UR37, UR21, UP1 ;  /* 0x0000001525257287 */ /* 0x000fe40008800000 */
[----:B------:R-:W-:Y:S02]  /*0120*/  ULOP3.LUT UR21, UR21, 0xfffffffc, URZ, 0xc0, !UPT ;  /* 0xfffffffc15157892 */ /* 0x000fe4000f8ec0ff */
[----:B------:R-:W-:-:S09]  /*0130*/  UISETP.NE.AND UP0, UPT, UR37, 0x2, UPT ;  /* 0x000000022500788c */ /* 0x000fd2000bf05270 */
[----:B-1----:R-:W-:Y:S05]  /*0140*/  BRA.U UP0, `(.L_x_0) ;  /* 0x0000000100f87547 */ /* 0x002fea000b800000 */
[----:B------:R-:W1:Y:S01]  /*0150*/  LDCU UR26, c[0x0][0xc1c] ;  /* 0x00018380ff1a77ac */ /* 0x000e620008000800 */
[----:B------:R-:W-:Y:S01]  /*0160*/  BSSY.RECONVERGENT B0, `(.L_x_1) ;  /* 0x000003b000007945 */ /* 0x000fe20003800200 */
[----:B------:R-:W2:Y:S01]  /*0170*/  LDCU.64 UR4, c[0x0][0x820] ;  /* 0x00010400ff0477ac */ /* 0x000ea20008000a00 */
[----:B------:R-:W-:Y:S01]  /*0180*/  ELECT P0, URZ, PT ;  /* 0x0000000000ff782f */ /* 0x000fe20003800000 */
[----:B------:R-:W-:Y:S02]  /*0190*/  UIMAD UR28, UR16, 0xd, URZ ;  /* 0x0000000d101c78a4 */ /* 0x000fe4000f8e02ff */
[----:B-1----:R-:W-:-:S04]  /*01a0*/  UIADD3 UR26, UPT, UPT, UR16, UR26, URZ ;  /* 0x0000001a101a7290 */ /* 0x002fc8000fffe0ff */
[----:B------:R-:W-:Y:S02]  /*01b0*/  UIMAD UR26, UR26, 0xd, URZ ;  /* 0x0000000d1a1a78a4 */ /* 0x000fe4000f8e02ff */
[----:B--2---:R-:W-:Y:S02]  /*01c0*/  UIMAD.WIDE.U32 UR28, UR28, 0x80, UR4 ;  /* 0x000000801c1c78a5 */ /* 0x004fe4000f8e0004 */
[----:B------:R-:W-:Y:S02]  /*01d0*/  UIMAD.WIDE.U32 UR26, UR26, 0x80, UR4 ;  /* 0x000000801a1a78a5 */ /* 0x000fe4000f8e0004 */
[----:B------:R-:W-:Y:S10]  /*01e0*/  @!P0 BRA `(.L_x_2) ;  /* 0x0000000000c88947 */ /* 0x000ff40003800000 */
[----:B------:R-:W1:Y:S01]  /*01f0*/  LDC.64 R64, c[0x0][0x400] ;  /* 0x00010000ff407b82 */ /* 0x000e620000000a00 */
[----:B------:R-:W-:Y:S02]  /*0200*/  UMOV UR4, 0x400 ;  /* 0x0000040000047882 */ /* 0x000fe40000000000 */
[----:B------:R-:W-:-:S05]  /*0210*/  ULEA UR4, UR35, UR4, 0x18 ;  /* 0x0000000423047291 */ /* 0x000fca000f8ec0ff */
[----:B------:R-:W1:Y:S08]  /*0220*/  LDC.64 R66, c[0x0][0x408] ;  /* 0x00010200ff427b82 */ /* 0x000e700000000a00 */
[----:B------:R-:W2:Y:S08]  /*0230*/  LDC.64 R60, c[0x0][0x410] ;  /* 0x00010400ff3c7b82 */ /* 0x000eb00000000a00 */
[----:B------:R-:W2:Y:S08]  /*0240*/  LDC.64 R62, c[0x0][0x418] ;  /* 0x00010600ff3e7b82 */ /* 0x000eb00000000a00 */
[----:B------:R-:W3:Y:S01]  /*0250*/  LDC.64 R56, c[0x0][0x420] ;  /* 0x00010800ff387b82 */ /* 0x000ee20000000a00 */
[----:B-1----:R1:W-:Y:S07]  /*0260*/  STS.128 [UR4+0x480], R64 ;  /* 0x00048040ff007988 */ /* 0x0023ee0008000c04 */
[----:B------:R-:W3:Y:S08]  /*0270*/  LDC.64 R58, c[0x0][0x428] ;  /* 0x00010a00ff3a7b82 */ /* 0x000ef00000000a00 */
[----:B------:R-:W4:Y:S01]  /*0280*/  LDC.64 R52, c[0x0][0x430] ;  /* 0x00010c00ff347b82 */ /* 0x000f220000000a00 */
[----:B--2---:R1:W-:Y:S07]  /*0290*/  STS.128 [UR4+0x490], R60 ;  /* 0x0004903cff007988 */ /* 0x0043ee0008000c04 */
[----:B------:R-:W4:Y:S08]  /*02a0*/  LDC.64 R54, c[0x0][0x438] ;  /* 0x00010e00ff367b82 */ /* 0x000f300000000a00 */
[----:B------:R-:W2:Y:S01]  /*02b0*/  LDC.64 R48, c[0x0][0x440] ;  /* 0x00011000ff307b82 */ /* 0x000ea20000000a00 */
[----:B---3--:R1:W-:Y:S07]  /*02c0*/  STS.128 [UR4+0x4a0], R56 ;  /* 0x0004a038ff007988 */ /* 0x0083ee0008000c04 */
[----:B------:R-:W2:Y:S08]  /*02d0*/  LDC.64 R50, c[0x0][0x448] ;  /* 0x00011200ff327b82 */ /* 0x000eb00000000a00 */
[----:B------:R-:W3:Y:S01]  /*02e0*/  LDC.64 R44, c[0x0][0x450] ;  /* 0x00011400ff2c7b82 */ /* 0x000ee20000000a00 */
[----:B----4-:R1:W-:Y:S07]  /*02f0*/  STS.128 [UR4+0x4b0], R52 ;  /* 0x0004b034ff007988 */ /* 0x0103ee0008000c04 */
        /* <DEDUP_REMOVED lines=30> */
[----:B------:R-:W4:Y:S01]  /*04e0*/  LDC.64 R6, c[0x0][0x578] ;  /* 0x00015e00ff067b82 */ /* 0x000f220000000a00 */
[----:B---3--:R1:W-:Y:S04]  /*04f0*/  STS.128 [UR4+0x560], R8 ;  /* 0x00056008ff007988 */ /* 0x0083e80008000c04 */
[----:B----4-:R1:W-:Y:S02]  /*0500*/  STS.128 [UR4+0x570], R4 ;  /* 0x00057004ff007988 */ /* 0x0103e40008000c04 */
.L_x_2:
[----:B------:R-:W-:Y:S05]  /*0510*/  BSYNC.RECONVERGENT B0 ;  /* 0x0000000000007941 */ /* 0x000fea0003800200 */
.L_x_1:
[----:B------:R-:W-:Y:S01]  /*0520*/  NOP ;  /* 0x0000000000007918 */ /* 0x000fe20000000000 */
.L_x_0:
[----:B------:R-:W-:-:S09]  /*0530*/  UISETP.NE.AND UP0, UPT, UR37, 0x3, UPT ;  /* 0x000000032500788c */ /* 0x000fd2000bf05270 */
[----:B------:R-:W-:Y:S05]  /*0540*/  BRA.U UP0, `(.L_x_3) ;  /* 0x00000001007c7547 */ /* 0x000fea000b800000 */
[----:B-1----:R-:W1:Y:S01]  /*0550*/  LDC.64 R32, c[0x0][0x900] ;  /* 0x00024000ff207b82 */ /* 0x002e620000000a00 */
[----:B------:R-:W2:Y:S01]  /*0560*/  LDCU.64 UR6, c[0x0][0xb00] ;  /* 0x00016000ff0677ac */ /* 0x000ea20008000a00 */
[----:B------:R-:W-:Y:S01]  /*0570*/  ELECT P0, URZ, PT ;  /* 0x0000000000ff782f */ /* 0x000fe20003800000 */
[----:B------:R-:W-:-:S05]  /*0580*/  UMOV UR4, 0x400 ;  /* 0x0000040000047882 */ /* 0x000fca0000000000 */
[----:B------:R-:W1:Y:S01]  /*0590*/  LDC.64 R34, c[0x0][0x908] ;  /* 0x00024200ff227b82 */ /* 0x000e620000000a00 */
[----:B------:R-:W-:Y:S02]  /*05a0*/  ULEA UR4, UR35, UR4, 0x18 ;  /* 0x0000000423047291 */ /* 0x000fe4000f8ec0ff */
[----:B------:R-:W-:-:S05]  /*05b0*/  UIMAD UR22, UR16, 0xe, URZ ;  /* 0x0000000e101678a4 */ /* 0x000fca000f8e02ff */
[----:B------:R-:W3:Y:S01]  /*05c0*/  LDC.64 R28, c[0x0][0x910] ;  /* 0x00024400ff1c7b82 */ /* 0x000ee20000000a00 */
[----:B--2---:R-:W-:-:S07]  /*05d0*/  UIMAD.WIDE.U32 UR22, UR22, 0x80, UR6 ;  /* 0x00000080161678a5 */ /* 0x004fce000f8e0006 */
[----:B------:R-:W3:Y:S08]  /*05e0*/  LDC.64 R30, c[0x0][0x918] ;  /* 0x00024600ff1e7b82 */ /* 0x000ef00000000a00 */
[----:B------:R-:W2:Y:S01]  /*05f0*/  LDC.64 R24, c[0x0][0x920] ;  /* 0x00024800ff187b82 */ /* 0x000ea20000000a00 */
[----:B-1----:R4:W-:Y:S07]  /*0600*/  @P0 STS.128 [UR4+0x380], R32 ;  /* 0x00038020ff000988 */ /* 0x0029ee0008000c04 */
[----:B------:R-:W2:Y:S08]  /*0610*/  LDC.64 R26, c[0x0][0x928] ;  /* 0x00024a00ff1a7b82 */ /* 0x000eb00000000a00 */
[----:B------:R-:W1:Y:S01]  /*0620*/  LDC.64 R20, c[0x0][0x930] ;  /* 0x00024c00ff147b82 */ /* 0x000e620000000a00 */
[----:B---3--:R4:W-:Y:S07]  /*0630*/  @P0 STS.128 [UR4+0x390], R28 ;  /* 0x0003901cff000988 */ /* 0x0089ee0008000c04 */
[----:B------:R-:W1:Y:S08]  /*0640*/  LDC.64 R22, c[0x0][0x938] ;  /* 0x00024e00ff167b82 */ /* 0x000e700000000a00 */
[----:B------:R-:W3:Y:S01]  /*0650*/  LDC.64 R16, c[0x0][0x940] ;  /* 0x00025000ff107b82 */ /* 0x000ee20000000a00 */
[----:B--2---:R4:W-:Y:S07]  /*0660*/  @P0 STS.128 [UR4+0x3a0], R24 ;  /* 0x0003a018ff000988 */ /* 0x0049ee0008000c04 */
        /* <DEDUP_REMOVED lines=9> */
[----:B------:R-:W3:Y:S01]  /*0700*/  LDC.64 R6, c[0x0][0x978] ;  /* 0x00025e00ff067b82 */ /* 0x000ee20000000a00 */
[----:B-1----:R4:W-:Y:S04]  /*0710*/  @P0 STS.128 [UR4+0x3e0], R8 ;  /* 0x0003e008ff000988 */ /* 0x0029e80008000c04 */
[----:B---3--:R4:W-:Y:S01]  /*0720*/  @P0 STS.128 [UR4+0x3f0], R4 ;  /* 0x0003f004ff000988 */ /* 0x0089e20008000c04 */
[----:B------:R-:W-:Y:S01]  /*0730*/  NOP ;  /* 0x0000000000007918 */ /* 0x000fe20000000000 */
.L_x_3:
[----:B------:R-:W2:Y:S02]  /*0740*/  SHFL.IDX PT, R2, R80, RZ, 0x1f ;  /* 0x00001fff50027589 */ /* 0x000ea400000e0000 */
[----:B--2---:R-:W-:-:S13]  /*0750*/  ISETP.NE.AND P0, PT, R2, RZ, PT ;  /* 0x000000ff0200720c */ /* 0x004fda0003f05270 */
[----:B------:R-:W-:Y:S05]  /*0760*/  @P0 BRA `(.L_x_4) ;  /* 0x00000000003c0947 */ /* 0x000fea0003800000 */
[----:B------:R-:W-:Y:S01]  /*0770*/  UMOV UR5, 0x400 ;  /* 0x0000040000057882 */ /* 0x000fe20000000000 */
[----:B------:R-:W-:Y:S01]  /*0780*/  UMOV UR4, 0x1 ;  /* 0x0000000100047882 */ /* 0x000fe20000000000 */
[----:B------:R-:W-:Y:S02]  /*0790*/  ULEA UR5, UR35, UR5, 0x18 ;  /* 0x0000000523057291 */ /* 0x000fe4000f8ec0ff */
[----:B------:R-:W-:-:S04]  /*07a0*/  UIADD3 UR6, UPT, UPT, -UR4, 0x100000, URZ ;  /* 0x0010000004067890 */ /* 0x000fc8000fffe1ff */
[----:B------:R-:W-:Y:S02]  /*07b0*/  USHF.L.U32 UR7, UR6, 0xb, URZ ;  /* 0x0000000b06077899 */ /* 0x000fe400080006ff */
[----:B------:R-:W-:Y:S01]  /*07c0*/  USHF.L.U32 UR6, UR6, 0x1, URZ ;  /* 0x0000000106067899 */ /* 0x000fe200080006ff */
[----:B------:R-:W-:Y:S01]  /*07d0*/  ELECT P0, URZ, PT ;  /* 0x0000000000ff782f */ /* 0x000fe20003800000 */
[----:B------:R-:W2:Y:S10]  /*07e0*/  FENCE.VIEW.ASYNC.S ;  /* 0x00000000000073c6 */ /* 0x000eb40000000000 */
[----:B--2---:R2:W3:Y:S01]  /*07f0*/  SYNCS.EXCH.64 URZ, [UR5], UR6 ;  /* 0x0000000605ff75b2 */ /* 0x0044e20008000100 */
[----:B------:R2:W1:Y:S01]  /*0800*/  SYNCS.EXCH.64 URZ, [UR5+0x18], UR6 ;  /* 0x0000180605ff75b2 */ /* 0x0004620008000100 */
[----:B------:R2:W1:Y:S01]  /*0810*/  SYNCS.EXCH.64 URZ, [UR5+0x8], UR6 ;  /* 0x0000080605ff75b2 */ /* 0x0004620008000100 */
[----:B------:R2:W1:Y:S01]  /*0820*/  SYNCS.EXCH.64 URZ, [UR5+0x20], UR6 ;  /* 0x0000200605ff75b2 */ /* 0x0004620008000100 */
[----:B------:R2:W1:Y:S01]  /*0830*/  SYNCS.EXCH.64 URZ, [UR5+0x10], UR6 ;  /* 0x0000100605ff75b2 */ /* 0x0004620008000100 */
[----:B------:R2:W1:Y:S01]  /*0840*/  SYNCS.EXCH.64 URZ, [UR5+0x28], UR6 ;  /* 0x0000280605ff75b2 */ /* 0x0004620008000100 */
[----:B------:R-:W-:Y:S01]  /*0850*/  NOP ;  /* 0x0000000000007918 */ /* 0x000fe20000000000 */
.L_x_4:
[----:B------:R-:W5:Y:S01]  /*0860*/  SHFL.IDX PT, R2, R80, RZ, 0x1f ;  /* 0x00001fff50027589 */ /* 0x000f6200000e0000 */
[----:B------:R-:W-:Y:S01]  /*0870*/  NOP ;  /* 0x0000000000007918 */ /* 0x000fe20000000000 */
[----:B-----5:R-:W-:-:S13]  /*0880*/  ISETP.NE.AND P0, PT, R2, 0x1, PT ;  /* 0x000000010200780c */ /* 0x020fda0003f05270 */
[----:B------:R-:W-:Y:S05]  /*0890*/  @P0 BRA `(.L_x_5) ;  /* 0x0000000000540947 */ /* 0x000fea0003800000 */
[----:B--2---:R-:W-:Y:S01]  /*08a0*/  UMOV UR6, 0x400 ;  /* 0x0000040000067882 */ /* 0x004fe20000000000 */
[----:B------:R-:W-:Y:S01]  /*08b0*/  UMOV UR5, 0x20 ;  /* 0x0000002000057882 */ /* 0x000fe20000000000 */
[----:B------:R-:W-:Y:S01]  /*08c0*/  UMOV UR4, 0x80 ;  /* 0x0000008000047882 */ /* 0x000fe20000000000 */
[----:B------:R-:W-:Y:S02]  /*08d0*/  ULEA UR6, UR35, UR6, 0x18 ;  /* 0x0000000623067291 */ /* 0x000fe4000f8ec0ff */
[----:B------:R-:W-:-:S04]  /*08e0*/  UIADD3 UR8, UPT, UPT, -UR5, 0x100000, URZ ;  /* 0x0010000005087890 */ /* 0x000fc8000fffe1ff */
[----:B------:R-:W-:Y:S02]  /*08f0*/  USHF.L.U32 UR9, UR8, 0xb, URZ ;  /* 0x0000000b08097899 */ /* 0x000fe400080006ff */
[----:B------:R-:W-:Y:S02]  /*0900*/  USHF.L.U32 UR8, UR8, 0x1, URZ ;  /* 0x0000000108087899 */ /* 0x000fe400080006ff */
[----:B------:R-:W-:-:S04]  /*0910*/  UIADD3 UR4, UPT, UPT, -UR4, 0x100000, URZ ;  /* 0x0010000004047890 */ /* 0x000fc8000fffe1ff */
[----:B------:R-:W-:Y:S02]  /*0920*/  USHF.L.U32 UR5, UR4, 0xb, URZ ;  /* 0x0000000b04057899 */ /* 0x000fe400080006ff */
[----:B------:R-:W-:Y:S01]  /*0930*/  USHF.L.U32 UR4, UR4, 0x1, URZ ;  /* 0x0000000104047899 */ /* 0x000fe200080006ff */
[----:B------:R-:W-:Y:S01]  /*0940*/  ELECT P0, URZ, PT ;  /* 0x0000000000ff782f */ /* 0x000fe20003800000 */
[----:B------:R-:W2:Y:S02]  /*0950*/  FENCE.VIEW.ASYNC.S ;  /* 0x00000000000073c6 */ /* 0x000ea40000000000 */
[----:B--2---:R2:W1:Y:S08]  /*0960*/  SYNCS.EXCH.64 URZ, [UR6+0x30], UR8 ;  /* 0x0000300806ff75b2 */ /* 0x0044700008000100 */
[----:B------:R2:W1:Y:S01]  /*0970*/  SYNCS.EXCH.64 URZ, [UR6+0x50], UR4 ;  /* 0x0000500406ff75b2 */ /* 0x0004620008000100 */
[----:B------:R2:W1:Y:S01]  /*0980*/  SYNCS.EXCH.64 URZ, [UR6+0x38], UR8 ;  /* 0x0000380806ff75b2 */ /* 0x0004620008000100 */
[----:B------:R2:W1:Y:S01]  /*0990*/  SYNCS.EXCH.64 URZ, [UR6+0x58], UR4 ;  /* 0x0000580406ff75b2 */ /* 0x0004620008000100 */
[----:B------:R2:W1:Y:S01]  /*09a0*/  SYNCS.EXCH.64 URZ, [UR6+0x40], UR8 ;  /* 0x0000400806ff75b2 */ /* 0x0004620008000100 */
[----:B------:R2:W1:Y:S01]  /*09b0*/  SYNCS.EXCH.64 URZ, [UR6+0x60], UR4 ;  /* 0x0000600406ff75b2 */ /* 0x0004620008000100 */
[----:B------:R2:W1:Y:S01]  /*09c0*/  SYNCS.EXCH.64 URZ, [UR6+0x48], UR8 ;  /* 0x0000480806ff75b2 */ /* 0x0004620008000100 */
[----:B------:R2:W1:Y:S01]  /*09d0*/  SYNCS.EXCH.64 URZ, [UR6+0x68], UR4 ;  /* 0x0000680406ff75b2 */ /* 0x0004620008000100 */
[----:B------:R-:W-:Y:S01]  /*09e0*/  NOP ;  /* 0x0000000000007918 */ /* 0x000fe20000000000 */
.L_x_5:
[----:B------:R-:W5:Y:S01]  /*09f0*/  SHFL.IDX PT, R2, R80, RZ, 0x1f ;  /* 0x00001fff50027589 */ /* 0x000f6200000e0000 */
[----:B------:R-:W-:Y:S01]  /*0a00*/  NOP ;  /* 0x0000000000007918 */ /* 0x000fe20000000000 */
[----:B-----5:R-:W-:-:S13]  /*0a10*/  ISETP.NE.AND P0, PT, R2, 0x3, PT ;  /* 0x000000030200780c */ /* 0x020fda0003f05270 */
[----:B------:R-:W-:Y:S05]  /*0a20*/  @P0 BRA `(.L_x_6) ;  /* 0x00000000002c0947 */ /* 0x000fea0003800000 */
[----:B--2---:R-:W-:Y:S01]  /*0a30*/  UMOV UR5, 0x400 ;  /* 0x0000040000057882 */ /* 0x004fe20000000000 */
[----:B------:R-:W-:Y:S01]  /*0a40*/  UMOV UR4, 0x20 ;  /* 0x0000002000047882 */ /* 0x000fe20000000000 */
[----:B------:R-:W-:Y:S02]  /*0a50*/  ULEA UR5, UR35, UR5, 0x18 ;  /* 0x0000000523057291 */ /* 0x000fe4000f8ec0ff */
[----:B------:R-:W-:-:S04]  /*0a60*/  UIADD3 UR6, UPT, UPT, -UR4, 0x100000, URZ ;  /* 0x0010000004067890 */ /* 0x000fc8000fffe1ff */
[----:B------:R-:W-:Y:S02]  /*0a70*/  USHF.L.U32 UR7, UR6, 0xb, URZ ;  /* 0x0000000b06077899 */ /* 0x000fe400080006ff */
[----:B------:R-:W-:Y:S01]  /*0a80*/  USHF.L.U32 UR6, UR6, 0x1, URZ ;  /* 0x0000000106067899 */ /* 0x000fe200080006ff */
[----:B------:R-:W-:Y:S01]  /*0a90*/  ELECT P0, URZ, PT ;  /* 0x0000000000ff782f */ /* 0x000fe20003800000 */
[----:B------:R-:W2:Y:S10]  /*0aa0*/  FENCE.VIEW.ASYNC.S ;  /* 0x00000000000073c6 */ /* 0x000eb40000000000 */
[----:B--2---:R2:W1:Y:S01]  /*0ab0*/  SYNCS.EXCH.64 URZ, [UR5+0x70], UR6 ;  /* 0x0000700605ff75b2 */ /* 0x0044620008000100 */
[----:B------:R2:W1:Y:S01]  /*0ac0*/  SYNCS.EXCH.64 URZ, [UR5+0x78], UR6 ;  /* 0x0000780605ff75b2 */ /* 0x0004620008000100 */
[----:B------:R-:W-:Y:S01]  /*0ad0*/  NOP ;  /* 0x0000000000007918 */ /* 0x000fe20000000000 */
.L_x_6:
        /* <DEDUP_REMOVED lines=31> */
[----:B------:R2:W1:Y:S02]  /*0cd0*/  SYNCS.EXCH.64 URZ, [UR6+0xf8], UR4 ;  /* 0x0000f80406ff75b2 */ /* 0x0004640008000100 */
[----:B--2---:R-:W-:Y:S01]  /*0ce0*/  NOP ;  /* 0x0000000000007918 */ /* 0x004fe20000000000 */
.L_x_7:
        /* <DEDUP_REMOVED lines=33> */
.L_x_8:
[----:B------:R-:W5:Y:S01]  /*0f00*/  SHFL.IDX PT, R2, R80, RZ, 0x1f ;  /* 0x00001fff50027589 */ /* 0x000f6200000e0000 */
[----:B------:R-:W-:Y:S01]  /*0f10*/  ISETP.NE.OR P0, PT, RZ, UR37, !P2 ;  /* 0x00000025ff007c0c */ /* 0x000fe2000d705670 */
        /* <DEDUP_REMOVED lines=24> */
.L_x_9:
[----:B------:R-:W-:Y:S01]  /*10a0*/  VOTEU.ALL UP0, P0 ;  /* 0x0000000000ff7886 */ /* 0x000fe20000000000 */
[----:B--2---:R-:W-:Y:S01]  /*10b0*/  UMOV UR4, 0x20 ;  /* 0x0000002000047882 */ /* 0x004fe20000000000 */
[----:B------:R-:W-:Y:S01]  /*10c0*/  UISETP.NE.AND UP1, UPT, UR37, 0x2, UPT ;  /* 0x000000022500788c */ /* 0x000fe2000bf25270 */
[----:B------:R-:W-:Y:S02]  /*10d0*/  NOP ;  /* 0x0000000000007918 */ /* 0x000fe40000000000 */
[----:B------:R-:W-:Y:S01]  /*10e0*/  @!UP0 UMOV UR5, 0x400 ;  /* 0x0000040000058882 */ /* 0x000fe20000000000 */
[----:B------:R-:W-:-:S04]  /*10f0*/  @!UP0 UIADD3 UR6, UPT, UPT, -UR4, 0x100000, URZ ;  /* 0x0010000004068890 */ /* 0x000fc8000fffe1ff */
[----:B------:R-:W-:Y:S02]  /*1100*/  @!UP0 USHF.L.U32 UR7, UR6, 0xb, URZ ;  /* 0x0000000b06078899 */ /* 0x000fe400080006ff */
[----:B------:R-:W-:Y:S02]  /*1110*/  @!UP0 USHF.L.U32 UR6, UR6, 0x1, URZ ;  /* 0x0000000106068899 */ /* 0x000fe400080006ff */
[----:B------:R-:W-:Y:S01]  /*1120*/  @!UP0 ULEA UR5, UR35, UR5, 0x18 ;  /* 0x0000000523058291 */ /* 0x000fe2000f8ec0ff */
[----:B------:R-:W2:Y:S01]  /*1130*/  LDCU UR4, c[0x0][0x36c] ;  /* 0x00006d80ff0477ac */ /* 0x000ea20008000800 */
[----:B------:R-:W-:Y:S01]  /*1140*/  VOTEU.ALL UP0, P0 ;  /* 0x0000000000ff7886 */ /* 0x000fe20000000000 */
[----:B------:R-:W-:Y:S02]  /*1150*/  USEL UR20, URZ, 0x1, UP1 ;  /* 0x00000001ff147887 */ /* 0x000fe40008800000 */
[----:B------:R-:W-:Y:S01]  /*1160*/  UISETP.EQ.AND UP2, UPT, UR44, URZ, !UP1 ;  /* 0x000000ff2c00728c */ /* 0x000fe2000cf42270 */
[----:B------:R-:W5:Y:S06]  /*1170*/  FENCE.VIEW.ASYNC.S ;  /* 0x00000000000073c6 */ /* 0x000f6c0000000000 */
[----:B-----5:R1:W1:Y:S01]  /*1180*/  @!UP0 SYNCS.EXCH.64 URZ, [UR5+0x150], UR6 ;  /* 0x0001500605ff85b2 */ /* 0x0202620008000100 */
[----:B------:R-:W-:Y:S01]  /*1190*/  UISETP.NE.AND UP0, UPT, UR37, URZ, UPT ;  /* 0x000000ff2500728c */ /* 0x000fe2000bf05270 */
[----:B------:R-:W-:-:S03]  /*11a0*/  PLOP3.LUT P2, PT, P2, PT, UP2, 0x80, 0x8 ;  /* 0x000000000008781c */ /* 0x000fc6000174f028 */
[----:B------:R-:W-:Y:S02]  /*11b0*/  USEL UR24, UR20, 0x2, UP0 ;  /* 0x0000000214187887 */ /* 0x000fe40008000000 */
[----:B--2---:R-:W-:-:S09]  /*11c0*/  UISETP.EQ.U32.AND UP0, UPT, UR4, 0x1, UPT ;  /* 0x000000010400788c */ /* 0x004fd2000bf02070 */
[----:B------:R-:W-:Y:S05]  /*11d0*/  BRA.U !UP0, `(.L_x_10) ;  /* 0x0000000108087547 */ /* 0x000fea000b800000 */
[----:B-1-3--:R-:W-:Y:S01]  /*11e0*/  UCGABAR_ARV ;  /* 0x00000000000079c7 */ /* 0x00afe20008000000 */
[----:B------:R-:W-:Y:S05]  /*11f0*/  BRA `(.L_x_11) ;  /* 0x0000000000047947 */ /* 0x000fea0003800000 */
.L_x_10:
[----:B-1-3--:R-:W-:Y:S01]  /*1200*/  NOP ;  /* 0x0000000000007918 */ /* 0x00afe20000000000 */
.L_x_11:
[----:B----4-:R-:W1:Y:S01]  /*1210*/  LDC.64 R4, c[0x0][0xbf0] ;  /* 0x0002fc00ff047b82 */ /* 0x010e620000000a00 */
[----:B------:R-:W1:Y:S01]  /*1220*/  LDCU.64 UR50, c[0x0][0x358] ;  /* 0x00006b00ff3277ac */ /* 0x000e620008000a00 */
[----:B------:R-:W2:Y:S01]  /*1230*/  LDCU UR33, c[0x0][0xc0c] ;  /* 0x00018180ff2177ac */ /* 0x000ea20008000800 */
[----:B------:R-:W2:Y:S01]  /*1240*/  LDCU UR4, c[0x0][0xbdc] ;  /* 0x00017b80ff0477ac */ /* 0x000ea20008000800 */
[----:B------:R-:W3:Y:S01]  /*1250*/  LDCU UR32, c[0x0][0xc10] ;  /* 0x00018200ff2077ac */ /* 0x000ee20008000800 */
[----:B------:R-:W4:Y:S01]  /*1260*/  LDCU.128 UR12, c[0x0][0xba0] ;  /* 0x00017400ff0c77ac */ /* 0x000f220008000c00 */
[----:B------:R-:W4:Y:S01]  /*1270*/  LDCU.128 UR8, c[0x0][0xbb0] ;  /* 0x00017600ff0877ac */ /* 0x000f220008000c00 */
[----:B-1----:R-:W4:Y:S01]  /*1280*/  LDG.E R9, desc[UR50][R4.64] ;  /* 0x0000003204097981 */ /* 0x002f22000c1e1900 */
[----:B------:R-:W1:Y:S03]  /*1290*/  LDCU UR45, c[0x0][0xbe8] ;  /* 0x00017d00ff2d77ac */ /* 0x000e660008000800 */
[----:B------:R1:W4:Y:S01]  /*12a0*/  LDG.E R3, desc[UR50][R4.64+0x4] ;  /* 0x0000043204037981 */ /* 0x000322000c1e1900 */
[----:B--2---:R-:W-:Y:S01]  /*12b0*/  USHF.L.U32 UR33, UR33, UR4, URZ ;  /* 0x0000000421217299 */ /* 0x004fe200080006ff */
[----:B------:R-:W-:Y:S01]  /*12c0*/  LOP3.LUT R8, R0, 0x1f, RZ, 0xc0, !PT ;  /* 0x0000001f00087812 */ /* 0x000fe200078ec0ff */
[----:B---3--:R-:W-:Y:S01]  /*12d0*/  USHF.L.U32 UR32, UR32, UR4, URZ ;  /* 0x0000000420207299 */ /* 0x008fe200080006ff */
[----:B------:R-:W-:Y:S01]  /*12e0*/  CS2R R6, SRZ ;  /* 0x0000000000067805 */ /* 0x000fe2000001ff00 */
[----:B------:R-:W2:Y:S01]  /*12f0*/  LDCU.128 UR4, c[0x0][0xbc0] ;  /* 0x00017800ff0477ac */ /* 0x000ea20008000c00 */
[----:B----4-:R-:W-:Y:S01]  /*1300*/  UISETP.NE.U32.AND UP3, UPT, UR14, URZ, UPT ;  /* 0x000000ff0e00728c */ /* 0x010fe2000bf65070 */
[----:B------:R-:W-:Y:S01]  /*1310*/  UMOV UR36, 0x400 ;  /* 0x0000040000247882 */ /* 0x000fe20000000000 */
[----:B------:R-:W-:Y:S01]  /*1320*/  UISETP.NE.AND UP5, UPT, UR37, 0x8, UPT ;  /* 0x000000082500788c */ /* 0x000fe2000bfa5270 */
[----:B------:R-:W3:Y:S01]  /*1330*/  LDCU UR40, c[0x0][0xbe0] ;  /* 0x00017c00ff2877ac */ /* 0x000ee20008000800 */
[----:B-1----:R-:W-:Y:S01]  /*1340*/  ISETP.GE.AND P0, PT, R8, UR45, PT ;  /* 0x0000002d08007c0c */ /* 0x002fe2000bf06270 */
[----:B------:R-:W-:Y:S01]  /*1350*/  UISETP.NE.AND UP1, UPT, UR37, 0x1, UPT ;  /* 0x000000012500788c */ /* 0x000fe2000bf25270 */
[----:B------:R-:W-:-:S05]  /*1360*/  CS2R.32 R21, SR_CgaSize ;  /* 0x0000000000157805 */ /* 0x000fca0000008a00 */
[----:B------:R-:W-:-:S05]  /*1370*/  IMAD R21, R21, -0xa0, RZ ;  /* 0xffffff6015157824 */ /* 0x000fca00078e02ff */
[----:B------:R-:W-:-:S14]  /*1380*/  R2UR UR39, R21 ;  /* 0x00000000152772ca */ /* 0x000fdc00000e0000 */
[----:B------:R-:W1:Y:S01]  /*1390*/  LDCU UR39, c[0x0][UR39+0x2b0] ;  /* 0x00005600272777ac */ /* 0x000e620008000800 */
[----:B------:R-:W-:-:S05]  /*13a0*/  CS2R.32 R21, SR_CgaSize ;  /* 0x0000000000157805 */ /* 0x000fca0000008a00 */
[----:B------:R-:W-:-:S05]  /*13b0*/  IMAD R21, R21, -0xa0, RZ ;  /* 0xffffff6015157824 */ /* 0x000fca00078e02ff */
[----:B------:R-:W-:-:S14]  /*13c0*/  R2UR UR30, R21 ;  /* 0x00000000151e72ca */ /* 0x000fdc00000e0000 */
[----:B------:R-:W4:Y:S01]  /*13d0*/  LDCU UR30, c[0x0][UR30+0x2b4] ;  /* 0x000056801e1e77ac */ /* 0x000f220008000800 */
[----:B------:R-:W-:Y:S02]  /*13e0*/  IMAD.U32 R5, RZ, RZ, UR33 ;  /* 0x00000021ff057e24 */ /* 0x000fe4000f8e00ff */
[----:B------:R-:W-:Y:S01]  /*13f0*/  IMAD.U32 R4, RZ, RZ, UR32 ;  /* 0x00000020ff047e24 */ /* 0x000fe2000f8e00ff */
[----:B------:R-:W-:Y:S01]  /*1400*/  UISETP.NE.AND.EX UP3, UPT, UR15, URZ, UPT, UP3 ;  /* 0x000000ff0f00728c */ /* 0x000fe2000bf65330 */
[----:B------:R-:W2:Y:S01]  /*1410*/  @!P0 LDC.64 R12, c[0x0][0xbf0] ;  /* 0x0002fc00ff0c8b82 */ /* 0x000ea20000000a00 */
[----:B------:R-:W-:Y:S01]  /*1420*/  IABS R2, R5 ;  /* 0x0000000500027213 */ /* 0x000fe20000000000 */
[----:B------:R-:W3:Y:S03]  /*1430*/  LDCU UR19, c[0x0][0x374] ;  /* 0x00006e80ff1377ac */ /* 0x000ee60008000800 */
[----:B------:R-:W-:Y:S01]  /*1440*/  R2UR UR48, R2 ;  /* 0x00000000023072ca */ /* 0x000fe200000e0000 */
[----:B------:R-:W3:Y:S01]  /*1450*/  LDCU.U8 UR17, c[0x0][0xbd8] ;  /* 0x00017b00ff1177ac */ /* 0x000ee20008000000 */
[----:B------:R-:W-:-:S04]  /*1460*/  IABS R2, R4 ;  /* 0x0000000400027213 */ /* 0x000fc80000000000 */
[----:B------:R-:W-:-:S07]  /*1470*/  R2UR UR47, R2 ;  /* 0x00000000022f72ca */ /* 0x000fce00000e0000 */
[----:B------:R-:W1:Y:S01]  /*1480*/  I2F.RP R2, UR48 ;  /* 0x0000003000027d06 */ /* 0x000e620008209400 */
[----:B------:R-:W-:Y:S01]  /*1490*/  ULEA UR36, UR35, UR36, 0x18 ;  /* 0x0000002423247291 */ /* 0x000fe2000f8ec0ff */
[----:B------:R-:W-:Y:S01]  /*14a0*/  I2FP.F32.U32 R10, UR42 ;  /* 0x0000002a000a7c45 */ /* 0x000fe20008201000 */
[----:B--2---:R-:W-:-:S05]  /*14b0*/  @!P0 IMAD.WIDE.U32 R12, R8, 0xc, R12 ;  /* 0x0000000c080c8825 */ /* 0x004fca00078e000c */
[----:B-1----:R-:W1:Y:S01]  /*14c0*/  MUFU.RCP R2, R2 ;  /* 0x0000000200027308 */ /* 0x002e620000001000 */
[----:B------:R-:W-:Y:S01]  /*14d0*/  FMUL R10, R10, UR39 ;  /* 0x000000270a0a7c20 */ /* 0x000fe20008400000 */
[----:B------:R2:W5:Y:S04]  /*14e0*/  @!P0 LDG.E R6, desc[UR50][R12.64] ;  /* 0x000000320c068981 */ /* 0x000568000c1e1900 */
[----:B------:R2:W5:Y:S01]  /*14f0*/  @!P0 LDG.E R7, desc[UR50][R12.64+0x4] ;  /* 0x000004320c078981 */ /* 0x000562000c1e1900 */
[----:B------:R-:W-:Y:S01]  /*1500*/  UMOV UR39, URZ ;  /* 0x000000ff00277c82 */ /* 0x000fe20008000000 */
[----:B------:R-:W-:Y:S01]  /*1510*/  F2I.U32.TRUNC.NTZ R10, R10 ;  /* 0x0000000a000a7305 */ /* 0x000fe2000020f000 */
[----:B------:R-:W-:-:S05]  /*1520*/  CS2R.32 R21, SR_CgaSize ;  /* 0x0000000000157805 */ /* 0x000fca0000008a00 */
[----:B------:R-:W-:-:S05]  /*1530*/  IMAD R21, R21, -0xa0, RZ ;  /* 0xffffff6015157824 */ /* 0x000fca00078e02ff */
[----:B------:R-:W-:-:S14]  /*1540*/  R2UR UR56, R21 ;  /* 0x00000000153872ca */ /* 0x000fdc00000e0000 */
[----:B------:R-:W2:Y:S01]  /*1550*/  LDCU UR56, c[0x0][UR56+0x2a0] ;  /* 0x00005400383877ac */ /* 0x000ea20008000800 */
[----:B------:R-:W-:Y:S01]  /*1560*/  LOP3.LUT R11, R11, 0xfffffffd, RZ, 0xc0, !PT ;  /* 0xfffffffd0b0b7812 */ /* 0x000fe200078ec0ff */
[----:B------:R-:W-:Y:S01]  /*1570*/  IMAD.MOV.U32 R21, RZ, RZ, RZ ;  /* 0x000000ffff157224 */ /* 0x000fe200078e00ff */
[----:B---3--:R-:W-:Y:S02]  /*1580*/  ISETP.NE.AND P3, PT, RZ, UR17, PT ;  /* 0x00000011ff007c0c */ /* 0x008fe4000bf65270 */
[----:B------:R-:W-:-:S05]  /*1590*/  CS2R.32 R17, SR_CgaSize ;  /* 0x0000000000117805 */ /* 0x000fca0000008a00 */
[----:B------:R-:W-:-:S05]  /*15a0*/  IMAD R17, R17, -0xa0, RZ ;  /* 0xffffff6011117824 */ /* 0x000fca00078e02ff */
[----:B------:R-:W-:-:S14]  /*15b0*/  R2UR UR54, R17 ;  /* 0x00000000113672ca */ /* 0x000fdc00000e0000 */
[----:B------:R-:W3:Y:S01]  /*15c0*/  LDCU UR54, c[0x0][UR54+0x2a4] ;  /* 0x00005480363677ac */ /* 0x000ee20008000800 */
[----:B------:R-:W-:Y:S02]  /*15d0*/  IMAD.MOV.U32 R17, RZ, RZ, -0x1 ;  /* 0xffffffffff117424 */ /* 0x000fe400078e00ff */
[----:B-1----:R-:W-:Y:S01]  /*15e0*/  VIADD R2, R2, 0xffffffe ;  /* 0x0ffffffe02027836 */ /* 0x002fe20000000000 */
[----:B------:R-:W-:-:S05]  /*15f0*/  UISETP.NE.AND UP0, UPT, UR37, URZ, UPT ;  /* 0x000000ff2500728c */ /* 0x000fca000bf05270 */
[----:B------:R-:W-:Y:S01]  /*1600*/  F2I.FTZ.U32.TRUNC.NTZ R2, R2 ;  /* 0x0000000200027305 */ /* 0x000fe2000021f000 */
[----:B------:R-:W-:Y:S02]  /*1610*/  R2UR UR59, R9 ;  /* 0x00000000093b72ca */ /* 0x000fe400000e0000 */
[----:B------:R-:W-:Y:S02]  /*1620*/  I2FP.F32.U32 R9, UR58 ;  /* 0x0000003a00097c45 */ /* 0x000fe40008201000 */
[----:B------:R-:W-:-:S03]  /*1630*/  R2UR UR25, R3 ;  /* 0x00000000031972ca */ /* 0x000fc600000e0000 */
[----:B------:R-:W1:Y:S01]  /*1640*/  I2F.RP R3, UR47 ;  /* 0x0000002f00037d06 */ /* 0x000e620008209400 */
[----:B----4-:R-:W-:-:S05]  /*1650*/  FMUL R9, R9, UR30 ;  /* 0x0000001e09097c20 */ /* 0x010fca0008400000 */
[----:B------:R-:W-:Y:S02]  /*1660*/  UIADD3 UR38, UP2, UPT, UR59, UR12, URZ ;  /* 0x0000000c3b267290 */ /* 0x000fe4000ff5e0ff */
[----:B------:R-:W-:Y:S02]  /*1670*/  F2I.U32.TRUNC.NTZ R9, R9 ;  /* 0x0000000900097305 */ /* 0x000fe4000020f000 */
[----:B------:R-:W-:Y:S02]  /*1680*/  ULEA.HI.X.SX32 UR59, UR59, UR13, 0x1, UP2 ;  /* 0x0000000d3b3b7291 */ /* 0x000fe400090f0eff */
[----:B------:R-:W-:Y:S02]  /*1690*/  UIADD3 UR38, UP2, UPT, UR38, -0x1, URZ ;  /* 0xffffffff26267890 */ /* 0x000fe4000ff5e0ff */
[----:B------:R-:W-:Y:S02]  /*16a0*/  UIADD3 UR31, UP4, UPT, UR25, UR10, URZ ;  /* 0x0000000a191f7290 */ /* 0x000fe4000ff9e0ff */
[----:B-1----:R-:W1:Y:S01]  /*16b0*/  MUFU.RCP R3, R3 ;  /* 0x0000000300037308 */ /* 0x002e620000001000 */
[----:B------:R-:W-:-:S02]  /*16c0*/  UIADD3.X UR59, UPT, UPT, UR59, -0x1, URZ, UP2, !UPT ;  /* 0xffffffff3b3b7890 */ /* 0x000fc400097fe4ff */
[----:B------:R-:W-:Y:S02]  /*16d0*/  UIADD3 UR18, UP6, UPT, UR38, UR9, URZ ;  /* 0x0000000926127290 */ /* 0x000fe4000ffde0ff */
[----:B------:R-:W-:Y:S02]  /*16e0*/  ULEA.HI.X.SX32 UR25, UR25, UR11, 0x1, UP4 ;  /* 0x0000000b19197291 */ /* 0x000fe4000a0f0eff */
[----:B------:R-:W-:Y:S02]  /*16f0*/  UIADD3.X UR41, UPT, UPT, URZ, UR59, URZ, UP6, !UPT ;  /* 0x0000003bff297290 */ /* 0x000fe4000b7fe4ff */
[----:B------:R-:W-:Y:S02]  /*1700*/  UIADD3 UR31, UP4, UPT, UR31, -0x1, URZ ;  /* 0xffffffff1f1f7890 */ /* 0x000fe4000ff9e0ff */
[----:B------:R-:W-:Y:S02]  /*1710*/  UIMAD.WIDE.U32 UR62, UR41, UR14, URZ ;  /* 0x0000000e293e72a5 */ /* 0x000fe4000f8e00ff */
[----:B------:R-:W-:-:S02]  /*1720*/  UIADD3.X UR25, UPT, UPT, UR25, -0x1, URZ, UP4, !UPT ;  /* 0xffffffff19197890 */ /* 0x000fc4000a7fe4ff */
[----:B------:R-:W-:Y:S02]  /*1730*/  UIADD3 UR46, UP4, UPT, UR31, UR7, URZ ;  /* 0x000000071f2e7290 */ /* 0x000fe4000ff9e0ff */
[----:B------:R-:W-:Y:S01]  /*1740*/  UIMAD.WIDE.U32 UR52, UR18, UR14, URZ ;  /* 0x0000000e123472a5 */ /* 0x000fe2000f8e00ff */
[----:B-1----:R-:W-:Y:S01]  /*1750*/  VIADD R3, R3, 0xffffffe ;  /* 0x0ffffffe03037836 */ /* 0x002fe20000000000 */
[----:B------:R-:W-:Y:S02]  /*1760*/  UIMAD.WIDE.U32 UR62, UP6, UR18, UR15, UR62 ;  /* 0x0000000f123e72a5 */ /* 0x000fe4000f8c003e */
[----:B------:R-:W-:Y:S02]  /*1770*/  UIADD3.X UR18, UPT, UPT, URZ, UR25, URZ, UP4, !UPT ;  /* 0x00000019ff127290 */ /* 0x000fe4000a7fe4ff */
[----:B------:R-:W-:Y:S01]  /*1780*/  UIADD3.X UR61, UPT, UPT, URZ, URZ, URZ, UP6, !UPT ;  /* 0x000000ffff3d7290 */ /* 0x000fe2000b7fe4ff */
[----:B------:R-:W1:Y:S01]  /*1790*/  F2I.FTZ.U32.TRUNC.NTZ R3, R3 ;  /* 0x0000000300037305 */ /* 0x000e62000021f000 */
[----:B------:R-:W-:-:S02]  /*17a0*/  UIMAD.WIDE.U32 UR64, UR18, UR4, URZ ;  /* 0x00000004124072a5 */ /* 0x000fc4000f8e00ff */
[----:B------:R-:W-:Y:S01]  /*17b0*/  UIADD3 URZ, UP6, UPT, UR53, UR62, URZ ;  /* 0x0000003e35ff7290 */ /* 0x000fe2000ffde0ff */
[----:B------:R-:W-:Y:S01]  /*17c0*/  UMOV UR60, UR63 ;  /* 0x0000003f003c7c82 */ /* 0x000fe20008000000 */
[----:B------:R-:W-:Y:S02]  /*17d0*/  UIMAD.WIDE.U32 UR52, UP4, UR46, UR5, UR64 ;  /* 0x000000052e3472a5 */ /* 0x000fe4000f880040 */
[----:B------:R-:W-:Y:S02]  /*17e0*/  UIMAD.WIDE.U32.X UR64, UR41, UR15, UR60, UP6 ;  /* 0x0000000f294072a5 */ /* 0x000fe4000b0e043c */
[----:B------:R-:W-:Y:S02]  /*17f0*/  UIMAD.WIDE.U32 UR62, UR46, UR4, URZ ;  /* 0x000000042e3e72a5 */ /* 0x000fe4000f8e00ff */
[----:B------:R-:W-:Y:S02]  /*1800*/  USEL UR38, UR38, UR64, !UP3 ;  /* 0x0000004026267287 */ /* 0x000fe4000d800000 */
[----:B------:R-:W-:Y:S01]  /*1810*/  USEL UR59, UR59, UR65, !UP3 ;  /* 0x000000413b3b7287 */ /* 0x000fe2000d800000 */
[----:B------:R-:W-:Y:S01]  /*1820*/  R2UR UR65, R2 ;  /* 0x00000000024172ca */ /* 0x000fe200000e0000 */
[----:B------:R-:W-:Y:S01]  /*1830*/  UIADD3.X UR61, UPT, UPT, URZ, URZ, URZ, UP4, !UPT ;  /* 0x000000ffff3d7290 */ /* 0x000fe2000a7fe4ff */
[----:B------:R-:W-:Y:S01]  /*1840*/  IABS R2, R5 ;  /* 0x0000000500027213 */ /* 0x000fe20000000000 */
[----:B------:R-:W-:-:S02]  /*1850*/  UISETP.NE.U32.AND UP2, UPT, UR4, URZ, UPT ;  /* 0x000000ff0400728c */ /* 0x000fc4000bf45070 */
[----:B------:R-:W-:Y:S02]  /*1860*/  UIADD3 URZ, UP4, UPT, UR63, UR52, URZ ;  /* 0x000000343fff7290 */ /* 0x000fe4000ff9e0ff */
[----:B------:R-:W-:Y:S01]  /*1870*/  USHF.R.U64 UR59, UR38, UR8, UR59 ;  /* 0x00000008263b7299 */ /* 0x000fe2000800123b */
[----:B------:R-:W-:Y:S01]  /*1880*/  IMAD.MOV R2, RZ, RZ, -R2 ;  /* 0x000000ffff027224 */ /* 0x000fe200078e0a02 */
[----:B------:R-:W-:Y:S01]  /*1890*/  UMOV UR60, UR53 ;  /* 0x00000035003c7c82 */ /* 0x000fe20008000000 */
[----:B------:R-:W-:Y:S01]  /*18a0*/  UISETP.NE.AND.EX UP2, UPT, UR5, URZ, UPT, UP2 ;  /* 0x000000ff0500728c */ /* 0x000fe2000bf45320 */
[----:B-1----:R-:W-:Y:S01]  /*18b0*/  R2UR UR53, R3 ;  /* 0x00000000033572ca */ /* 0x002fe200000e0000 */
[----:B------:R-:W-:Y:S02]  /*18c0*/  UIMAD.WIDE.U32.X UR60, UR18, UR5, UR60, UP4 ;  /* 0x00000005123c72a5 */ /* 0x000fe4000a0e043c */
[----:B------:R-:W-:Y:S02]  /*18d0*/  UIADD3 UR59, UPT, UPT, UR33, -0x1, UR59 ;  /* 0xffffffff213b7890 */ /* 0x000fe4000fffe03b */
[----:B------:R-:W-:-:S02]  /*18e0*/  USEL UR31, UR31, UR60, !UP2 ;  /* 0x0000003c1f1f7287 */ /* 0x000fc4000d000000 */
[----:B------:R-:W-:Y:S01]  /*18f0*/  USEL UR25, UR25, UR61, !UP2 ;  /* 0x0000003d19197287 */ /* 0x000fe2000d000000 */
[----:B------:R-:W-:Y:S01]  /*1900*/  R2UR UR60, R2 ;  /* 0x00000000023c72ca */ /* 0x000fe200000e0000 */
[----:B------:R-:W-:Y:S01]  /*1910*/  IMAD.U32 R3, RZ, RZ, UR59 ;  /* 0x0000003bff037e24 */ /* 0x000fe2000f8e00ff */
[----:B------:R-:W-:Y:S01]  /*1920*/  UIADD3 UR38, UPT, UPT, URZ, -UR65, URZ ;  /* 0x80000041ff267290 */ /* 0x000fe2000fffe0ff */
[----:B------:R-:W-:Y:S01]  /*1930*/  IABS R2, R4 ;  /* 0x0000000400027213 */ /* 0x000fe20000000000 */
[----:B------:R-:W-:Y:S02]  /*1940*/  USHF.R.U64 UR25, UR31, UR6, UR25 ;  /* 0x000000061f197299 */ /* 0x000fe40008001219 */
[----:B------:R-:W-:Y:S01]  /*1950*/  IABS R3, R3 ;  /* 0x0000000300037213 */ /* 0x000fe20000000000 */
[----:B------:R-:W-:Y:S01]  /*1960*/  UIMAD UR38, UR38, UR48, URZ ;  /* 0x00000030262672a4 */ /* 0x000fe2000f8e02ff */
[----:B------:R-:W-:Y:S01]  /*1970*/  IMAD.MOV R2, RZ, RZ, -R2 ;  /* 0x000000ffff027224 */ /* 0x000fe200078e0a02 */
[----:B------:R-:W-:Y:S01]  /*1980*/  UIADD3 UR57, UPT, UPT, UR32, -0x1, UR25 ;  /* 0xffffffff20397890 */ /* 0x000fe2000fffe019 */
[----:B------:R-:W-:Y:S01]  /*1990*/  R2UR UR31, R3 ;  /* 0x00000000031f72ca */ /* 0x000fe200000e0000 */
[----:B------:R-:W-:Y:S01]  /*19a0*/  UMOV UR64, URZ ;  /* 0x000000ff00407c82 */ /* 0x000fe20008000000 */
[----:B------:R-:W-:Y:S01]  /*19b0*/  UIADD3 UR25, UPT, UPT, URZ, -UR53, URZ ;  /* 0x80000035ff197290 */ /* 0x000fe2000fffe0ff */
[----:B------:R-:W-:Y:S01]  /*19c0*/  R2UR UR46, R2 ;  /* 0x00000000022e72ca */ /* 0x000fe200000e0000 */
[----:B------:R-:W-:Y:S01]  /*19d0*/  UIMAD.WIDE.U32 UR62, UR65, UR38, UR64 ;  /* 0x00000026413e72a5 */ /* 0x000fe2000f8e0040 */
[----:B------:R-:W-:Y:S01]  /*19e0*/  IMAD.U32 R3, RZ, RZ, UR57 ;  /* 0x00000039ff037e24 */ /* 0x000fe2000f8e00ff */
[----:B------:R-:W-:Y:S01]  /*19f0*/  UIMAD UR25, UR25, UR47, URZ ;  /* 0x0000002f191972a4 */ /* 0x000fe2000f8e02ff */
[----:B------:R-:W-:Y:S01]  /*1a00*/  UMOV UR52, URZ ;  /* 0x000000ff00347c82 */ /* 0x000fe20008000000 */
[----:B------:R-:W-:-:S02]  /*1a10*/  UISETP.NE.AND UP4, UPT, UR40, 0x1, UPT ;  /* 0x000000012800788c */ /* 0x000fc4000bf85270 */
[----:B------:R-:W-:Y:S01]  /*1a20*/  IABS R3, R3 ;  /* 0x0000000300037213 */ /* 0x000fe20000000000 */
[----:B------:R-:W-:Y:S01]  /*1a30*/  UMOV UR49, UR63 ;  /* 0x0000003f00317c82 */ /* 0x000fe20008000000 */
[----:B------:R-:W-:Y:S01]  /*1a40*/  UIMAD.WIDE.U32 UR52, UR53, UR25, UR52 ;  /* 0x00000019353472a5 */ /* 0x000fe2000f8e0034 */
[----:B------:R-:W-:Y:S01]  /*1a50*/  R2UR UR40, R10 ;  /* 0x000000000a2872ca */ /* 0x000fe200000e0000 */
[----:B------:R-:W-:Y:S01]  /*1a60*/  UIMAD.WIDE.U32 UR62, UR49, UR31, URZ ;  /* 0x0000001f313e72a5 */ /* 0x000fe2000f8e00ff */
[----:B------:R-:W-:Y:S01]  /*1a70*/  R2UR UR55, R3 ;  /* 0x00000000033772ca */ /* 0x000fe200000e0000 */
[----:B------:R-:W-:Y:S01]  /*1a80*/  USEL UR38, UR42, UR58, !UP4 ;  /* 0x0000003a2a267287 */ /* 0x000fe2000e000000 */
[----:B------:R-:W1:Y:S01]  /*1a90*/  LDC.64 R2, c[0x0][0xbd0] ;  /* 0x0002f400ff027b82 */ /* 0x000e620000000a00 */
[----:B------:R-:W-:Y:S01]  /*1aa0*/  ULOP3.LUT UR52, URZ, UR33, URZ, 0x33, !UPT ;  /* 0x00000021ff347292 */ /* 0x000fe2000f8e33ff */
[----:B------:R-:W-:Y:S01]  /*1ab0*/  PRMT R10, RZ, 0x7610, R10 ;  /* 0x00007610ff0a7816 */ /* 0x000fe2000000000a */
[----:B------:R-:W-:Y:S01]  /*1ac0*/  ULOP3.LUT UR49, URZ, UR32, URZ, 0x33, !UPT ;  /* 0x00000020ff317292 */ /* 0x000fe2000f8e33ff */
[----:B------:R-:W-:Y:S01]  /*1ad0*/  UMOV UR25, UR63 ;  /* 0x0000003f00197c82 */ /* 0x000fe20008000000 */
[----:B------:R-:W-:-:S02]  /*1ae0*/  UIMAD.WIDE.U32 UR62, UR34, UR19, URZ ;  /* 0x00000013223e72a5 */ /* 0x000fc4000f8e00ff */
[----:B------:R-:W-:Y:S02]  /*1af0*/  UIMAD UR60, UR25, UR60, UR31 ;  /* 0x0000003c193c72a4 */ /* 0x000fe4000f8e021f */
[----:B------:R-:W-:Y:S02]  /*1b00*/  UIADD3 UR25, UPT, UPT, UR36, 0x280, URZ ;  /* 0x0000028024197890 */ /* 0x000fe4000fffe0ff */
[----:B------:R-:W-:Y:S02]  /*1b10*/  UIMAD.WIDE.U32 UR66, UR53, UR55, URZ ;  /* 0x00000037354272a5 */ /* 0x000fe4000f8e00ff */
[----:B------:R-:W-:Y:S02]  /*1b20*/  UISETP.GT.U32.AND UP6, UPT, UR48, UR60, UPT ;  /* 0x0000003c3000728c */ /* 0x000fe4000bfc4070 */
[----:B------:R-:W-:Y:S01]  /*1b30*/  UIADD3 UR36, UPT, UPT, UR36, 0x1e0, URZ ;  /* 0x000001e024247890 */ /* 0x000fe2000fffe0ff */
[----:B------:R-:W4:Y:S03]  /*1b40*/  LDCU UR31, c[0x0][0x378] ;  /* 0x00006f00ff1f77ac */ /* 0x000f260008000800 */
[----:B------:R-:W-:-:S02]  /*1b50*/  @UP5 USEL UR36, UR36, UR25, !UP1 ;  /* 0x0000001924245287 */ /* 0x000fc4000c800000 */
[----:B------:R-:W-:Y:S01]  /*1b60*/  UISETP.GE.AND UP1, UPT, UR59, URZ, UPT ;  /* 0x000000ff3b00728c */ /* 0x000fe2000bf26270 */
[----:B------:R-:W-:Y:S02]  /*1b70*/  UMOV UR25, UR67 ;  /* 0x0000004300197c82 */ /* 0x000fe40008000000 */
[----:B------:R-:W-:Y:S02]  /*1b80*/  @!UP6 UIADD3 UR60, UPT, UPT, UR60, -UR48, URZ ;  /* 0x800000303c3ce290 */ /* 0x000fe4000fffe0ff */
[----:B------:R-:W-:Y:S02]  /*1b90*/  UIMAD UR55, UR25, UR46, UR55 ;  /* 0x0000002e193772a4 */ /* 0x000fe4000f8e0237 */
[----:B------:R-:W-:Y:S02]  /*1ba0*/  UISETP.GT.U32.AND UP6, UPT, UR48, UR60, UPT ;  /* 0x0000003c3000728c */ /* 0x000fe4000bfc4070 */
[----:B------:R-:W-:Y:S02]  /*1bb0*/  UISETP.GT.U32.AND UP5, UPT, UR47, UR55, UPT ;  /* 0x000000372f00728c */ /* 0x000fe4000bfa4070 */
[----:B------:R-:W-:-:S02]  /*1bc0*/  USEL UR25, UR58, UR42, !UP4 ;  /* 0x0000002a3a197287 */ /* 0x000fc4000e000000 */
[----:B------:R-:W-:Y:S02]  /*1bd0*/  USEL UR19, UR34, UR19, !UP4 ;  /* 0x0000001322137287 */ /* 0x000fe4000e000000 */
[----:B----4-:R-:W-:Y:S02]  /*1be0*/  UIMAD.WIDE.U32 UR34, UR62, UR31, URZ ;  /* 0x0000001f3e2272a5 */ /* 0x010fe4000f8e00ff */
[----:B------:R-:W-:Y:S02]  /*1bf0*/  UIMAD UR31, UR63, UR31, URZ ;  /* 0x0000001f3f1f72a4 */ /* 0x000fe4000f8e02ff */
[----:B------:R-:W-:Y:S02]  /*1c00*/  @!UP6 UIADD3 UR60, UPT, UPT, UR60, -UR48, URZ ;  /* 0x800000303c3ce290 */ /* 0x000fe4000fffe0ff */
[----:B------:R-:W-:Y:S02]  /*1c10*/  @!UP5 UIADD3 UR55, UPT, UPT, UR55, -UR47, URZ ;  /* 0x8000002f3737d290 */ /* 0x000fe4000fffe0ff */
[----:B------:R-:W-:Y:S01]  /*1c20*/  UIMAD.WIDE.U32 UR62, UR25, UR19, UR38 ;  /* 0x00000013193e72a5 */ /* 0x000fe2000f8e0026 */
[----:B------:R-:W-:Y:S01]  /*1c30*/  R2UR UR19, R9 ;  /* 0x00000000091372ca */ /* 0x000fe200000e0000 */
[----:B------:R-:W-:Y:S01]  /*1c40*/  UISETP.GT.U32.AND UP5, UPT, UR47, UR55, UPT ;  /* 0x000000372f00728c */ /* 0x000fe2000bfa4070 */
[----:B------:R-:W-:Y:S01]  /*1c50*/  PRMT R9, RZ, 0x7610, R9 ;  /* 0x00007610ff097816 */ /* 0x000fe20000000009 */
[----:B------:R-:W-:-:S02]  /*1c60*/  @!UP1 UIADD3 UR60, UPT, UPT, -UR60, URZ, URZ ;  /* 0x000000ff3c3c9290 */ /* 0x000fc4000fffe1ff */
[----:B------:R-:W-:Y:S01]  /*1c70*/  UISETP.GE.AND UP1, UPT, UR57, URZ, UPT ;  /* 0x000000ff3900728c */ /* 0x000fe2000bf26270 */
[----:B------:R-:W-:Y:S01]  /*1c80*/  UMOV UR30, UR62 ;  /* 0x0000003e001e7c82 */ /* 0x000fe20008000000 */
[----:B------:R-:W-:Y:S01]  /*1c90*/  UMOV UR25, UR63 ;  /* 0x0000003f00197c82 */ /* 0x000fe20008000000 */
[----:B-1----:R-:W-:Y:S01]  /*1ca0*/  ISETP.LE.U32.AND P0, PT, R2, UR30, PT ;  /* 0x0000001e02007c0c */ /* 0x002fe2000bf03070 */
[----:B------:R-:W-:Y:S01]  /*1cb0*/  IMAD.U32 R2, RZ, RZ, UR25 ;  /* 0x00000019ff027e24 */ /* 0x000fe2000f8e00ff */
[----:B------:R-:W-:Y:S02]  /*1cc0*/  UISETP.NE.AND UP6, UPT, UR33, URZ, UPT ;  /* 0x000000ff2100728c */ /* 0x000fe4000bfc5270 */
[----:B------:R-:W-:Y:S02]  /*1cd0*/  @!UP5 UIADD3 UR55, UPT, UPT, UR55, -UR47, URZ ;  /* 0x8000002f3737d290 */ /* 0x000fe4000fffe0ff */
[----:B------:R-:W-:Y:S01]  /*1ce0*/  UISETP.NE.AND UP5, UPT, UR32, URZ, UPT ;  /* 0x000000ff2000728c */ /* 0x000fe2000bfa5270 */
[----:B------:R-:W-:Y:S01]  /*1cf0*/  ISETP.GE.U32.AND.EX P1, PT, R2, R3, PT, P0 ;  /* 0x000000030200720c */ /* 0x000fe20003f26100 */
[----:B------:R-:W-:Y:S01]  /*1d00*/  @!UP1 UIADD3 UR55, UPT, UPT, -UR55, URZ, URZ ;  /* 0x000000ff37379290 */ /* 0x000fe2000fffe1ff */
[----:B------:R-:W-:Y:S01]  /*1d10*/  PLOP3.LUT P0, PT, PT, PT, PT, 0x80, 0x8 ;  /* 0x000000000008781c */ /* 0x000fe20003f0f070 */
[----:B------:R-:W-:-:S02]  /*1d20*/  USEL UR60, UR52, UR60, !UP6 ;  /* 0x0000003c343c7287 */ /* 0x000fc4000f000000 */
[----:B------:R-:W-:Y:S02]  /*1d30*/  USEL UR55, UR49, UR55, !UP5 ;  /* 0x0000003731377287 */ /* 0x000fe4000e800000 */
[----:B------:R-:W-:Y:S02]  /*1d40*/  UIADD3 UR60, UPT, UPT, UR59, -UR60, URZ ;  /* 0x8000003c3b3c7290 */ /* 0x000fe4000fffe0ff */
[----:B------:R-:W-:Y:S02]  /*1d50*/  UIADD3 UR55, UPT, UPT, UR57, -UR55, URZ ;  /* 0x8000003739377290 */ /* 0x000fe4000fffe0ff */
[----:B------:R-:W-:Y:S02]  /*1d60*/  UIADD3 UR40, UPT, UPT, -UR40, URZ, URZ ;  /* 0x000000ff28287290 */ /* 0x000fe4000fffe1ff */
[----:B------:R-:W-:Y:S02]  /*1d70*/  UIMAD UR62, UR60, UR55, URZ ;  /* 0x000000373c3e72a4 */ /* 0x000fe4000f8e02ff */
[----:B------:R-:W-:Y:S01]  /*1d80*/  USEL UR60, UR55, UR60, !UP4 ;  /* 0x0000003c373c7287 */ /* 0x000fe2000e000000 */
[----:B------:R-:W-:Y:S01]  /*1d90*/  @P0 LOP3.LUT R11, R11, 0x2, RZ, 0xfc, !PT ;  /* 0x000000020b0b0812 */ /* 0x000fe200078efcff */
[----:B------:R-:W-:Y:S01]  /*1da0*/  UIADD3 UR19, UPT, UPT, -UR19, URZ, URZ ;  /* 0x000000ff13137290 */ /* 0x000fe2000fffe1ff */
[----:B------:R-:W-:Y:S01]  /*1db0*/  UMOV UR18, 0xffffffff ;  /* 0xffffffff00127882 */ /* 0x000fe20000000000 */
[----:B------:R-:W-:Y:S01]  /*1dc0*/  UMOV UR41, URZ ;  /* 0x000000ff00297c82 */ /* 0x000fe20008000000 */
[----:B------:R-:W-:-:S02]  /*1dd0*/  UIADD3 UR31, UPT, UPT, UR35, UR31, URZ ;  /* 0x0000001f231f7290 */ /* 0x000fc4000fffe0ff */
[----:B------:R-:W-:Y:S02]  /*1de0*/  USHF.R.S32.HI UR57, URZ, 0x1f, UR62 ;  /* 0x0000001fff397899 */ /* 0x000fe4000801143e */
[----:B------:R-:W-:Y:S02]  /*1df0*/  USHF.R.S32.HI UR55, URZ, 0x1f, UR60 ;  /* 0x0000001fff377899 */ /* 0x000fe4000801143c */
[----:B--2---:R-:W-:Y:S02]  /*1e00*/  UIMAD UR40, UR56, UR40, UR42 ;  /* 0x00000028382872a4 */ /* 0x004fe4000f8e022a */
[----:B---3--:R-:W-:Y:S01]  /*1e10*/  UIMAD UR19, UR54, UR19, UR58 ;  /* 0x00000013361372a4 */ /* 0x008fe2000f8e023a */
[----:B------:R-:W-:Y:S11]  /*1e20*/  BRA.U UP0, `(.L_x_12) ;  /* 0x0000000100347547 */ /* 0x000ff6000b800000 */
[----:B------:R-:W-:Y:S02]  /*1e30*/  UISETP.NE.AND UP0, UPT, UR21, 0x4, UPT ;  /* 0x000000041500788c */ /* 0x000fe4000bf05270 */
[----:B------:R-:W-:-:S04]  /*1e40*/  UISETP.NE.AND UP1, UPT, UR19, URZ, UPT ;  /* 0x000000ff1300728c */ /* 0x000fc8000bf25270 */
[----:B------:R-:W-:Y:S01]  /*1e50*/  PLOP3.LUT P0, PT, PT, PT, UP0, 0x80, 0x8 ;  /* 0x000000000008781c */ /* 0x000fe20003f0f008 */
[----:B------:R-:W-:-:S04]  /*1e60*/  UISETP.LT.U32.OR UP1, UPT, UR40, 0x2, !UP1 ;  /* 0x000000022800788c */ /* 0x000fc8000cf21470 */
[----:B------:R-:W-:Y:S01]  /*1e70*/  @UP0 ULOP3.LUT UR40, UR40, 0xfffffffe, URZ, 0xc0, !UPT ;  /* 0xfffffffe28280892 */ /* 0x000fe2000f8ec0ff */
[----:B------:R-:W-:Y:S01]  /*1e80*/  @UP0 UMOV UR19, 0x3 ;  /* 0x0000000300130882 */ /* 0x000fe20000000000 */
[----:B------:R-:W-:Y:S02]  /*1e90*/  USEL UR56, URZ, 0x1, !UP1 ;  /* 0x00000001ff387887 */ /* 0x000fe4000c800000 */
[----:B------:R-:W-:Y:S02]  /*1ea0*/  @UP0 USHF.L.U32 UR19, UR19, UR40, URZ ;  /* 0x0000002813130299 */ /* 0x000fe400080006ff */
[----:B------:R-:W-:-:S04]  /*1eb0*/  USEL UR54, URZ, 0x2, !UP1 ;  /* 0x00000002ff367887 */ /* 0x000fc8000c800000 */
[----:B------:R-:W-:Y:S01]  /*1ec0*/  UIADD3 UR54, UPT, UPT, UR56, UR54, URZ ;  /* 0x0000003638367290 */ /* 0x000fe2000fffe0ff */
[----:B------:R-:W-:-:S05]  /*1ed0*/  @P0 IMAD.U32 R2, RZ, RZ, UR19 ;  /* 0x00000013ff020e24 */ /* 0x000fca000f8e00ff */
[----:B------:R-:W-:Y:S01]  /*1ee0*/  IMAD.U32 R10, RZ, RZ, UR54 ;  /* 0x00000036ff0a7e24 */ /* 0x000fe2000f8e00ff */
[----:B------:R-:W-:-:S07]  /*1ef0*/  @P0 PRMT R9, R2, 0x7610, R9 ;  /* 0x0000761002090816 */ /* 0x000fce0000000009 */
.L_x_12:
[----:B------:R-:W-:Y:S01]  /*1f00*/  UMOV UR63, UR57 ;  /* 0x00000039003f7c82 */ /* 0x000fe20008000000 */
[----:B------:R-:W-:Y:S01]  /*1f10*/  UMOV UR61, UR55 ;  /* 0x00000037003d7c82 */ /* 0x000fe20008000000 */
[----:B------:R-:W-:Y:S01]  /*1f20*/  IMAD.U32 R14, RZ, RZ, UR62 ;  /* 0x0000003eff0e7e24 */ /* 0x000fe2000f8e00ff */
[----:B------:R-:W-:Y:S01]  /*1f30*/  MOV R12, UR60 ;  /* 0x0000003c000c7c02 */ /* 0x000fe20008000f00 */
[----:B------:R-:W-:Y:S01]  /*1f40*/  IMAD.U32 R15, RZ, RZ, UR63 ;  /* 0x0000003fff0f7e24 */ /* 0x000fe2000f8e00ff */
[----:B------:R-:W-:Y:S01]  /*1f50*/  MOV R13, UR61 ;  /* 0x0000003d000d7c02 */ /* 0x000fe20008000f00 */
[----:B------:R-:W-:Y:S01]  /*1f60*/  UMOV UR40, URZ ;  /* 0x000000ff00287c82 */ /* 0x000fe20008000000 */
[----:B------:R-:W-:Y:S01]  /*1f70*/  UMOV UR19, 0xffffffff ;  /* 0xffffffff00137882 */ /* 0x000fe20000000000 */
[----:B------:R-:W-:Y:S05]  /*1f80*/  @P1 BRA P3, `(.L_x_13) ;  /* 0x0000001400f01947 */ /* 0x000fea0001800000 */
[----:B------:R-:W-:Y:S01]  /*1f90*/  IMAD.U32 R3, RZ, RZ, UR25 ;  /* 0x00000019ff037e24 */ /* 0x000fe2000f8e00ff */
[----:B------:R-:W-:Y:S01]  /*1fa0*/  ISETP.LE.U32.AND P0, PT, R14, UR30, PT ;  /* 0x0000001e0e007c0c */ /* 0x000fe2000bf03070 */
[----:B------:R-:W-:Y:S01]  /*1fb0*/  UMOV UR41, URZ ;  /* 0x000000ff00297c82 */ /* 0x000fe20008000000 */
[----:B------:R-:W-:Y:S01]  /*1fc0*/  UMOV UR40, URZ ;  /* 0x000000ff00287c82 */ /* 0x000fe20008000000 */
[----:B------:R-:W-:Y:S01]  /*1fd0*/  IMAD.MOV.U32 R21, RZ, RZ, RZ ;  /* 0x000000ffff157224 */ /* 0x000fe200078e00ff */
[----:B------:R-:W-:-:S13]  /*1fe0*/  ISETP.GE.U32.AND.EX P0, PT, R3, R15, PT, P0 ;  /* 0x0000000f0300720c */ /* 0x000fda0003f06100 */
[----:B------:R-:W-:Y:S05]  /*1ff0*/  @!P0 BRA `(.L_x_14) ;  /* 0x0000001000b48947 */ /* 0x000fea0003800000 */
[----:B------:R-:W-:Y:S02]  /*2000*/  VIADD R2, R8, 0x20 ;  /* 0x0000002008027836 */ /* 0x000fe40000000000 */
[----:B------:R-:W-:Y:S02]  /*2010*/  IMAD.MOV.U32 R15, RZ, RZ, R8 ;  /* 0x000000ffff0f7224 */ /* 0x000fe400078e0008 */
[----:B-----5:R-:W-:Y:S01]  /*2020*/  IMAD.MOV.U32 R16, RZ, RZ, R7 ;  /* 0x000000ffff107224 */ /* 0x020fe200078e0007 */
[----:B------:R-:W-:Y:S02]  /*2030*/  ISETP.GE.AND P0, PT, R2, UR45, PT ;  /* 0x0000002d02007c0c */ /* 0x000fe4000bf06270 */
[----:B------:R-:W-:-:S11]  /*2040*/  MOV R2, R6 ;  /* 0x0000000600027202 */ /* 0x000fd60000000f00 */
[----:B------:R-:W1:Y:S01]  /*2050*/  @!P0 LDC.64 R20, c[0x0][0xbf0] ;  /* 0x0002fc00ff148b82 */ /* 0x000e620000000a00 */
[----:B------:R-:W-:Y:S02]  /*2060*/  UIADD3 UR19, UP1, UPT, UR10, -0x1, URZ ;  /* 0xffffffff0a137890 */ /* 0x000fe4000ff3e0ff */
[----:B------:R-:W-:Y:S01]  /*2070*/  UIADD3 UR12, UP0, UPT, UR12, -0x1, URZ ;  /* 0xffffffff0c0c7890 */ /* 0x000fe2000ff1e0ff */
[----:B------:R-:W-:Y:S01]  /*2080*/  BSSY.RECONVERGENT B0, `(.L_x_15) ;  /* 0x0000051000007945 */ /* 0x000fe20003800200 */
[----:B------:R-:W-:Y:S01]  /*2090*/  UIADD3.X UR40, UPT, UPT, UR11, -0x1, URZ, UP1, !UPT ;  /* 0xffffffff0b287890 */ /* 0x000fe20008ffe4ff */
[----:B-1----:R-:W-:-:S05]  /*20a0*/  @!P0 IMAD.WIDE.U32 R20, R15, 0xc, R20 ;  /* 0x0000000c0f148825 */ /* 0x002fca00078e0014 */
[----:B------:R1:W5:Y:S04]  /*20b0*/  @!P0 LDG.E R6, desc[UR50][R20.64+0x180] ;  /* 0x0001803214068981 */ /* 0x000368000c1e1900 */
[----:B------:R1:W5:Y:S01]  /*20c0*/  @!P0 LDG.E R7, desc[UR50][R20.64+0x184] ;  /* 0x0001843214078981 */ /* 0x000362000c1e1900 */
[----:B------:R-:W-:Y:S01]  /*20d0*/  ISETP.GE.AND P0, PT, R15, UR45, PT ;  /* 0x0000002d0f007c0c */ /* 0x000fe2000bf06270 */
[----:B------:R-:W-:Y:S01]  /*20e0*/  UIADD3.X UR13, UPT, UPT, UR13, -0x1, URZ, UP0, !UPT ;  /* 0xffffffff0d0d7890 */ /* 0x000fe200087fe4ff */
[----:B------:R-:W-:Y:S01]  /*20f0*/  HFMA2 R17, -RZ, RZ, 0, 0 ;  /* 0x00000000ff117431 */ /* 0x000fe200000001ff */
[----:B------:R-:W-:-:S10]  /*2100*/  MOV R18, 0x7fffffff ;  /* 0x7fffffff00127802 */ /* 0x000fd40000000f00 */
[----:B------:R-:W-:Y:S05]  /*2110*/  @P0 BRA `(.L_x_16) ;  /* 0x00000004001c0947 */ /* 0x000fea0003800000 */
[----:B------:R-:W-:Y:S01]  /*2120*/  IADD3 R3, P1, PT, R2, UR12, RZ ;  /* 0x0000000c02037c10 */ /* 0x000fe2000ff3e0ff */
[----:B------:R-:W-:Y:S01]  /*2130*/  UIADD3 UR10, UPT, UPT, URZ, -UR65, URZ ;  /* 0x80000041ff0a7290 */ /* 0x000fe2000fffe0ff */
[----:B------:R-:W-:Y:S01]  /*2140*/  IADD3 R14, P0, PT, R16, UR19, RZ ;  /* 0x00000013100e7c10 */ /* 0x000fe2000ff1e0ff */
[----:B------:R-:W-:Y:S01]  /*2150*/  UMOV UR54, URZ ;  /* 0x000000ff00367c82 */ /* 0x000fe20008000000 */
[----:B------:R-:W-:Y:S01]  /*2160*/  LEA.HI.X.SX32 R2, R2, UR13, 0x1, P1 ;  /* 0x0000000d02027c11 */ /* 0x000fe200088f0eff */
[----:B------:R-:W-:Y:S01]  /*2170*/  UIMAD UR10, UR10, UR48, URZ ;  /* 0x000000300a0a72a4 */ /* 0x000fe2000f8e02ff */
[----:B------:R-:W-:Y:S01]  /*2180*/  IADD3 R22, P1, PT, R3, UR9, RZ ;  /* 0x0000000903167c10 */ /* 0x000fe2000ff3e0ff */
[----:B------:R-:W-:Y:S01]  /*2190*/  UMOV UR55, UR65 ;  /* 0x0000004100377c82 */ /* 0x000fe20008000000 */
[----:B------:R-:W-:Y:S01]  /*21a0*/  LEA.HI.X.SX32 R13, R16, UR40, 0x1, P0 ;  /* 0x00000028100d7c11 */ /* 0x000fe200080f0eff */
[----:B------:R-:W-:Y:S01]  /*21b0*/  UIMAD.WIDE.U32 UR10, UR65, UR10, UR54 ;  /* 0x0000000a410a72a5 */ /* 0x000fe2000f8e0036 */
[----:B------:R-:W-:Y:S01]  /*21c0*/  IADD3 R17, P0, PT, R14, UR7, RZ ;  /* 0x000000070e117c10 */ /* 0x000fe2000ff1e0ff */
[----:B------:R-:W-:-:S04]  /*21d0*/  IMAD.X R12, RZ, RZ, R2, P1 ;  /* 0x000000ffff0c7224 */ /* 0x000fc800008e0602 */
[----:B-1----:R-:W-:-:S04]  /*21e0*/  IMAD.WIDE.U32 R20, R12, UR14, RZ ;  /* 0x0000000e0c147c25 */ /* 0x002fc8000f8e00ff */
[----:B------:R-:W-:Y:S02]  /*21f0*/  IMAD.X R16, RZ, RZ, R13, P0 ;  /* 0x000000ffff107224 */ /* 0x000fe400000e060d */
[----:B------:R-:W-:-:S04]  /*2200*/  IMAD.WIDE.U32 R20, P1, R22, UR15, R20 ;  /* 0x0000000f16147c25 */ /* 0x000fc8000f820014 */
[----:B------:R-:W-:-:S04]  /*2210*/  IMAD.WIDE.U32 R18, R16, UR4, RZ ;  /* 0x0000000410127c25 */ /* 0x000fc8000f8e00ff */
[----:B------:R-:W-:-:S04]  /*2220*/  IMAD.WIDE.U32 R22, R22, UR14, RZ ;  /* 0x0000000e16167c25 */ /* 0x000fc8000f8e00ff */
[----:B------:R-:W-:-:S04]  /*2230*/  IMAD.WIDE.U32 R18, P0, R17, UR5, R18 ;  /* 0x0000000511127c25 */ /* 0x000fc8000f800012 */
[----:B------:R-:W-:-:S04]  /*2240*/  IMAD.WIDE.U32 R24, R17, UR4, RZ ;  /* 0x0000000411187c25 */ /* 0x000fc8000f8e00ff */
[----:B------:R-:W-:Y:S01]  /*2250*/  IMAD.X R27, RZ, RZ, RZ, P1 ;  /* 0x000000ffff1b7224 */ /* 0x000fe200008e06ff */
[----:B------:R-:W-:Y:S01]  /*2260*/  IADD3 RZ, P1, PT, R23, R20, RZ ;  /* 0x0000001417ff7210 */ /* 0x000fe20007f3e0ff */
[----:B------:R-:W-:Y:S02]  /*2270*/  IMAD.MOV.U32 R26, RZ, RZ, R21 ;  /* 0x000000ffff1a7224 */ /* 0x000fe400078e0015 */
[----:B------:R-:W-:Y:S01]  /*2280*/  IMAD.X R23, RZ, RZ, RZ, P0 ;  /* 0x000000ffff177224 */ /* 0x000fe200000e06ff */
[----:B------:R-:W-:Y:S01]  /*2290*/  IADD3 RZ, P0, PT, R25, R18, RZ ;  /* 0x0000001219ff7210 */ /* 0x000fe20007f1e0ff */
[----:B------:R-:W-:Y:S01]  /*22a0*/  IMAD.WIDE.U32.X R26, R12, UR15, R26, P1 ;  /* 0x0000000f0c1a7c25 */ /* 0x000fe200088e041a */
[----:B------:R-:W-:-:S03]  /*22b0*/  PLOP3.LUT P1, PT, PT, PT, UP3, 0x80, 0x8 ;  /* 0x000000000008781c */ /* 0x000fc60003f2f038 */
[----:B------:R-:W-:Y:S01]  /*22c0*/  IMAD.MOV.U32 R22, RZ, RZ, R19 ;  /* 0x000000ffff167224 */ /* 0x000fe200078e0013 */
[----:B------:R-:W-:Y:S02]  /*22d0*/  SEL R3, R3, R26, !P1 ;  /* 0x0000001a03037207 */ /* 0x000fe40004800000 */
[----:B------:R-:W-:Y:S01]  /*22e0*/  SEL R2, R2, R27, !P1 ;  /* 0x0000001b02027207 */ /* 0x000fe20004800000 */
[----:B------:R-:W-:Y:S01]  /*22f0*/  IMAD.WIDE.U32.X R16, R16, UR5, R22, P0 ;  /* 0x0000000510107c25 */ /* 0x000fe200080e0416 */
[----:B------:R-:W-:Y:S02]  /*2300*/  PLOP3.LUT P0, PT, PT, PT, UP2, 0x80, 0x8 ;  /* 0x000000000008781c */ /* 0x000fe40003f0f028 */
[----:B------:R-:W-:Y:S02]  /*2310*/  SHF.R.U64 R2, R3, UR8, R2 ;  /* 0x0000000803027c19 */ /* 0x000fe40008001202 */
[----:B------:R-:W-:Y:S02]  /*2320*/  SEL R14, R14, R16, !P0 ;  /* 0x000000100e0e7207 */ /* 0x000fe40004000000 */
[----:B------:R-:W-:-:S02]  /*2330*/  SEL R13, R13, R17, !P0 ;  /* 0x000000110d0d7207 */ /* 0x000fc40004000000 */
[----:B------:R-:W-:Y:S02]  /*2340*/  IADD3 R12, PT, PT, R5, -0x1, R2 ;  /* 0xffffffff050c7810 */ /* 0x000fe40007ffe002 */
[----:B------:R-:W-:Y:S02]  /*2350*/  SHF.R.U64 R3, R14, UR6, R13 ;  /* 0x000000060e037c19 */ /* 0x000fe4000800120d */
[----:B------:R-:W-:Y:S02]  /*2360*/  IABS R2, R5 ;  /* 0x0000000500027213 */ /* 0x000fe40000000000 */
[----:B------:R-:W-:Y:S02]  /*2370*/  IADD3 R3, PT, PT, R4, -0x1, R3 ;  /* 0xffffffff04037810 */ /* 0x000fe40007ffe003 */
[----:B------:R-:W-:Y:S01]  /*2380*/  IABS R17, R12 ;  /* 0x0000000c00117213 */ /* 0x000fe20000000000 */
[----:B------:R-:W-:Y:S01]  /*2390*/  IMAD.MOV R2, RZ, RZ, -R2 ;  /* 0x000000ffff027224 */ /* 0x000fe200078e0a02 */
[----:B------:R-:W-:-:S02]  /*23a0*/  IABS R13, R3 ;  /* 0x00000003000d7213 */ /* 0x000fc40000000000 */
[----:B------:R-:W-:Y:S01]  /*23b0*/  ISETP.GE.AND P4, PT, R12, RZ, PT ;  /* 0x000000ff0c00720c */ /* 0x000fe20003f86270 */
[----:B------:R-:W-:Y:S01]  /*23c0*/  IMAD.HI.U32 R16, R17, UR11, RZ ;  /* 0x0000000b11107c27 */ /* 0x000fe2000f8e00ff */
[----:B------:R-:W-:-:S03]  /*23d0*/  ISETP.GE.AND P3, PT, R3, RZ, PT ;  /* 0x000000ff0300720c */ /* 0x000fc60003f66270 */
[----:B------:R-:W-:-:S04]  /*23e0*/  IMAD.HI.U32 R14, R13, UR53, RZ ;  /* 0x000000350d0e7c27 */ /* 0x000fc8000f8e00ff */
[----:B------:R-:W-:Y:S02]  /*23f0*/  IMAD R2, R16, R2, R17 ;  /* 0x0000000210027224 */ /* 0x000fe400078e0211 */
[----:B------:R-:W-:Y:S02]  /*2400*/  IMAD R17, R14, UR46, R13 ;  /* 0x0000002e0e117c24 */ /* 0x000fe4000f8e020d */
[----:B------:R-:W-:Y:S01]  /*2410*/  IMAD.U32 R13, RZ, RZ, UR52 ;  /* 0x00000034ff0d7e24 */ /* 0x000fe2000f8e00ff */
[----:B------:R-:W-:Y:S02]  /*2420*/  ISETP.LT.U32.AND P1, PT, R2, UR48, PT ;  /* 0x0000003002007c0c */ /* 0x000fe4000bf21070 */
[----:B------:R-:W-:-:S11]  /*2430*/  ISETP.LT.U32.AND P0, PT, R17, UR47, PT ;  /* 0x0000002f11007c0c */ /* 0x000fd6000bf01070 */
[----:B------:R-:W-:Y:S02]  /*2440*/  @!P1 VIADD R2, R2, -UR48 ;  /* 0x8000003002029c36 */ /* 0x000fe40008000000 */
[----:B------:R-:W-:-:S03]  /*2450*/  @!P0 VIADD R17, R17, -UR47 ;  /* 0x8000002f11118c36 */ /* 0x000fc60008000000 */
[----:B------:R-:W-:Y:S02]  /*2460*/  ISETP.LT.U32.AND P1, PT, R2, UR48, PT ;  /* 0x0000003002007c0c */ /* 0x000fe4000bf21070 */
[----:B------:R-:W-:-:S11]  /*2470*/  ISETP.LT.U32.AND P0, PT, R17, UR47, PT ;  /* 0x0000002f11007c0c */ /* 0x000fd6000bf01070 */
[----:B------:R-:W-:Y:S01]  /*2480*/  @!P1 VIADD R2, R2, -UR48 ;  /* 0x8000003002029c36 */ /* 0x000fe20008000000 */
[----:B------:R-:W-:Y:S01]  /*2490*/  PLOP3.LUT P1, PT, PT, PT, UP6, 0x80, 0x8 ;  /* 0x000000000008781c */ /* 0x000fe20003f2f068 */
[----:B------:R-:W-:Y:S01]  /*24a0*/  @!P0 VIADD R17, R17, -UR47 ;  /* 0x8000002f11118c36 */ /* 0x000fe20008000000 */
[----:B------:R-:W-:Y:S01]  /*24b0*/  PLOP3.LUT P0, PT, PT, PT, UP5, 0x80, 0x8 ;  /* 0x000000000008781c */ /* 0x000fe20003f0f058 */
[----:B------:R-:W-:Y:S02]  /*24c0*/  IMAD.MOV.U32 R14, RZ, RZ, R2 ;  /* 0x000000ffff0e7224 */ /* 0x000fe400078e0002 */
[----:B------:R-:W-:Y:S02]  /*24d0*/  IMAD.U32 R2, RZ, RZ, UR49 ;  /* 0x00000031ff027e24 */ /* 0x000fe4000f8e00ff */
[----:B------:R-:W-:Y:S02]  /*24e0*/  @!P4 IMAD.MOV R14, RZ, RZ, -R14 ;  /* 0x000000ffff0ec224 */ /* 0x000fe400078e0a0e */
[----:B------:R-:W-:-:S03]  /*24f0*/  @!P3 IMAD.MOV R17, RZ, RZ, -R17 ;  /* 0x000000ffff11b224 */ /* 0x000fc600078e0a11 */
[----:B------:R-:W-:Y:S02]  /*2500*/  SEL R13, R13, R14, !P1 ;  /* 0x0000000e0d0d7207 */ /* 0x000fe40004800000 */
[----:B------:R-:W-:Y:S02]  /*2510*/  SEL R2, R2, R17, !P0 ;  /* 0x0000001102027207 */ /* 0x000fe40004000000 */
[----:B------:R-:W-:Y:S01]  /*2520*/  PLOP3.LUT P0, PT, PT, PT, UP4, 0x80, 0x8 ;  /* 0x000000000008781c */ /* 0x000fe20003f0f048 */
[----:B------:R-:W-:Y:S02]  /*2530*/  IMAD.IADD R13, R12, 0x1, -R13 ;  /* 0x000000010c0d7824 */ /* 0x000fe400078e0a0d */
[----:B------:R-:W-:-:S04]  /*2540*/  IMAD.IADD R2, R3, 0x1, -R2 ;  /* 0x0000000103027824 */ /* 0x000fc800078e0a02 */
[----:B------:R-:W-:Y:S01]  /*2550*/  IMAD R18, R13, R2, RZ ;  /* 0x000000020d127224 */ /* 0x000fe200078e02ff */
[----:B------:R-:W-:-:S04]  /*2560*/  SEL R12, R2, R13, !P0 ;  /* 0x0000000d020c7207 */ /* 0x000fc80004000000 */
[----:B------:R-:W-:Y:S02]  /*2570*/  SHF.R.S32.HI R13, RZ, 0x1f, R12 ;  /* 0x0000001fff0d7819 */ /* 0x000fe4000001140c */
[----:B------:R-:W-:Y:S02]  /*2580*/  SHF.R.S32.HI R17, RZ, 0x1f, R18 ;  /* 0x0000001fff117819 */ /* 0x000fe40000011412 */
.L_x_16:
[----:B------:R-:W-:Y:S05]  /*2590*/  BSYNC.RECONVERGENT B0 ;  /* 0x0000000000007941 */ /* 0x000fea0003800200 */
.L_x_15:
[----:B------:R-:W2:Y:S01]  /*25a0*/  SHFL.UP PT, R3, R18, 0x1, RZ ;  /* 0x0420000012037989 */ /* 0x000ea200000e00ff */
[C---:B------:R-:W-:Y:S02]  /*25b0*/  ISETP.NE.AND P6, PT, R8.reuse, RZ, PT ;  /* 0x000000ff0800720c */ /* 0x040fe40003fc5270 */
[C---:B------:R-:W-:Y:S01]  /*25c0*/  ISETP.GE.U32.AND P1, PT, R8.reuse, 0x2, PT ;  /* 0x000000020800780c */ /* 0x040fe20003f26070 */
[----:B------:R-:W3:Y:S01]  /*25d0*/  SHFL.UP PT, R2, R17, 0x1, RZ ;  /* 0x0420000011027989 */ /* 0x000ee200000e00ff */
[C---:B------:R-:W-:Y:S02]  /*25e0*/  ISETP.GE.U32.AND P3, PT, R8.reuse, 0x4, PT ;  /* 0x000000040800780c */ /* 0x040fe40003f66070 */
[C---:B------:R-:W-:Y:S02]  /*25f0*/  ISETP.GE.U32.AND P4, PT, R8.reuse, 0x8, PT ;  /* 0x000000080800780c */ /* 0x040fe40003f86070 */
[----:B------:R-:W-:Y:S02]  /*2600*/  ISETP.GE.U32.AND P5, PT, R8, 0x10, PT ;  /* 0x000000100800780c */ /* 0x000fe40003fa6070 */
[----:B--2---:R-:W-:-:S02]  /*2610*/  SEL R3, R3, RZ, P6 ;  /* 0x000000ff03037207 */ /* 0x004fc40003000000 */
[----:B---3--:R-:W-:Y:S02]  /*2620*/  SEL R2, R2, RZ, P6 ;  /* 0x000000ff02027207 */ /* 0x008fe40003000000 */
[----:B------:R-:W-:-:S05]  /*2630*/  IADD3 R3, P0, PT, R3, R18, RZ ;  /* 0x0000001203037210 */ /* 0x000fca0007f1e0ff */
[----:B------:R-:W-:Y:S01]  /*2640*/  IMAD.X R2, R2, 0x1, R17, P0 ;  /* 0x0000000102027824 */ /* 0x000fe200000e0611 */
[----:B------:R-:W2:Y:S04]  /*2650*/  SHFL.UP PT, R14, R3, 0x2, RZ ;  /* 0x04400000030e7989 */ /* 0x000ea800000e00ff */
[----:B------:R-:W3:Y:S01]  /*2660*/  SHFL.UP PT, R16, R2, 0x2, RZ ;  /* 0x0440000002107989 */ /* 0x000ee200000e00ff */
[----:B--2---:R-:W-:-:S04]  /*2670*/  SEL R14, R14, RZ, P1 ;  /* 0x000000ff0e0e7207 */ /* 0x004fc80000800000 */
[----:B------:R-:W-:Y:S02]  /*2680*/  IADD3 R14, P0, PT, R14, R3, RZ ;  /* 0x000000030e0e7210 */ /* 0x000fe40007f1e0ff */
[----:B---3--:R-:W-:-:S05]  /*2690*/  SEL R19, R16, RZ, P1 ;  /* 0x000000ff10137207 */ /* 0x008fca0000800000 */
[----:B------:R-:W-:Y:S02]  /*26a0*/  IMAD.X R16, R19, 0x1, R2, P0 ;  /* 0x0000000113107824 */ /* 0x000fe400000e0602 */
[----:B------:R-:W2:Y:S04]  /*26b0*/  SHFL.UP PT, R19, R14, 0x4, RZ ;  /* 0x048000000e137989 */ /* 0x000ea800000e00ff */
[----:B-1----:R-:W1:Y:S01]  /*26c0*/  SHFL.UP PT, R20, R16, 0x4, RZ ;  /* 0x0480000010147989 */ /* 0x002e6200000e00ff */
[----:B--2---:R-:W-:-:S04]  /*26d0*/  SEL R19, R19, RZ, P3 ;  /* 0x000000ff13137207 */ /* 0x004fc80001800000 */
[----:B------:R-:W-:Y:S02]  /*26e0*/  IADD3 R19, P0, PT, R19, R14, RZ ;  /* 0x0000000e13137210 */ /* 0x000fe40007f1e0ff */
[----:B-1----:R-:W-:-:S03]  /*26f0*/  SEL R3, R20, RZ, P3 ;  /* 0x000000ff14037207 */ /* 0x002fc60001800000 */
[----:B------:R-:W1:Y:S02]  /*2700*/  SHFL.UP PT, R20, R19, 0x8, RZ ;  /* 0x0500000013147989 */ /* 0x000e6400000e00ff */
[----:B------:R-:W-:-:S05]  /*2710*/  IMAD.X R2, R3, 0x1, R16, P0 ;  /* 0x0000000103027824 */ /* 0x000fca00000e0610 */
[----:B------:R-:W2:Y:S01]  /*2720*/  SHFL.UP PT, R3, R2, 0x8, RZ ;  /* 0x0500000002037989 */ /* 0x000ea200000e00ff */
[----:B-1----:R-:W-:-:S04]  /*2730*/  SEL R20, R20, RZ, P4 ;  /* 0x000000ff14147207 */ /* 0x002fc80002000000 */
[----:B------:R-:W-:Y:S02]  /*2740*/  IADD3 R14, P0, PT, R20, R19, RZ ;  /* 0x00000013140e7210 */ /* 0x000fe40007f1e0ff */
[----:B--2---:R-:W-:-:S03]  /*2750*/  SEL R3, R3, RZ, P4 ;  /* 0x000000ff03037207 */ /* 0x004fc60002000000 */
[----:B------:R-:W1:Y:S02]  /*2760*/  SHFL.UP PT, R21, R14, 0x10, RZ ;  /* 0x060000000e157989 */ /* 0x000e6400000e00ff */
[----:B------:R-:W-:-:S05]  /*2770*/  IMAD.X R16, R3, 0x1, R2, P0 ;  /* 0x0000000103107824 */ /* 0x000fca00000e0602 */
[----:B------:R-:W2:Y:S01]  /*2780*/  SHFL.UP PT, R3, R16, 0x10, RZ ;  /* 0x0600000010037989 */ /* 0x000ea200000e00ff */
[----:B-1----:R-:W-:-:S04]  /*2790*/  SEL R21, R21, RZ, P5 ;  /* 0x000000ff15157207 */ /* 0x002fc80002800000 */
[----:B------:R-:W-:Y:S02]  /*27a0*/  IADD3 R21, P0, PT, R21, R14, RZ ;  /* 0x0000000e15157210 */ /* 0x000fe40007f1e0ff */
[----:B--2---:R-:W-:-:S05]  /*27b0*/  SEL R3, R3, RZ, P5 ;  /* 0x000000ff03037207 */ /* 0x004fca0002800000 */
[----:B------:R-:W-:Y:S01]  /*27c0*/  IMAD.X R20, R3, 0x1, R16, P0 ;  /* 0x0000000103147824 */ /* 0x000fe200000e0610 */
[----:B------:R-:W-:Y:S01]  /*27d0*/  ISETP.LE.U32.AND P0, PT, R21, UR30, PT ;  /* 0x0000001e15007c0c */ /* 0x000fe2000bf03070 */
[----:B------:R-:W-:Y:S02]  /*27e0*/  IMAD.U32 R3, RZ, RZ, UR25 ;  /* 0x00000019ff037e24 */ /* 0x000fe4000f8e00ff */
[----:B------:R-:W-:Y:S02]  /*27f0*/  IMAD.MOV.U32 R16, RZ, RZ, R21 ;  /* 0x000000ffff107224 */ /* 0x000fe400078e0015 */
[----:B------:R-:W-:Y:S01]  /*2800*/  IMAD.MOV.U32 R19, RZ, RZ, R20 ;  /* 0x000000ffff137224 */ /* 0x000fe200078e0014 */
[----:B------:R-:W-:Y:S02]  /*2810*/  ISETP.GE.U32.AND.EX P0, PT, R3, R20, PT, P0 ;  /* 0x000000140300720c */ /* 0x000fe40003f06100 */
[----:B------:R-:W-:-:S11]  /*2820*/  CS2R R2, SRZ ;  /* 0x0000000000027805 */ /* 0x000fd6000001ff00 */
[----:B------:R-:W-:-:S04]  /*2830*/  VOTE.ANY R22, PT, !P0 ;  /* 0x0000000000167806 */ /* 0x000fc800040e0100 */
[----:B------:R-:W-:-:S13]  /*2840*/  ISETP.NE.AND P0, PT, R22, RZ, PT ;  /* 0x000000ff1600720c */ /* 0x000fda0003f05270 */
[----:B------:R-:W-:Y:S05]  /*2850*/  @P0 BRA `(.L_x_17) ;  /* 0x0000000800500947 */ /* 0x000fea0003800000 */
[----:B------:R-:W1:Y:S01]  /*2860*/  LDC R14, c[0x0][0xbe0] ;  /* 0x0002f800ff0e7b82 */ /* 0x000e620000000800 */
[----:B------:R-:W-:Y:S01]  /*2870*/  LOP3.LUT R11, R11, 0xfffffffe, RZ, 0xc0, !PT ;  /* 0xfffffffe0b0b7812 */ /* 0x000fe200078ec0ff */
[----:B------:R-:W2:Y:S01]  /*2880*/  LDCU UR45, c[0x0][0xbe8] ;  /* 0x00017d00ff2d77ac */ /* 0x000ea20008000800 */
[----:B------:R-:W3:Y:S01]  /*2890*/  LDCU.64 UR10, c[0x0][0xba8] ;  /* 0x00017500ff0a77ac */ /* 0x000ee20008000a00 */
[----:B------:R-:W4:Y:S01]  /*28a0*/  LDCU.64 UR8, c[0x0][0xbb0] ;  /* 0x00017600ff0877ac */ /* 0x000f220008000a00 */
[----:B------:R-:W1:Y:S02]  /*28b0*/  LDCU.128 UR4, c[0x0][0xbc0] ;  /* 0x00017800ff0477ac */ /* 0x000e640008000c00 */
[----:B-1----:R-:W-:-:S13]  /*28c0*/  ISETP.NE.AND P0, PT, R14, 0x1, PT ;  /* 0x000000010e00780c */ /* 0x002fda0003f05270 */
[----:B--234-:R-:W-:-:S07]  /*28d0*/  @P0 LOP3.LUT R11, R11, 0x1, RZ, 0xfc, !PT ;  /* 0x000000010b0b0812 */ /* 0x01cfce00078efcff */
.L_x_20:
[C---:B------:R-:W-:Y:S01]  /*28e0*/  VIADD R2, R15.reuse, 0x40 ;  /* 0x000000400f027836 */ /* 0x040fe20000000000 */
[----:B-----5:R-:W-:Y:S01]  /*28f0*/  MOV R19, R6 ;  /* 0x0000000600137202 */ /* 0x020fe20000000f00 */
[----:B------:R-:W-:Y:S02]  /*2900*/  VIADD R15, R15, 0x20 ;  /* 0x000000200f0f7836 */ /* 0x000fe40000000000 */
[----:B------:R-:W-:Y:S01]  /*2910*/  IMAD.MOV.U32 R16, RZ, RZ, R7 ;  /* 0x000000ffff107224 */ /* 0x000fe200078e0007 */
[----:B------:R-:W-:-:S13]  /*2920*/  ISETP.GE.AND P0, PT, R2, UR45, PT ;  /* 0x0000002d02007c0c */ /* 0x000fda000bf06270 */
[----:B------:R-:W1:Y:S01]  /*2930*/  @!P0 LDC.64 R22, c[0x0][0xbf0] ;  /* 0x0002fc00ff168b82 */ /* 0x000e620000000a00 */
[----:B------:R2:W3:Y:S01]  /*2940*/  SHFL.IDX PT, R2, R20, 0x1f, 0x1f ;  /* 0x03e01f0014027f89 */ /* 0x0004e200000e0000 */
[----:B------:R-:W-:Y:S01]  /*2950*/  BSSY.RECONVERGENT B0, `(.L_x_18) ;  /* 0x000005e000007945 */ /* 0x000fe20003800200 */
[----:B------:R-:W-:Y:S02]  /*2960*/  HFMA2 R17, -RZ, RZ, 0, 0 ;  /* 0x00000000ff117431 */ /* 0x000fe400000001ff */
[----:B------:R2:W4:Y:S01]  /*2970*/  SHFL.IDX PT, R3, R21, 0x1f, 0x1f ;  /* 0x03e01f0015037f89 */ /* 0x00052200000e0000 */
[----:B-1----:R-:W-:-:S05]  /*2980*/  @!P0 IMAD.WIDE.U32 R22, R15, 0xc, R22 ;  /* 0x0000000c0f168825 */ /* 0x002fca00078e0016 */
[----:B------:R2:W5:Y:S04]  /*2990*/  @!P0 LDG.E R6, desc[UR50][R22.64+0x180] ;  /* 0x0001803216068981 */ /* 0x000568000c1e1900 */
[----:B------:R2:W5:Y:S01]  /*29a0*/  @!P0 LDG.E R7, desc[UR50][R22.64+0x184] ;  /* 0x0001843216078981 */ /* 0x000562000c1e1900 */
[----:B------:R-:W-:Y:S02]  /*29b0*/  ISETP.GE.AND P0, PT, R15, UR45, PT ;  /* 0x0000002d0f007c0c */ /* 0x000fe4000bf06270 */
[----:B------:R-:W-:-:S11]  /*29c0*/  MOV R18, 0x7fffffff ;  /* 0x7fffffff00127802 */ /* 0x000fd60000000f00 */
[----:B---34-:R-:W-:Y:S05]  /*29d0*/  @P0 BRA `(.L_x_19) ;  /* 0x0000000400540947 */ /* 0x018fea0003800000 */
[----:B------:R-:W-:-:S04]  /*29e0*/  IADD3 R13, P0, PT, R19, UR12, RZ ;  /* 0x0000000c130d7c10 */ /* 0x000fc8000ff1e0ff */
[----:B------:R-:W-:Y:S02]  /*29f0*/  LEA.HI.X.SX32 R12, R19, UR13, 0x1, P0 ;  /* 0x0000000d130c7c11 */ /* 0x000fe400080f0eff */
[----:B------:R-:W-:-:S04]  /*2a00*/  IADD3 R19, P0, PT, R16, UR19, RZ ;  /* 0x0000001310137c10 */ /* 0x000fc8000ff1e0ff */
[----:B------:R-:W-:Y:S02]  /*2a10*/  LEA.HI.X.SX32 R18, R16, UR40, 0x1, P0 ;  /* 0x0000002810127c11 */ /* 0x000fe400080f0eff */
[----:B------:R-:W-:-:S05]  /*2a20*/  IADD3 R17, P0, PT, R13, UR9, RZ ;  /* 0x000000090d117c10 */ /* 0x000fca000ff1e0ff */
[----:B------:R-:W-:Y:S01]  /*2a30*/  IMAD.X R16, RZ, RZ, R12, P0 ;  /* 0x000000ffff107224 */ /* 0x000fe200000e060c */
[----:B--2---:R-:W-:Y:S01]  /*2a40*/  IADD3 R21, P0, PT, R19, UR7, RZ ;  /* 0x0000000713157c10 */ /* 0x004fe2000ff1e0ff */
[----:B------:R-:W-:-:S04]  /*2a50*/  IMAD.WIDE.U32 R30, R17, UR10, RZ ;  /* 0x0000000a111e7c25 */ /* 0x000fc8000f8e00ff */
[----:B------:R-:W-:-:S04]  /*2a60*/  IMAD.WIDE.U32 R28, R16, UR10, RZ ;  /* 0x0000000a101c7c25 */ /* 0x000fc8000f8e00ff */
[----:B------:R-:W-:Y:S02]  /*2a70*/  IMAD.X R20, RZ, RZ, R18, P0 ;  /* 0x000000ffff147224 */ /* 0x000fe400000e0612 */
[----:B------:R-:W-:-:S04]  /*2a80*/  IMAD.WIDE.U32 R28, P0, R17, UR11, R28 ;  /* 0x0000000b111c7c25 */ /* 0x000fc8000f80001c */
[----:B------:R-:W-:-:S04]  /*2a90*/  IMAD.WIDE.U32 R24, R20, UR4, RZ ;  /* 0x0000000414187c25 */ /* 0x000fc8000f8e00ff */
[----:B------:R-:W-:Y:S02]  /*2aa0*/  IMAD.X R27, RZ, RZ, RZ, P0 ;  /* 0x000000ffff1b7224 */ /* 0x000fe400000e06ff */
[----:B------:R-:W-:-:S04]  /*2ab0*/  IMAD.WIDE.U32 R24, P0, R21, UR5, R24 ;  /* 0x0000000515187c25 */ /* 0x000fc8000f800018 */
[----:B------:R-:W-:Y:S01]  /*2ac0*/  IMAD.X R23, RZ, RZ, RZ, P0 ;  /* 0x000000ffff177224 */ /* 0x000fe200000e06ff */
[----:B------:R-:W-:Y:S01]  /*2ad0*/  IADD3 RZ, P0, PT, R31, R28, RZ ;  /* 0x0000001c1fff7210 */ /* 0x000fe20007f1e0ff */
[----:B------:R-:W-:Y:S02]  /*2ae0*/  IMAD.MOV.U32 R26, RZ, RZ, R29 ;  /* 0x000000ffff1a7224 */ /* 0x000fe400078e001d */
[----:B------:R-:W-:Y:S02]  /*2af0*/  IMAD.MOV.U32 R22, RZ, RZ, R25 ;  /* 0x000000ffff167224 */ /* 0x000fe400078e0019 */
[----:B------:R-:W-:-:S04]  /*2b00*/  IMAD.WIDE.U32.X R16, R16, UR11, R26, P0 ;  /* 0x0000000b10107c25 */ /* 0x000fc800080e041a */
[----:B------:R-:W-:-:S05]  /*2b10*/  IMAD.WIDE.U32 R26, R21, UR4, RZ ;  /* 0x00000004151a7c25 */ /* 0x000fca000f8e00ff */
[----:B------:R-:W-:-:S05]  /*2b20*/  IADD3 RZ, P0, PT, R27, R24, RZ ;  /* 0x000000181bff7210 */ /* 0x000fca0007f1e0ff */
[----:B------:R-:W-:Y:S01]  /*2b30*/  IMAD.WIDE.U32.X R20, R20, UR5, R22, P0 ;  /* 0x0000000514147c25 */ /* 0x000fe200080e0416 */
[----:B------:R-:W-:-:S04]  /*2b40*/  ISETP.NE.U32.AND P0, PT, RZ, UR10, PT ;  /* 0x0000000aff007c0c */ /* 0x000fc8000bf05070 */
[----:B------:R-:W-:-:S04]  /*2b50*/  ISETP.NE.AND.EX P0, PT, RZ, UR11, PT, P0 ;  /* 0x0000000bff007c0c */ /* 0x000fc8000bf05300 */
[----:B------:R-:W-:Y:S02]  /*2b60*/  SEL R13, R13, R16, !P0 ;  /* 0x000000100d0d7207 */ /* 0x000fe40004000000 */
[----:B------:R-:W-:Y:S02]  /*2b70*/  SEL R12, R12, R17, !P0 ;  /* 0x000000110c0c7207 */ /* 0x000fe40004000000 */
[----:B------:R-:W-:Y:S02]  /*2b80*/  ISETP.NE.U32.AND P0, PT, RZ, UR4, PT ;  /* 0x00000004ff007c0c */ /* 0x000fe4000bf05070 */
[----:B------:R-:W-:Y:S02]  /*2b90*/  SHF.R.U64 R12, R13, UR8, R12 ;  /* 0x000000080d0c7c19 */ /* 0x000fe4000800120c */
[----:B------:R-:W-:-:S04]  /*2ba0*/  ISETP.NE.AND.EX P0, PT, RZ, UR5, PT, P0 ;  /* 0x00000005ff007c0c */ /* 0x000fc8000bf05300 */
[----:B------:R-:W-:Y:S02]  /*2bb0*/  SEL R16, R18, R21, !P0 ;  /* 0x0000001512107207 */ /* 0x000fe40004000000 */
[-C--:B------:R-:W-:Y:S02]  /*2bc0*/  IABS R18, R5.reuse ;  /* 0x0000000500127213 */ /* 0x080fe40000000000 */
[----:B------:R-:W-:Y:S02]  /*2bd0*/  SEL R19, R19, R20, !P0 ;  /* 0x0000001413137207 */ /* 0x000fe40004000000 */
[----:B------:R-:W1:Y:S01]  /*2be0*/  I2F.RP R21, R18 ;  /* 0x0000001200157306 */ /* 0x000e620000209400 */
[----:B------:R-:W-:Y:S02]  /*2bf0*/  IADD3 R20, PT, PT, R5, -0x1, R12 ;  /* 0xffffffff05147810 */ /* 0x000fe40007ffe00c */
[----:B------:R-:W-:Y:S02]  /*2c00*/  IABS R12, R5 ;  /* 0x00000005000c7213 */ /* 0x000fe40000000000 */
[----:B------:R-:W-:-:S02]  /*2c10*/  IABS R13, R20 ;  /* 0x00000014000d7213 */ /* 0x000fc40000000000 */
[----:B------:R-:W-:Y:S01]  /*2c20*/  SHF.R.U64 R19, R19, UR6, R16 ;  /* 0x0000000613137c19 */ /* 0x000fe20008001210 */
[----:B------:R-:W-:-:S03]  /*2c30*/  IMAD.MOV R12, RZ, RZ, -R12 ;  /* 0x000000ffff0c7224 */ /* 0x000fc600078e0a0c */
[----:B------:R-:W-:Y:S01]  /*2c40*/  IADD3 R19, PT, PT, R4, -0x1, R19 ;  /* 0xffffffff04137810 */ /* 0x000fe20007ffe013 */
[----:B-1----:R-:W1:Y:S02]  /*2c50*/  MUFU.RCP R22, R21 ;  /* 0x0000001500167308 */ /* 0x002e640000001000 */
[----:B-1----:R-:W-:-:S06]  /*2c60*/  VIADD R22, R22, 0xffffffe ;  /* 0x0ffffffe16167836 */ /* 0x002fcc0000000000 */
[----:B------:R-:W1:Y:S02]  /*2c70*/  F2I.FTZ.U32.TRUNC.NTZ R23, R22 ;  /* 0x0000001600177305 */ /* 0x000e64000021f000 */
[----:B-1----:R-:W-:Y:S02]  /*2c80*/  IMAD.MOV R17, RZ, RZ, -R23 ;  /* 0x000000ffff117224 */ /* 0x002fe400078e0a17 */
[----:B------:R-:W-:Y:S02]  /*2c90*/  IMAD.MOV.U32 R22, RZ, RZ, RZ ;  /* 0x000000ffff167224 */ /* 0x000fe400078e00ff */
[----:B------:R-:W-:-:S04]  /*2ca0*/  IMAD R17, R17, R18, RZ ;  /* 0x0000001211117224 */ /* 0x000fc800078e02ff */
[----:B------:R-:W-:-:S06]  /*2cb0*/  IMAD.HI.U32 R17, R23, R17, R22 ;  /* 0x0000001117117227 */ /* 0x000fcc00078e0016 */
[----:B------:R-:W-:-:S04]  /*2cc0*/  IMAD.HI.U32 R17, R17, R13, RZ ;  /* 0x0000000d11117227 */ /* 0x000fc800078e00ff */
[----:B------:R-:W-:Y:S01]  /*2cd0*/  IMAD R21, R17, R12, R13 ;  /* 0x0000000c11157224 */ /* 0x000fe200078e020d */
[----:B------:R-:W-:Y:S02]  /*2ce0*/  IABS R17, R4 ;  /* 0x0000000400117213 */ /* 0x000fe40000000000 */
[----:B------:R-:W-:Y:S02]  /*2cf0*/  IABS R13, R19 ;  /* 0x00000013000d7213 */ /* 0x000fe40000000000 */
[----:B------:R-:W1:Y:S01]  /*2d00*/  I2F.RP R24, R17 ;  /* 0x0000001100187306 */ /* 0x000e620000209400 */
[----:B------:R-:W-:-:S13]  /*2d10*/  ISETP.GT.U32.AND P0, PT, R18, R21, PT ;  /* 0x000000151200720c */ /* 0x000fda0003f04070 */
[----:B------:R-:W-:Y:S01]  /*2d20*/  @!P0 IMAD.IADD R21, R21, 0x1, -R18 ;  /* 0x0000000115158824 */ /* 0x000fe200078e0a12 */
[----:B-1----:R-:W1:Y:S02]  /*2d30*/  MUFU.RCP R22, R24 ;  /* 0x0000001800167308 */ /* 0x002e640000001000 */
[----:B-1----:R-:W-:-:S06]  /*2d40*/  VIADD R22, R22, 0xffffffe ;  /* 0x0ffffffe16167836 */ /* 0x002fcc0000000000 */
[----:B------:R-:W1:Y:S02]  /*2d50*/  F2I.FTZ.U32.TRUNC.NTZ R23, R22 ;  /* 0x0000001600177305 */ /* 0x000e64000021f000 */
[----:B-1----:R-:W-:Y:S02]  /*2d60*/  IMAD.MOV R12, RZ, RZ, -R23 ;  /* 0x000000ffff0c7224 */ /* 0x002fe400078e0a17 */
[----:B------:R-:W-:Y:S02]  /*2d70*/  IMAD.MOV.U32 R22, RZ, RZ, RZ ;  /* 0x000000ffff167224 */ /* 0x000fe400078e00ff */
[----:B------:R-:W-:Y:S01]  /*2d80*/  IMAD R16, R12, R17, RZ ;  /* 0x000000110c107224 */ /* 0x000fe200078e02ff */
[----:B------:R-:W-:-:S03]  /*2d90*/  IABS R12, R4 ;  /* 0x00000004000c7213 */ /* 0x000fc60000000000 */
[----:B------:R-:W-:-:S04]  /*2da0*/  IMAD.HI.U32 R16, R23, R16, R22 ;  /* 0x0000001017107227 */ /* 0x000fc800078e0016 */
[----:B------:R-:W-:Y:S02]  /*2db0*/  IMAD.MOV R12, RZ, RZ, -R12 ;  /* 0x000000ffff0c7224 */ /* 0x000fe400078e0a0c */
[----:B------:R-:W-:-:S04]  /*2dc0*/  IMAD.HI.U32 R16, R16, R13, RZ ;  /* 0x0000000d10107227 */ /* 0x000fc800078e00ff */
[----:B------:R-:W-:-:S05]  /*2dd0*/  IMAD R12, R16, R12, R13 ;  /* 0x0000000c100c7224 */ /* 0x000fca00078e020d */
[----:B------:R-:W-:-:S13]  /*2de0*/  ISETP.GT.U32.AND P0, PT, R17, R12, PT ;  /* 0x0000000c1100720c */ /* 0x000fda0003f04070 */
[----:B------:R-:W-:Y:S01]  /*2df0*/  @!P0 IMAD.IADD R12, R12, 0x1, -R17 ;  /* 0x000000010c0c8824 */ /* 0x000fe200078e0a11 */
[----:B------:R-:W-:-:S13]  /*2e00*/  ISETP.GT.U32.AND P0, PT, R18, R21, PT ;  /* 0x000000151200720c */ /* 0x000fda0003f04070 */
[----:B------:R-:W-:Y:S01]  /*2e10*/  @!P0 IMAD.IADD R21, R21, 0x1, -R18 ;  /* 0x0000000115158824 */ /* 0x000fe200078e0a12 */
[----:B------:R-:W-:-:S13]  /*2e20*/  ISETP.GT.U32.AND P0, PT, R17, R12, PT ;  /* 0x0000000c1100720c */ /* 0x000fda0003f04070 */
[----:B------:R-:W-:Y:S01]  /*2e30*/  @!P0 IMAD.IADD R12, R12, 0x1, -R17 ;  /* 0x000000010c0c8824 */ /* 0x000fe200078e0a11 */
[----:B------:R-:W-:-:S13]  /*2e40*/  ISETP.GE.AND P0, PT, R20, RZ, PT ;  /* 0x000000ff1400720c */ /* 0x000fda0003f06270 */
[----:B------:R-:W-:Y:S01]  /*2e50*/  @!P0 IMAD.MOV R21, RZ, RZ, -R21 ;  /* 0x000000ffff158224 */ /* 0x000fe200078e0a15 */
[----:B------:R-:W-:-:S13]  /*2e60*/  ISETP.GE.AND P0, PT, R19, RZ, PT ;  /* 0x000000ff1300720c */ /* 0x000fda0003f06270 */
[----:B------:R-:W-:Y:S01]  /*2e70*/  @!P0 IMAD.MOV R12, RZ, RZ, -R12 ;  /* 0x000000ffff0c8224 */ /* 0x000fe200078e0a0c */
[----:B------:R-:W-:-:S13]  /*2e80*/  ISETP.NE.AND P0, PT, RZ, UR33, PT ;  /* 0x00000021ff007c0c */ /* 0x000fda000bf05270 */
[----:B------:R-:W-:Y:S02]  /*2e90*/  @!P0 LOP3.LUT R21, RZ, UR33, RZ, 0x33, !PT ;  /* 0x00000021ff158c12 */ /* 0x000fe4000f8e33ff */
[----:B------:R-:W-:-:S03]  /*2ea0*/  ISETP.NE.AND P0, PT, RZ, UR32, PT ;  /* 0x00000020ff007c0c */ /* 0x000fc6000bf05270 */
[----:B------:R-:W-:-:S10]  /*2eb0*/  IMAD.IADD R18, R20, 0x1, -R21 ;  /* 0x0000000114127824 */ /* 0x000fd400078e0a15 */
[----:B------:R-:W-:Y:S02]  /*2ec0*/  @!P0 LOP3.LUT R12, RZ, UR32, RZ, 0x33, !PT ;  /* 0x00000020ff0c8c12 */ /* 0x000fe4000f8e33ff */
[----:B------:R-:W-:-:S03]  /*2ed0*/  ISETP.NE.AND P0, PT, R14, 0x1, PT ;  /* 0x000000010e00780c */ /* 0x000fc60003f05270 */
[----:B------:R-:W-:-:S05]  /*2ee0*/  IMAD.IADD R19, R19, 0x1, -R12 ;  /* 0x0000000113137824 */ /* 0x000fca00078e0a0c */
[CC--:B------:R-:W-:Y:S01]  /*2ef0*/  SEL R12, R19.reuse, R18.reuse, !P0 ;  /* 0x00000012130c7207 */ /* 0x0c0fe20004000000 */
[----:B------:R-:W-:-:S03]  /*2f00*/  IMAD R18, R19, R18, RZ ;  /* 0x0000001213127224 */ /* 0x000fc600078e02ff */
[----:B------:R-:W-:Y:S02]  /*2f10*/  SHF.R.S32.HI R13, RZ, 0x1f, R12 ;  /* 0x0000001fff0d7819 */ /* 0x000fe4000001140c */
[----:B------:R-:W-:Y:S02]  /*2f20*/  SHF.R.S32.HI R17, RZ, 0x1f, R18 ;  /* 0x0000001fff117819 */ /* 0x000fe40000011412 */
.L_x_19:
[----:B------:R-:W-:Y:S05]  /*2f30*/  BSYNC.RECONVERGENT B0 ;  /* 0x0000000000007941 */ /* 0x000fea0003800200 */
.L_x_18:
[----:B------:R-:W1:Y:S04]  /*2f40*/  SHFL.UP PT, R19, R18, 0x1, RZ ;  /* 0x0420000012137989 */ /* 0x000e6800000e00ff */
[----:B------:R-:W3:Y:S01]  /*2f50*/  SHFL.UP PT, R16, R17, 0x1, RZ ;  /* 0x0420000011107989 */ /* 0x000ee200000e00ff */
[----:B-1----:R-:W-:Y:S02]  /*2f60*/  SEL R19, R19, RZ, P6 ;  /* 0x000000ff13137207 */ /* 0x002fe40003000000 */
[----:B---3--:R-:W-:Y:S02]  /*2f70*/  SEL R16, R16, RZ, P6 ;  /* 0x000000ff10107207 */ /* 0x008fe40003000000 */
[----:B------:R-:W-:-:S05]  /*2f80*/  IADD3 R19, P0, PT, R19, R18, RZ ;  /* 0x0000001213137210 */ /* 0x000fca0007f1e0ff */
[----:B------:R-:W-:Y:S01]  /*2f90*/  IMAD.X R16, R16, 0x1, R17, P0 ;  /* 0x0000000110107824 */ /* 0x000fe200000e0611 */
[----:B--2---:R-:W1:Y:S04]  /*2fa0*/  SHFL.UP PT, R20, R19, 0x2, RZ ;  /* 0x0440000013147989 */ /* 0x004e6800000e00ff */
[----:B------:R-:W2:Y:S01]  /*2fb0*/  SHFL.UP PT, R21, R16, 0x2, RZ ;  /* 0x0440000010157989 */ /* 0x000ea200000e00ff */
[----:B-1----:R-:W-:Y:S02]  /*2fc0*/  SEL R20, R20, RZ, P1 ;  /* 0x000000ff14147207 */ /* 0x002fe40000800000 */
[----:B--2---:R-:W-:Y:S02]  /*2fd0*/  SEL R21, R21, RZ, P1 ;  /* 0x000000ff15157207 */ /* 0x004fe40000800000 */
[----:B------:R-:W-:-:S05]  /*2fe0*/  IADD3 R20, P0, PT, R20, R19, RZ ;  /* 0x0000001314147210 */ /* 0x000fca0007f1e0ff */
[----:B------:R-:W-:Y:S01]  /*2ff0*/  IMAD.X R21, R21, 0x1, R16, P0 ;  /* 0x0000000115157824 */ /* 0x000fe200000e0610 */
[----:B------:R-:W1:Y:S04]  /*3000*/  SHFL.UP PT, R23, R20, 0x4, RZ ;  /* 0x0480000014177989 */ /* 0x000e6800000e00ff */
        /* <DEDUP_REMOVED lines=9> */
[----:B------:R-:W-:Y:S01]  /*30a0*/  IADD3 R24, P0, PT, R16, R23, RZ ;  /* 0x0000001710187210 */ /* 0x000fe20007f1e0ff */
[----:B------:R-:W-:-:S04]  /*30b0*/  IMAD.U32 R23, RZ, RZ, UR25 ;  /* 0x00000019ff177e24 */ /* 0x000fc8000f8e00ff */
[----:B------:R-:W-:Y:S02]  /*30c0*/  IMAD.X R25, R19, 0x1, R22, P0 ;  /* 0x0000000113197824 */ /* 0x000fe400000e0616 */
[----:B------:R-:W1:Y:S04]  /*30d0*/  SHFL.UP PT, R19, R24, 0x10, RZ ;  /* 0x0600000018137989 */ /* 0x000e6800000e00ff */
[----:B------:R-:W2:Y:S01]  /*30e0*/  SHFL.UP PT, R20, R25, 0x10, RZ ;  /* 0x0600000019147989 */ /* 0x000ea200000e00ff */
[----:B-1----:R-:W-:Y:S02]  /*30f0*/  SEL R19, R19, RZ, P5 ;  /* 0x000000ff13137207 */ /* 0x002fe40002800000 */
[----:B--2---:R-:W-:Y:S02]  /*3100*/  SEL R20, R20, RZ, P5 ;  /* 0x000000ff14147207 */ /* 0x004fe40002800000 */
[----:B------:R-:W-:-:S05]  /*3110*/  IADD3 R16, P0, PT, R19, R24, RZ ;  /* 0x0000001813107210 */ /* 0x000fca0007f1e0ff */
[----:B------:R-:W-:Y:S01]  /*3120*/  IMAD.X R19, R20, 0x1, R25, P0 ;  /* 0x0000000114137824 */ /* 0x000fe200000e0619 */
[----:B------:R-:W-:-:S05]  /*3130*/  IADD3 R21, P0, PT, R16, R3, RZ ;  /* 0x0000000310157210 */ /* 0x000fca0007f1e0ff */
[----:B------:R-:W-:Y:S01]  /*3140*/  IMAD.X R20, R19, 0x1, R2, P0 ;  /* 0x0000000113147824 */ /* 0x000fe200000e0602 */
[----:B------:R-:W-:-:S04]  /*3150*/  ISETP.LE.U32.AND P0, PT, R21, UR30, PT ;  /* 0x0000001e15007c0c */ /* 0x000fc8000bf03070 */
[----:B------:R-:W-:-:S13]  /*3160*/  ISETP.GE.U32.AND.EX P0, PT, R23, R20, PT, P0 ;  /* 0x000000141700720c */ /* 0x000fda0003f06100 */
[----:B------:R-:W-:-:S04]  /*3170*/  VOTE.ANY R22, PT, !P0 ;  /* 0x0000000000167806 */ /* 0x000fc800040e0100 */
[----:B------:R-:W-:-:S13]  /*3180*/  ISETP.NE.AND P0, PT, R22, RZ, PT ;  /* 0x000000ff1600720c */ /* 0x000fda0003f05270 */
[----:B------:R-:W-:Y:S05]  /*3190*/  @!P0 BRA `(.L_x_20) ;  /* 0xfffffff400d08947 */ /* 0x000fea000383ffff */
.L_x_17:
[----:B------:R-:W1:Y:S08]  /*31a0*/  BREV R23, R22 ;  /* 0x0000001600177301 */ /* 0x000e700000000000 */
[----:B-1----:R-:W1:Y:S02]  /*31b0*/  FLO.U32.SH R23, R23 ;  /* 0x0000001700177300 */ /* 0x002e6400000e0400 */
[----:B-1----:R-:W1:Y:S02]  /*31c0*/  SHFL.IDX PT, R21, R15, R23, 0x1f ;  /* 0x00001f170f157589 */ /* 0x002e6400000e0000 */
[----:B-1----:R-:W-:-:S05]  /*31d0*/  IMAD.IADD R14, R8, 0x1, R21 ;  /* 0x00000001080e7824 */ /* 0x002fca00078e0215 */
[----:B------:R-:W-:-:S13]  /*31e0*/  ISETP.GE.AND P0, PT, R14, UR45, PT ;  /* 0x0000002d0e007c0c */ /* 0x000fda000bf06270 */
[----:B------:R-:W1:Y:S02]  /*31f0*/  @!P0 LDC.64 R24, c[0x0][0xbf0] ;  /* 0x0002fc00ff188b82 */ /* 0x000e640000000a00 */
[----:B-1----:R-:W-:-:S05]  /*3200*/  @!P0 IMAD.WIDE R24, R14, 0xc, R24 ;  /* 0x0000000c0e188825 */ /* 0x002fca00078e0218 */
[----:B-----5:R1:W5:Y:S04]  /*3210*/  @!P0 LDG.E R6, desc[UR50][R24.64] ;  /* 0x0000003218068981 */ /* 0x020368000c1e1900 */
[----:B------:R1:W5:Y:S01]  /*3220*/  @!P0 LDG.E R7, desc[UR50][R24.64+0x4] ;  /* 0x0000043218078981 */ /* 0x000362000c1e1900 */
[----:B------:R-:W-:-:S03]  /*3230*/  IADD3 R16, P1, P0, R3, R16, -R18 ;  /* 0x0000001003107210 */ /* 0x000fc6000783e812 */
[----:B------:R-:W-:Y:S01]  /*3240*/  SHFL.IDX PT, R15, R17, R23, 0x1f ;  /* 0x00001f17110f7589 */ /* 0x000fe200000e0000 */
[----:B------:R-:W-:-:S03]  /*3250*/  IADD3.X R2, PT, PT, R2, R19, ~R17, P1, P0 ;  /* 0x0000001302027210 */ /* 0x000fc60000fe0c11 */
[----:B------:R-:W2:Y:S04]  /*3260*/  SHFL.IDX PT, R16, R16, R23, 0x1f ;  /* 0x00001f1710107589 */ /* 0x000ea800000e0000 */
[----:B------:R-:W3:Y:S04]  /*3270*/  SHFL.IDX PT, R2, R2, R23, 0x1f ;  /* 0x00001f1702027589 */ /* 0x000ee800000e0000 */
[----:B------:R1:W4:Y:S04]  /*3280*/  SHFL.IDX PT, R14, R18, R23, 0x1f ;  /* 0x00001f17120e7589 */ /* 0x00032800000e0000 */
[----:B------:R1:W1:Y:S04]  /*3290*/  SHFL.IDX PT, R13, R13, R23, 0x1f ;  /* 0x00001f170d0d7589 */ /* 0x00026800000e0000 */
[----:B------:R1:W1:Y:S01]  /*32a0*/  SHFL.IDX PT, R12, R12, R23, 0x1f ;  /* 0x00001f170c0c7589 */ /* 0x00026200000e0000 */
[----:B--2---:R-:W-:-:S02]  /*32b0*/  R2UR UR41, R16 ;  /* 0x00000000102972ca */ /* 0x004fc400000e0000 */
[----:B---3--:R-:W-:-:S15]  /*32c0*/  R2UR UR40, R2 ;  /* 0x00000000022872ca */ /* 0x008fde00000e0000 */
.L_x_14:
[----:B------:R-:W-:Y:S01]  /*32d0*/  ISETP.GE.AND P0, PT, R21, UR45, PT ;  /* 0x0000002d15007c0c */ /* 0x000fe2000bf06270 */
[----:B------:R-:W-:Y:S01]  /*32e0*/  UMOV UR19, 0xffffffff ;  /* 0xffffffff00137882 */ /* 0x000fe20000000000 */
[----:B------:R-:W-:-:S11]  /*32f0*/  MOV R17, 0xffffffff ;  /* 0xffffffff00117802 */ /* 0x000fd60000000f00 */
[----:B------:R-:W-:Y:S05]  /*3300*/  @P0 BRA `(.L_x_13) ;  /* 0x0000000400100947 */ /* 0x000fea0003800000 */
[----:B------:R-:W2:Y:S01]  /*3310*/  LDCU UR8, c[0x0][0xb98] ;  /* 0x00017300ff0877ac */ /* 0x000ea20008000800 */
[----:B-1----:R-:W-:Y:S02]  /*3320*/  R2UR UR4, R12 ;  /* 0x000000000c0472ca */ /* 0x002fe400000e0000 */
[----:B------:R-:W-:Y:S01]  /*3330*/  R2UR UR5, R13 ;  /* 0x000000000d0572ca */ /* 0x000fe200000e0000 */
[----:B------:R-:W1:Y:S01]  /*3340*/  LDCU UR7, c[0x0][0xb88] ;  /* 0x00017100ff0777ac */ /* 0x000e620008000800 */
[----:B------:R-:W3:Y:S01]  /*3350*/  LDCU UR6, c[0x0][0xbdc] ;  /* 0x00017b80ff0677ac */ /* 0x000ee20008000800 */
[----:B------:R-:W-:-:S04]  /*3360*/  UIADD3 UR10, UP0, UPT, -UR41, UR30, URZ ;  /* 0x0000001e290a7290 */ /* 0x000fc8000ff1e1ff */
[----:B------:R-:W-:-:S04]  /*3370*/  UIADD3.X UR9, UPT, UPT, ~UR40, UR25, URZ, UP0, !UPT ;  /* 0x0000001928097290 */ /* 0x000fc800087fe5ff */
[----:B--2---:R-:W-:Y:S02]  /*3380*/  USHF.R.U32.HI UR4, URZ, UR8, UR9 ;  /* 0x00000008ff047299 */ /* 0x004fe40008011609 */
[----:B------:R-:W-:Y:S01]  /*3390*/  USHF.R.U64 UR8, UR10, UR8, UR9 ;  /* 0x000000080a087299 */ /* 0x000fe20008001209 */
[----:B-1----:R-:W-:Y:S01]  /*33a0*/  SHF.R.U64 R2, R12, UR7, R13 ;  /* 0x000000070c027c19 */ /* 0x002fe2000800120d */
[----:B------:R-:W-:Y:S02]  /*33b0*/  USHF.R.U32.HI UR11, URZ, UR7, UR4 ;  /* 0x00000007ff0b7299 */ /* 0x000fe40008011604 */
[----:B------:R-:W-:Y:S02]  /*33c0*/  USHF.R.U32.HI UR5, URZ, UR7, UR5 ;  /* 0x00000007ff057299 */ /* 0x000fe40008011605 */
[----:B---3--:R-:W-:Y:S02]  /*33d0*/  USHF.R.U32.HI UR9, URZ, UR6, UR11 ;  /* 0x00000006ff097299 */ /* 0x008fe4000801160b */
[----:B------:R-:W-:Y:S01]  /*33e0*/  USHF.R.U64 UR7, UR8, UR7, UR4 ;  /* 0x0000000708077299 */ /* 0x000fe20008001204 */
[----:B------:R-:W-:Y:S01]  /*33f0*/  R2UR UR4, R2 ;  /* 0x00000000020472ca */ /* 0x000fe200000e0000 */
[----:B------:R-:W-:-:S02]  /*3400*/  ULOP3.LUT UR10, UR9, UR5, URZ, 0xfc, !UPT ;  /* 0x00000005090a7292 */ /* 0x000fc4000f8efcff */
[----:B------:R-:W-:Y:S02]  /*3410*/  USHF.R.U64 UR6, UR7, UR6, UR11 ;  /* 0x0000000607067299 */ /* 0x000fe4000800120b */
[----:B------:R-:W-:-:S09]  /*3420*/  UISETP.NE.U32.AND UP0, UPT, UR10, URZ, UPT ;  /* 0x000000ff0a00728c */ /* 0x000fd2000bf05070 */
[----:B------:R-:W-:Y:S05]  /*3430*/  BRA.U UP0, `(.L_x_21) ;  /* 0x0000000100607547 */ /* 0x000fea000b800000 */
[----:B------:R-:W1:Y:S01]  /*3440*/  I2F.U32.RP R3, UR4 ;  /* 0x0000000400037d06 */ /* 0x000e620008209000 */
[----:B------:R-:W-:Y:S01]  /*3450*/  UMOV UR10, URZ ;  /* 0x000000ff000a7c82 */ /* 0x000fe20008000000 */
[----:B------:R-:W-:-:S06]  /*3460*/  UISETP.NE.U32.AND UP0, UPT, UR4, URZ, UPT ;  /* 0x000000ff0400728c */ /* 0x000fcc000bf05070 */
[----:B-1----:R-:W1:Y:S02]  /*3470*/  MUFU.RCP R2, R3 ;  /* 0x0000000300027308 */ /* 0x002e640000001000 */
[----:B-1----:R-:W-:-:S06]  /*3480*/  IADD3 R2, PT, PT, R2, 0xffffffe, RZ ;  /* 0x0ffffffe02027810 */ /* 0x002fcc0007ffe0ff */
[----:B------:R-:W1:Y:S02]  /*3490*/  F2I.FTZ.U32.TRUNC.NTZ R2, R2 ;  /* 0x0000000200027305 */ /* 0x000e64000021f000 */
[----:B-1----:R-:W-:-:S13]  /*34a0*/  R2UR UR11, R2 ;  /* 0x00000000020b72ca */ /* 0x002fda00000e0000 */
[----:B------:R-:W-:-:S04]  /*34b0*/  UIADD3 UR5, UPT, UPT, URZ, -UR11, URZ ;  /* 0x8000000bff057290 */ /* 0x000fc8000fffe0ff */
[----:B------:R-:W-:-:S04]  /*34c0*/  UIMAD UR5, UR5, UR4, URZ ;  /* 0x00000004050572a4 */ /* 0x000fc8000f8e02ff */
[----:B------:R-:W-:-:S07]  /*34d0*/  UIMAD.WIDE.U32 UR10, UR11, UR5, UR10 ;  /* 0x000000050b0a72a5 */ /* 0x000fce000f8e000a */
[----:B------:R-:W-:Y:S02]  /*34e0*/  UMOV UR5, UR11 ;  /* 0x0000000b00057c82 */ /* 0x000fe40008000000 */
[----:B------:R-:W-:-:S07]  /*34f0*/  UIMAD.WIDE.U32 UR12, UR5, UR6, URZ ;  /* 0x00000006050c72a5 */ /* 0x000fce000f8e00ff */
[----:B------:R-:W-:Y:S02]  /*3500*/  UMOV UR12, UR13 ;  /* 0x0000000d000c7c82 */ /* 0x000fe40008000000 */
[----:B------:R-:W-:-:S04]  /*3510*/  UIADD3 UR5, UPT, UPT, -UR12, URZ, URZ ;  /* 0x000000ff0c057290 */ /* 0x000fc8000fffe1ff */
[----:B------:R-:W-:-:S04]  /*3520*/  UIMAD UR5, UR4, UR5, UR6 ;  /* 0x00000005040572a4 */ /* 0x000fc8000f8e0206 */
[----:B------:R-:W-:-:S11]  /*3530*/  UISETP.GE.U32.AND UP2, UPT, UR5, UR4, UPT ;  /* 0x000000040500728c */ /* 0x000fd6000bf46070 */
[----:B------:R-:W-:Y:S02]  /*3540*/  @UP2 UIADD3 UR5, UPT, UPT, UR5, -UR4, URZ ;  /* 0x8000000405052290 */ /* 0x000fe4000fffe0ff */
[----:B------:R-:W-:Y:S02]  /*3550*/  @UP2 UIADD3 UR12, UPT, UPT, UR12, 0x1, URZ ;  /* 0x000000010c0c2890 */ /* 0x000fe4000fffe0ff */
[----:B------:R-:W-:-:S11]  /*3560*/  UISETP.GE.U32.AND UP1, UPT, UR5, UR4, UPT ;  /* 0x000000040500728c */ /* 0x000fd6000bf26070 */
[----:B------:R-:W-:Y:S02]  /*3570*/  @UP1 UIADD3 UR12, UPT, UPT, UR12, 0x1, URZ ;  /* 0x000000010c0c1890 */ /* 0x000fe4000fffe0ff */
[----:B------:R-:W-:-:S04]  /*3580*/  @!UP0 ULOP3.LUT UR12, URZ, UR4, URZ, 0x33, !UPT ;  /* 0x00000004ff0c8292 */ /* 0x000fc8000f8e33ff */
[----:B------:R-:W-:-:S04]  /*3590*/  UIADD3 UR11, UPT, UPT, -UR12, URZ, URZ ;  /* 0x000000ff0c0b7290 */ /* 0x000fc8000fffe1ff */
[----:B------:R-:W-:Y:S01]  /*35a0*/  UIMAD UR11, UR4, UR11, UR6 ;  /* 0x0000000b040b72a4 */ /* 0x000fe2000f8e0206 */
[----:B------:R-:W-:Y:S11]  /*35b0*/  BRA `(.L_x_22) ;  /* 0x0000000000107947 */ /* 0x000ff60003800000 */
.L_x_21:
[----:B------:R-:W-:Y:S02]  /*35c0*/  MOV R2, 0x35e0 ;  /* 0x000035e000027802 */ /* 0x000fe40000000f00 */
[----:B----45:R-:W-:Y:S05]  /*35d0*/  CALL.REL.NOINC `($__internal_3_$__cuda_sm20_div_u64) ;  /* 0x000000f000e47944 */ /* 0x030fea0003c00000 */
[----:B------:R-:W-:-:S04]  /*35e0*/  UIADD3 UR11, UPT, UPT, -UR12, URZ, URZ ;  /* 0x000000ff0c0b7290 */ /* 0x000fc8000fffe1ff */
[----:B------:R-:W-:-:S12]  /*35f0*/  UIMAD UR11, UR4, UR11, UR6 ;  /* 0x0000000b040b72a4 */ /* 0x000fd8000f8e0206 */
.L_x_22:
[----:B------:R-:W1:Y:S01]  /*3600*/  LDCU UR4, c[0x0][0xbdc] ;  /* 0x00017b80ff0477ac */ /* 0x000e620008000800 */
[----:B------:R-:W-:Y:S01]  /*3610*/  PLOP3.LUT P0, PT, PT, PT, PT, 0x8, 0x80 ;  /* 0x000000000080781c */ /* 0x000fe20003f0e170 */
[----:B------:R-:W-:Y:S01]  /*3620*/  IMAD.MOV.U32 R17, RZ, RZ, R21 ;  /* 0x000000ffff117224 */ /* 0x000fe200078e0015 */
[----:B------:R-:W-:Y:S01]  /*3630*/  LOP3.LUT R11, R11, 0xfffffffd, RZ, 0xc0, !PT ;  /* 0xfffffffd0b0b7812 */ /* 0x000fe200078ec0ff */
[----:B------:R-:W2:Y:S01]  /*3640*/  LDCU UR6, c[0x0][0xb80] ;  /* 0x00017000ff0677ac */ /* 0x000ea20008000800 */
[----:B------:R-:W3:Y:S01]  /*3650*/  LDCU UR5, c[0x0][0xbe0] ;  /* 0x00017c00ff0577ac */ /* 0x000ee20008000800 */
[----:B------:R-:W-:Y:S01]  /*3660*/  UMOV UR10, 0xffffffff ;  /* 0xffffffff000a7882 */ /* 0x000fe20000000000 */
[----:B------:R-:W4:Y:S07]  /*3670*/  LDCU UR9, c[0x0][0xb90] ;  /* 0x00017200ff0977ac */ /* 0x000f2e0008000800 */
[----:B------:R-:W-:Y:S01]  /*3680*/  @P0 LOP3.LUT R11, R11, 0x2, RZ, 0xfc, !PT ;  /* 0x000000020b0b0812 */ /* 0x000fe200078efcff */
[----:B-1----:R-:W-:-:S02]  /*3690*/  USHF.L.U32 UR10, UR10, UR4, URZ ;  /* 0x000000040a0a7299 */ /* 0x002fc400080006ff */
[----:B------:R-:W-:Y:S02]  /*36a0*/  USHF.L.U32 UR12, UR12, UR4, URZ ;  /* 0x000000040c0c7299 */ /* 0x000fe400080006ff */
[----:B------:R-:W-:Y:S02]  /*36b0*/  ULOP3.LUT UR10, URZ, UR10, URZ, 0x33, !UPT ;  /* 0x0000000aff0a7292 */ /* 0x000fe4000f8e33ff */
[----:B--2---:R-:W-:Y:S02]  /*36c0*/  UIADD3 UR4, UPT, UPT, UR6, -0x1, URZ ;  /* 0xffffffff06047890 */ /* 0x004fe4000fffe0ff */
[----:B------:R-:W-:Y:S02]  /*36d0*/  ULOP3.LUT UR10, UR7, UR10, URZ, 0xc0, !UPT ;  /* 0x0000000a070a7292 */ /* 0x000fe4000f8ec0ff */
[----:B------:R-:W-:Y:S02]  /*36e0*/  ULOP3.LUT UR4, UR4, UR8, URZ, 0xc0, !UPT ;  /* 0x0000000804047292 */ /* 0x000fe4000f8ec0ff */
[----:B------:R-:W-:-:S02]  /*36f0*/  UIADD3 UR10, UPT, UPT, UR10, UR12, URZ ;  /* 0x0000000c0a0a7290 */ /* 0x000fc4000fffe0ff */
[----:B---3--:R-:W-:Y:S02]  /*3700*/  UISETP.NE.AND UP0, UPT, UR5, 0x1, UPT ;  /* 0x000000010500788c */ /* 0x008fe4000bf05270 */
[----:B------:R-:W-:Y:S02]  /*3710*/  UIMAD UR4, UR11, UR6, UR4 ;  /* 0x000000060b0472a4 */ /* 0x000fe4000f8e0204 */
[----:B----4-:R-:W-:-:S04]  /*3720*/  UIMAD UR9, UR10, UR9, UR38 ;  /* 0x000000090a0972a4 */ /* 0x010fc8000f8e0226 */
[----:B------:R-:W-:Y:S02]  /*3730*/  USEL UR18, UR9, UR4, !UP0 ;  /* 0x0000000409127287 */ /* 0x000fe4000c000000 */
[----:B------:R-:W-:-:S12]  /*3740*/  USEL UR19, UR4, UR9, !UP0 ;  /* 0x0000000904137287 */ /* 0x000fd8000c000000 */
.L_x_13:
[----:B------:R-:W2:Y:S02]  /*3750*/  LDCU UR4, c[0x0][0x36c] ;  /* 0x00006d80ff0477ac */ /* 0x000ea40008000800 */
[----:B--2---:R-:W-:-:S09]  /*3760*/  UISETP.EQ.U32.AND UP0, UPT, UR4, 0x1, UPT ;  /* 0x000000010400788c */ /* 0x004fd2000bf02070 */
[----:B------:R-:W-:Y:S05]  /*3770*/  BRA.U !UP0, `(.L_x_23) ;  /* 0x00000001080c7547 */ /* 0x000fea000b800000 */
[----:B------:R-:W-:Y:S01]  /*3780*/  UCGABAR_WAIT ;  /* 0x0000000000007dc7 */ /* 0x000fe20008000000 */
[----:B------:R-:W-:Y:S01]  /*3790*/  CCTL.IVALL ;  /* 0x00000000ff00798f */ /* 0x000fe20002000000 */
[----:B------:R-:W-:Y:S05]  /*37a0*/  BRA `(.L_x_24) ;  /* 0x0000000000047947 */ /* 0x000fea0003800000 */
.L_x_23:
[----:B------:R-:W-:Y:S06]  /*37b0*/  BAR.SYNC.DEFER_BLOCKING 0x0 ;  /* 0x0000000000007b1d */ /* 0x000fec0000010000 */
.L_x_24:
[----:B------:R-:W-:-:S13]  /*37c0*/  LOP3.LUT P0, RZ, R11, 0x2, RZ, 0xc0, !PT ;  /* 0x000000020bff7812 */ /* 0x000fda000780c0ff */
[----:B------:R-:W-:Y:S05]  /*37d0*/  @P0 EXIT ;  /* 0x000000000000094d */ /* 0x000fea0003800000 */
[----:B------:R-:W2:Y:S01]  /*37e0*/  S2UR UR5, SR_CgaCtaId ;  /* 0x00000000000579c3 */ /* 0x000ea20000008800 */
[----:B------:R-:W-:-:S09]  /*37f0*/  UISETP.NE.AND UP0, UPT, UR37, 0x2, UPT ;  /* 0x000000022500788c */ /* 0x000fd2000bf05270 */
[----:B------:R-:W-:Y:S05]  /*3800*/  BRA.U UP0, `(.L_x_25) ;  /* 0x0000001500607547 */ /* 0x000fea000b800000 */
[----:B------:R-:W-:Y:S02]  /*3810*/  USHF.L.U32 UR25, UR42, 0x6, URZ ;  /* 0x000000062a197899 */ /* 0x000fe400080006ff */
[----:B------:R-:W-:Y:S02]  /*3820*/  USHF.L.U32 UR42, UR42, 0x7, URZ ;  /* 0x000000072a2a7899 */ /* 0x000fe400080006ff */
[----:B------:R-:W-:-:S04]  /*3830*/  ULOP3.LUT UR25, UR25, 0x40, URZ, 0xc0, !UPT ;  /* 0x0000004019197892 */ /* 0x000fc8000f8ec0ff */
[----:B-1--45:R-:W1:-:S00]  /*3840*/  USETMAXREG.DEALLOC.CTAPOOL 0x88 ;  /* 0x00000088000079c8 */ /* 0x032e4000080e0500 */
[----:B-1----:R-:W-:Y:S01]  /*3850*/  ISETP.NE.AND P1, PT, R8, RZ, P2 ;  /* 0x000000ff0800720c */ /* 0x002fe20001725270 */
[----:B------:R-:W-:Y:S01]  /*3860*/  IMAD.MOV.U32 R16, RZ, RZ, 0x1 ;  /* 0x00000001ff107424 */ /* 0x000fe200078e00ff */
[----:B------:R-:W-:Y:S01]  /*3870*/  PLOP3.LUT P4, PT, PT, PT, PT, 0x8, 0x80 ;  /* 0x000000000080781c */ /* 0x000fe20003f8e170 */
[----:B------:R-:W-:Y:S01]  /*3880*/  IMAD.MOV.U32 R14, RZ, RZ, RZ ;  /* 0x000000ffff0e7224 */ /* 0x000fe200078e00ff */
[----:B------:R-:W-:Y:S01]  /*3890*/  PRMT R15, RZ, 0x7610, R15 ;  /* 0x00007610ff0f7816 */ /* 0x000fe2000000000f */
[----:B------:R-:W-:Y:S01]  /*38a0*/  UMOV UR23, URZ ;  /* 0x000000ff00177c82 */ /* 0x000fe20008000000 */
[----:B------:R-:W-:-:S09]  /*38b0*/  UMOV UR22, URZ ;  /* 0x000000ff00167c82 */ /* 0x000fd20008000000 */
.L_x_49:
[----:B------:R-:W1:Y:S02]  /*38c0*/  LDC.64 R22, c[0x0][0x390] ;  /* 0x0000e400ff167b82 */ /* 0x000e640000000a00 */
[----:B-1--4-:R-:W-:-:S05]  /*38d0*/  IMAD.WIDE R22, R17, 0xc, R22 ;  /* 0x0000000c11167825 */ /* 0x012fca00078e0216 */
[----:B------:R-:W3:Y:S02]  /*38e0*/  LDG.E R0, desc[UR50][R22.64+0x8] ;  /* 0x0000083216007981 */ /* 0x000ee4000c1e1900 */
[----:B---3--:R-:W-:Y:S01]  /*38f0*/  R2UR UR4, R0 ;  /* 0x00000000000472ca */ /* 0x008fe200000e0000 */
[----:B------:R-:W-:-:S14]  /*3900*/  @P4 BRA `(.L_x_26) ;  /* 0x0000000400cc4947 */ /* 0x000fdc0003800000 */
[----:B------:R-:W1:Y:S01]  /*3910*/  S2R R12, SR_LANEID ;  /* 0x00000000000c7919 */ /* 0x000e620000000000 */
[----:B------:R-:W-:Y:S02]  /*3920*/  ELECT P0, URZ, PT ;  /* 0x0000000000ff782f */ /* 0x000fe40003800000 */
[----:B------:R-:W-:Y:S01]  /*3930*/  MOV R0, 0x400 ;  /* 0x0000040000007802 */ /* 0x000fe20000000f00 */
[----:B------:R-:W-:Y:S01]  /*3940*/  BSSY.RECONVERGENT B0, `(.L_x_27) ;  /* 0x0000055000007945 */ /* 0x000fe20003800200 */
[----:B------:R-:W3:Y:S01]  /*3950*/  S2R R3, SR_CgaCtaId ;  /* 0x0000000000037919 */ /* 0x000ee20000008800 */
[----:B------:R-:W-:Y:S01]  /*3960*/  LOP3.LUT R13, R15, 0xffff, RZ, 0xc0, !PT ;  /* 0x0000ffff0f0d7812 */ /* 0x000fe200078ec0ff */
[----:B-1----:R-:W-:Y:S01]  /*3970*/  IMAD.SHL.U32 R12, R12, 0x4, RZ ;  /* 0x000000040c0c7824 */ /* 0x002fe200078e00ff */
[----:B---3--:R-:W-:-:S04]  /*3980*/  LEA R3, R3, R0, 0x18 ;  /* 0x0000000003037211 */ /* 0x008fc800078ec0ff */
[----:B------:R-:W-:Y:S02]  /*3990*/  IADD3 R0, PT, PT, R12, 0x480, R3 ;  /* 0x000004800c007810 */ /* 0x000fe40007ffe003 */
[----:B------:R-:W-:Y:S05]  /*39a0*/  @!P0 BRA `(.L_x_28) ;  /* 0x0000000400388947 */ /* 0x000fea0003800000 */
[----:B------:R-:W1:Y:S01]  /*39b0*/  LDC.64 R10, c[0x0][0x830] ;  /* 0x00020c00ff0a7b82 */ /* 0x000e620000000a00 */
[----:B------:R-:W3:Y:S04]  /*39c0*/  LDG.E R18, desc[UR50][R22.64+0x4] ;  /* 0x0000043216127981 */ /* 0x000ee8000c1e1900 */
[----:B------:R4:W5:Y:S03]  /*39d0*/  LDG.E R9, desc[UR50][R22.64] ;  /* 0x0000003216097981 */ /* 0x000966000c1e1900 */
[----:B------:R-:W2:Y:S08]  /*39e0*/  LDC.64 R6, c[0x0][0x840] ;  /* 0x00021000ff067b82 */ /* 0x000eb00000000a00 */
[----:B------:R-:W4:Y:S01]  /*39f0*/  LDC.64 R4, c[0x0][0x828] ;  /* 0x00020a00ff047b82 */ /* 0x000f220000000a00 */
[----:B-1----:R-:W-:-:S07]  /*3a00*/  IMAD.WIDE R10, R17, 0x8, R10 ;  /* 0x00000008110a7825 */ /* 0x002fce00078e020a */
[----:B------:R-:W1:Y:S01]  /*3a10*/  LDC.64 R2, c[0x0][0x838] ;  /* 0x00020e00ff027b82 */ /* 0x000e620000000a00 */
[----:B------:R-:W3:Y:S01]  /*3a20*/  LDG.E.64 R10, desc[UR50][R10.64] ;  /* 0x000000320a0a7981 */ /* 0x000ee2000c1e1b00 */
[----:B--2---:R-:W-:-:S06]  /*3a30*/  IMAD.WIDE R6, R17, 0x8, R6 ;  /* 0x0000000811067825 */ /* 0x004fcc00078e0206 */
[----:B------:R-:W2:Y:S01]  /*3a40*/  LDG.E.64 R6, desc[UR50][R6.64] ;  /* 0x0000003206067981 */ /* 0x000ea2000c1e1b00 */
[----:B----4-:R-:W-:-:S06]  /*3a50*/  IMAD.WIDE R24, R17, 0x8, R4 ;  /* 0x0000000811187825 */ /* 0x010fcc00078e0204 */
[----:B------:R-:W4:Y:S01]  /*3a60*/  LDG.E.64 R24, desc[UR50][R24.64] ;  /* 0x0000003218187981 */ /* 0x000f22000c1e1b00 */
[----:B-1----:R-:W-:-:S06]  /*3a70*/  IMAD.WIDE R20, R17, 0x8, R2 ;  /* 0x0000000811147825 */ /* 0x002fcc00078e0202 */
[----:B------:R-:W4:Y:S01]  /*3a80*/  LDG.E.64 R20, desc[UR50][R20.64] ;  /* 0x0000003214147981 */ /* 0x000f22000c1e1b00 */
[----:B------:R-:W1:Y:S01]  /*3a90*/  S2UR UR5, SR_CgaCtaId ;  /* 0x00000000000579c3 */ /* 0x000e620000008800 */
[----:B------:R-:W-:Y:S02]  /*3aa0*/  UMOV UR6, 0x400 ;  /* 0x0000040000067882 */ /* 0x000fe40000000000 */
[----:B-1----:R-:W-:-:S09]  /*3ab0*/  ULEA UR5, UR5, UR6, 0x18 ;  /* 0x0000000605057291 */ /* 0x002fd2000f8ec0ff */
[----:B------:R-:W1:Y:S04]  /*3ac0*/  LDS R5, [UR5+0x49c] ;  /* 0x00049c05ff057984 */ /* 0x000e680008000800 */
[----:B------:R-:W1:Y:S01]  /*3ad0*/  LDS R4, [UR5+0x51c] ;  /* 0x00051c05ff047984 */ /* 0x000e620008000800 */
[----:B------:R-:W-:Y:S02]  /*3ae0*/  UIADD3 UR7, UPT, UPT, UR5, 0x480, URZ ;  /* 0x0000048005077890 */ /* 0x000fe4000fffe0ff */
[----:B------:R-:W-:Y:S01]  /*3af0*/  UIADD3 UR6, UPT, UPT, UR5, 0x500, URZ ;  /* 0x0000050005067890 */ /* 0x000fe2000fffe0ff */
[----:B------:R-:W-:Y:S04]  /*3b00*/  STS [UR5+0x4b0], RZ ;  /* 0x0004b0ffff007988 */ /* 0x000fe80008000805 */
[----:B------:R-:W-:Y:S01]  /*3b10*/  STS [UR5+0x530], RZ ;  /* 0x000530ffff007988 */ /* 0x000fe20008000805 */
[----:B---3--:R-:W-:-:S04]  /*3b20*/  SHF.L.U64.HI R26, R10, 0x1, R11 ;  /* 0x000000010a1a7819 */ /* 0x008fc8000001020b */
[----:B------:R-:W-:Y:S02]  /*3b30*/  LOP3.LUT R26, R26, 0x1fffffff, RZ, 0xc0, !PT ;  /* 0x1fffffff1a1a7812 */ /* 0x000fe400078ec0ff */
[----:B--2---:R-:W-:-:S04]  /*3b40*/  SHF.L.U64.HI R17, R6, 0x1, R7 ;  /* 0x0000000106117819 */ /* 0x004fc80000010207 */
[----:B------:R-:W-:Y:S02]  /*3b50*/  LOP3.LUT R17, R17, 0x1fffffff, RZ, 0xc0, !PT ;  /* 0x1fffffff11117812 */ /* 0x000fe400078ec0ff */
[----:B------:R-:W-:Y:S02]  /*3b60*/  SHF.R.U32.HI R2, RZ, 0x4, R26 ;  /* 0x00000004ff027819 */ /* 0x000fe4000001161a */
[----:B------:R-:W-:Y:S02]  /*3b70*/  SHF.R.U32.HI R3, RZ, 0x4, R17 ;  /* 0x00000004ff037819 */ /* 0x000fe40000011611 */
[----:B-1----:R-:W-:Y:S02]  /*3b80*/  LOP3.LUT R2, R5, 0xf, R2, 0xb8, !PT ;  /* 0x0000000f05027812 */ /* 0x002fe400078eb802 */
[----:B------:R-:W-:-:S03]  /*3b90*/  LOP3.LUT R11, R4, 0xf, R3, 0xb8, !PT ;  /* 0x0000000f040b7812 */ /* 0x000fc600078eb803 */
[----:B------:R-:W-:Y:S04]  /*3ba0*/  STS [UR5+0x49c], R2 ;  /* 0x00049c02ff007988 */ /* 0x000fe80008000805 */
[----:B------:R-:W-:Y:S04]  /*3bb0*/  STS [UR5+0x51c], R11 ;  /* 0x00051c0bff007988 */ /* 0x000fe80008000805 */
[----:B------:R-:W1:Y:S04]  /*3bc0*/  LDS R4, [UR5+0x49c] ;  /* 0x00049c05ff047984 */ /* 0x000e680008000800 */
[----:B------:R-:W2:Y:S01]  /*3bd0*/  LDS R3, [UR5+0x51c] ;  /* 0x00051c05ff037984 */ /* 0x000ea20008000800 */
[----:B-1----:R-:W-:-:S02]  /*3be0*/  LOP3.LUT R7, R4, 0xf0, RZ, 0xb8, !PT ;  /* 0x000000f004077812 */ /* 0x002fc400078eb8ff */
[----:B--2---:R-:W-:-:S03]  /*3bf0*/  LOP3.LUT R8, R3, 0xf0, RZ, 0xb8, !PT ;  /* 0x000000f003087812 */ /* 0x004fc600078eb8ff */
[----:B------:R-:W-:Y:S04]  /*3c00*/  STS [UR5+0x49c], R7 ;  /* 0x00049c07ff007988 */ /* 0x000fe80008000805 */
[----:B------:R-:W-:Y:S04]  /*3c10*/  STS [UR5+0x51c], R8 ;  /* 0x00051c08ff007988 */ /* 0x000fe80008000805 */
[----:B------:R-:W1:Y:S04]  /*3c20*/  LDS R5, [UR5+0x49c] ;  /* 0x00049c05ff057984 */ /* 0x000e680008000800 */
[----:B------:R-:W2:Y:S01]  /*3c30*/  LDS R3, [UR5+0x51c] ;  /* 0x00051c05ff037984 */ /* 0x000ea20008000800 */
[----:B------:R-:W-:-:S02]  /*3c40*/  IMAD.U32 R4, RZ, RZ, UR7 ;  /* 0x00000007ff047e24 */ /* 0x000fc4000f8e00ff */
[----:B------:R-:W-:-:S03]  /*3c50*/  IMAD.U32 R2, RZ, RZ, UR6 ;  /* 0x00000006ff027e24 */ /* 0x000fc6000f8e00ff */
[----:B------:R-:W-:Y:S02]  /*3c60*/  SHF.R.U64 R4, R4, 0x4, RZ ;  /* 0x0000000404047819 */ /* 0x000fe400000012ff */
[----:B------:R-:W-:Y:S02]  /*3c70*/  SHF.R.U64 R2, R2, 0x4, RZ ;  /* 0x0000000402027819 */ /* 0x000fe400000012ff */
[----:B-1----:R-:W-:Y:S02]  /*3c80*/  LOP3.LUT R5, R5, 0xf00, RZ, 0xb8, !PT ;  /* 0x00000f0005057812 */ /* 0x002fe400078eb8ff */
[----:B--2---:R-:W-:-:S03]  /*3c90*/  LOP3.LUT R3, R3, 0xf00, RZ, 0xb8, !PT ;  /* 0x00000f0003037812 */ /* 0x004fc600078eb8ff */
[----:B------:R1:W-:Y:S04]  /*3ca0*/  STS.64 [UR5+0x498], R4 ;  /* 0x00049804ff007988 */ /* 0x0003e80008000a05 */
[----:B------:R-:W-:Y:S04]  /*3cb0*/  STS.64 [UR5+0x518], R2 ;  /* 0x00051802ff007988 */ /* 0x000fe80008000a05 */
[----:B------:R-:W2:Y:S04]  /*3cc0*/  LDS R22, [UR5+0x49c] ;  /* 0x00049c05ff167984 */ /* 0x000ea80008000800 */
[----:B------:R-:W3:Y:S01]  /*3cd0*/  LDS R19, [UR5+0x51c] ;  /* 0x00051c05ff137984 */ /* 0x000ee20008000800 */
[----:B------:R-:W-:Y:S01]  /*3ce0*/  IMAD.SHL.U32 R10, R10, 0x2, RZ ;  /* 0x000000020a0a7824 */ /* 0x000fe200078e00ff */
[----:B------:R-:W-:Y:S01]  /*3cf0*/  UIADD3 UR6, UPT, UPT, UR4, -0x1, URZ ;  /* 0xffffffff04067890 */ /* 0x000fe2000fffe0ff */
[----:B------:R-:W-:-:S03]  /*3d00*/  IMAD.SHL.U32 R23, R6, 0x2, RZ ;  /* 0x0000000206177824 */ /* 0x000fc600078e00ff */
[----:B------:R-:W-:Y:S02]  /*3d10*/  LOP3.LUT R7, R10, 0xfffffffe, RZ, 0xc0, !PT ;  /* 0xfffffffe0a077812 */ /* 0x000fe400078ec0ff */
[----:B------:R-:W-:Y:S01]  /*3d20*/  IMAD.U32 R8, RZ, RZ, UR6 ;  /* 0x00000006ff087e24 */ /* 0x000fe2000f8e00ff */
[----:B------:R-:W-:Y:S01]  /*3d30*/  STS [UR5+0x490], R4 ;  /* 0x00049004ff007988 */ /* 0x000fe20008000805 */
[----:B-1----:R-:W-:Y:S01]  /*3d40*/  VIADD R5, R18, 0xffffffff ;  /* 0xffffffff12057836 */ /* 0x002fe20000000000 */
[----:B------:R-:W-:Y:S02]  /*3d50*/  LOP3.LUT R18, R23, 0xfffffffe, RZ, 0xc0, !PT ;  /* 0xfffffffe17127812 */ /* 0x000fe400078ec0ff */
[----:B------:R1:W-:Y:S01]  /*3d60*/  STS [UR5+0x494], R4 ;  /* 0x00049404ff007988 */ /* 0x0003e20008000805 */
[----:B------:R-:W-:Y:S02]  /*3d70*/  SHF.R.U64 R26, R7, 0x4, R26 ;  /* 0x00000004071a7819 */ /* 0x000fe4000000121a */
[----:B------:R-:W-:-:S02]  /*3d80*/  CS2R R10, SRZ ;  /* 0x00000000000a7805 */ /* 0x000fc4000001ff00 */
[----:B------:R-:W-:Y:S01]  /*3d90*/  CS2R R6, SRZ ;  /* 0x0000000000067805 */ /* 0x000fe2000001ff00 */
[----:B-----5:R-:W-:Y:S01]  /*3da0*/  VIADD R9, R9, 0xffffffff ;  /* 0xffffffff09097836 */ /* 0x020fe20000000000 */
[----:B------:R-:W-:Y:S01]  /*3db0*/  SHF.R.U64 R18, R18, 0x4, R17 ;  /* 0x0000000412127819 */ /* 0x000fe20000001211 */
[----:B------:R4:W-:Y:S04]  /*3dc0*/  STS [UR5+0x510], R2 ;  /* 0x00051002ff007988 */ /* 0x0009e80008000805 */
[----:B------:R4:W-:Y:S04]  /*3dd0*/  STS [UR5+0x514], R2 ;  /* 0x00051402ff007988 */ /* 0x0009e80008000805 */
[----:B------:R4:W-:Y:S01]  /*3de0*/  STS.128 [UR5+0x4a0], R8 ;  /* 0x0004a008ff007988 */ /* 0x0009e20008000c05 */
[----:B--2---:R-:W-:Y:S01]  /*3df0*/  LOP3.LUT R22, R22, 0xf000, RZ, 0xb8, !PT ;  /* 0x0000f00016167812 */ /* 0x004fe200078eb8ff */
[----:B-1----:R-:W-:Y:S01]  /*3e00*/  IMAD.MOV.U32 R4, RZ, RZ, R8 ;  /* 0x000000ffff047224 */ /* 0x002fe200078e0008 */
[----:B---3--:R-:W-:Y:S01]  /*3e10*/  LOP3.LUT R19, R19, 0xf000, RZ, 0xb8, !PT ;  /* 0x0000f00013137812 */ /* 0x008fe200078eb8ff */
[----:B------:R1:W-:Y:S04]  /*3e20*/  STS [UR5+0x48c], R26 ;  /* 0x00048c1aff007988 */ /* 0x0003e80008000805 */
[----:B------:R1:W-:Y:S04]  /*3e30*/  STS.128 [UR5+0x520], R4 ;  /* 0x00052004ff007988 */ /* 0x0003e80008000c05 */
[----:B----4-:R1:W-:Y:S04]  /*3e40*/  STS.64 [UR5+0x480], R24 ;  /* 0x00048018ff007988 */ /* 0x0103e80008000a05 */
[----:B------:R1:W-:Y:S04]  /*3e50*/  STS.64 [UR5+0x500], R20 ;  /* 0x00050014ff007988 */ /* 0x0003e80008000a05 */
[----:B------:R1:W-:Y:S04]  /*3e60*/  STS [UR5+0x50c], R18 ;  /* 0x00050c12ff007988 */ /* 0x0003e80008000805 */
[----:B------:R1:W-:Y:S04]  /*3e70*/  STS [UR5+0x49c], R22 ;  /* 0x00049c16ff007988 */ /* 0x0003e80008000805 */
[----:B------:R1:W-:Y:S02]  /*3e80*/  STS [UR5+0x51c], R19 ;  /* 0x00051c13ff007988 */ /* 0x0003e40008000805 */
.L_x_28:
[----:B--2---:R-:W-:Y:S05]  /*3e90*/  BSYNC.RECONVERGENT B0 ;  /* 0x0000000000007941 */ /* 0x004fea0003800200 */
.L_x_27:
[----:B------:R-:W-:Y:S01]  /*3ea0*/  NOP ;  /* 0x0000000000007918 */ /* 0x000fe20000000000 */
[----:B------:R2:W3:Y:S01]  /*3eb0*/  LDS R2, [R0] ;  /* 0x0000000000027984 */ /* 0x0004e20000000800 */
[----:B------:R-:W-:Y:S01]  /*3ec0*/  IMAD R13, R13, 0x4ec5, RZ ;  /* 0x00004ec50d0d7824 */ /* 0x000fe200078e02ff */
[----:B------:R-:W-:Y:S01]  /*3ed0*/  ELECT P0, URZ, PT ;  /* 0x0000000000ff782f */ /* 0x000fe20003800000 */
[----:B------:R-:W-:Y:S01]  /*3ee0*/  BSSY.RECONVERGENT B0, `(.L_x_29) ;  /* 0x000000b000007945 */ /* 0x000fe20003800200 */
[----:B------:R2:W4:Y:S02]  /*3ef0*/  LDS R3, [R0+0x80] ;  /* 0x0000800000037984 */ /* 0x0005240000000800 */
[----:B-1----:R-:W-:-:S04]  /*3f00*/  SHF.R.U32.HI R4, RZ, 0x12, R13 ;  /* 0x00000012ff047819 */ /* 0x002fc8000001160d */
[----:B------:R-:W-:-:S05]  /*3f10*/  PRMT R4, R4, 0x9910, RZ ;  /* 0x0000991004047816 */ /* 0x000fca00000000ff */
[----:B------:R-:W-:-:S04]  /*3f20*/  IMAD R4, R4, 0xd, RZ ;  /* 0x0000000d04047824 */ /* 0x000fc800078e02ff */
[----:B------:R-:W-:-:S05]  /*3f30*/  IMAD.MOV R4, RZ, RZ, -R4 ;  /* 0x000000ffff047224 */ /* 0x000fca00078e0a04 */
[----:B------:R-:W-:-:S05]  /*3f40*/  PRMT R4, R4, 0x7710, RZ ;  /* 0x0000771004047816 */ /* 0x000fca00000000ff */
[----:B------:R-:W-:Y:S01]  /*3f50*/  IMAD.IADD R4, R4, 0x1, R15 ;  /* 0x0000000104047824 */ /* 0x000fe200078e020f */
[----:B--2---:R-:W-:Y:S05]  /*3f60*/  @!P0 BRA `(.L_x_30) ;  /* 0x0000000000088947 */ /* 0x004fea0003800000 */
[----:B------:R0:W-:Y:S01]  /*3f70*/  UTMACMDFLUSH ;  /* 0x00000000000079b7 */ /* 0x0001e20000000000 */
[----:B------:R-:W-:-:S04]  /*3f80*/  DEPBAR.LE SB0, 0x0 ;  /* 0x000080000000791a */ /* 0x000fc80000000000 */
.L_x_30:
[----:B------:R-:W-:Y:S05]  /*3f90*/  BSYNC.RECONVERGENT B0 ;  /* 0x0000000000007941 */ /* 0x000fea0003800200 */
.L_x_29:
[----:B------:R-:W-:-:S13]  /*3fa0*/  R2UR UR5, R4 ;  /* 0x00000000040572ca */ /* 0x000fda00000e0000 */
[----:B------:R-:W-:-:S04]  /*3fb0*/  ULOP3.LUT UR5, UR5, 0xffff, URZ, 0xc0, !UPT ;  /* 0x0000ffff05057892 */ /* 0x000fc8000f8ec0ff */
[----:B------:R-:W-:Y:S02]  /*3fc0*/  UIMAD.WIDE.U32 UR6, UR5, 0x80, UR28 ;  /* 0x00000080050678a5 */ /* 0x000fe4000f8e001c */
[----:B------:R-:W-:-:S04]  /*3fd0*/  UIMAD.WIDE.U32 UR8, UR5, 0x80, UR26 ;  /* 0x00000080050878a5 */ /* 0x000fc8000f8e001a */
[C---:B------:R-:W-:Y:S02]  /*3fe0*/  IADD3 R4, P3, PT, R12.reuse, UR6, RZ ;  /* 0x000000060c047c10 */ /* 0x040fe4000ff7e0ff */
[----:B------:R-:W-:-:S03]  /*3ff0*/  IADD3 R12, P0, PT, R12, UR8, RZ ;  /* 0x000000080c0c7c10 */ /* 0x000fc6000ff1e0ff */
[----:B------:R-:W-:Y:S02]  /*4000*/  IMAD.X R5, RZ, RZ, UR7, P3 ;  /* 0x00000007ff057e24 */ /* 0x000fe400098e06ff */
[----:B------:R-:W-:-:S03]  /*4010*/  IMAD.X R13, RZ, RZ, UR9, P0 ;  /* 0x00000009ff0d7e24 */ /* 0x000fc600080e06ff */
[----:B---3--:R1:W5:Y:S04]  /*4020*/  ATOMG.E.EXCH.STRONG.GPU PT, RZ, [R4], R2 ;  /* 0x0000000204ff73a8 */ /* 0x00836800041ee100 */
[----:B----4-:R1:W5:Y:S02]  /*4030*/  ATOMG.E.EXCH.STRONG.GPU PT, RZ, [R12], R3 ;  /* 0x000000030cff73a8 */ /* 0x01036400041ee100 */
.L_x_26:
[----:B------:R-:W-:Y:S01]  /*4040*/  LOP3.LUT R0, R15, 0xffff, RZ, 0xc0, !PT ;  /* 0x0000ffff0f007812 */ /* 0x000fe200078ec0ff */
[----:B------:R-:W3:Y:S01]  /*4050*/  S2UR UR21, SR_CgaCtaId ;  /* 0x00000000001579c3 */ /* 0x000ee20000008800 */
[----:B------:R-:W-:-:S03]  /*4060*/  UMOV UR20, 0x400 ;  /* 0x0000040000147882 */ /* 0x000fc60000000000 */
[----:B------:R-:W-:-:S05]  /*4070*/  IMAD R0, R0, 0x4ec5, RZ ;  /* 0x00004ec500007824 */ /* 0x000fca00078e02ff */
[----:B------:R-:W-:-:S04]  /*4080*/  SHF.R.U32.HI R0, RZ, 0x12, R0 ;  /* 0x00000012ff007819 */ /* 0x000fc80000011600 */
[----:B------:R-:W-:-:S05]  /*4090*/  PRMT R0, R0, 0x9910, RZ ;  /* 0x0000991000007816 */ /* 0x000fca00000000ff */
[----:B------:R-:W-:-:S04]  /*40a0*/  IMAD R0, R0, 0xd, RZ ;  /* 0x0000000d00007824 */ /* 0x000fc800078e02ff */
[----:B------:R-:W-:Y:S01]  /*40b0*/  IMAD.MOV R0, RZ, RZ, -R0 ;  /* 0x000000ffff007224 */ /* 0x000fe200078e0a00 */
[----:B---3--:R-:W-:-:S04]  /*40c0*/  ULEA UR20, UR21, UR20, 0x18 ;  /* 0x0000001415147291 */ /* 0x008fc8000f8ec0ff */
[----:B------:R-:W-:Y:S01]  /*40d0*/  PRMT R0, R0, 0x7710, RZ ;  /* 0x0000771000007816 */ /* 0x000fe200000000ff */
[----:B--2---:R-:W-:-:S04]  /*40e0*/  ULEA UR5, UR22, UR20, 0x3 ;  /* 0x0000001416057291 */ /* 0x004fc8000f8e18ff */
[----:B------:R-:W-:-:S05]  /*40f0*/  IMAD.IADD R0, R0, 0x1, R15 ;  /* 0x0000000100007824 */ /* 0x000fca00078e020f */
[----:B------:R-:W-:Y:S02]  /*4100*/  R2UR UR30, R0 ;  /* 0x00000000001e72ca */ /* 0x000fe400000e0000 */
[----:B------:R-:W-:-:S11]  /*4110*/  SHF.L.U32 R0, R16, 0x1f, RZ ;  /* 0x0000001f10007819 */ /* 0x000fd600000006ff */
[----:B------:R-:W-:-:S04]  /*4120*/  ULOP3.LUT UR30, UR30, 0xffff, URZ, 0xc0, !UPT ;  /* 0x0000ffff1e1e7892 */ /* 0x000fc8000f8ec0ff */
[----:B------:R-:W-:Y:S02]  /*4130*/  UIMAD.WIDE.U32 UR32, UR30, 0x80, UR28 ;  /* 0x000000801e2078a5 */ /* 0x000fe4000f8e001c */
[----:B------:R-:W-:Y:S01]  /*4140*/  UIMAD.WIDE.U32 UR30, UR30, 0x80, UR26 ;  /* 0x000000801e1e78a5 */ /* 0x000fe2000f8e001a */
[----:B------:R-:W-:Y:S11]  /*4150*/  @P4 BRA `(.L_x_31) ;  /* 0x00000000001c4947 */ /* 0x000ff60003800000 */
[----:B------:R-:W-:-:S04]  /*4160*/  DEPBAR {5,4,3,2,1,0} ;  /* 0x0000003f0000791a */ /* 0x000fc80000000000 */
[----:B------:R-:W2:Y:S02]  /*4170*/  CCTL.E.C.LDCU.IV.DEEP [UR32] ;  /* 0x0000000020007540 */ /* 0x000ea40009c08000 */
[----:B--2---:R2:W-:Y:S01]  /*4180*/  UTMACCTL.IV [UR32] ;  /* 0x00000000200079b9 */ /* 0x0045e20008000000 */
[----:B------:R-:W-:-:S04]  /*4190*/  DEPBAR {5,4,3,2,1,0} ;  /* 0x0000003f0000791a */ /* 0x000fc80000000000 */
[----:B------:R-:W3:Y:S02]  /*41a0*/  CCTL.E.C.LDCU.IV.DEEP [UR30] ;  /* 0x000000001e007540 */ /* 0x000ee40009c08000 */
[----:B---3--:R2:W-:Y:S01]  /*41b0*/  UTMACCTL.IV [UR30] ;  /* 0x000000001e0079b9 */ /* 0x0085e20008000000 */
[----:B------:R-:W-:Y:S01]  /*41c0*/  NOP ;  /* 0x0000000000007918 */ /* 0x000fe20000000000 */
.L_x_31:
[----:B------:R-:W-:Y:S01]  /*41d0*/  UIADD3 UR6, UPT, UPT, UR4, 0x7f, URZ ;  /* 0x0000007f04067890 */ /* 0x000fe2000fffe0ff */
[----:B-----5:R3:W4:Y:S01]  /*41e0*/  SYNCS.PHASECHK.TRANS64.TRYWAIT P0, [UR5+0x18], R0 ;  /* 0x00001800ff0075a7 */ /* 0x0207220008001105 */
[----:B------:R-:W-:Y:S02]  /*41f0*/  UIADD3 UR4, UPT, UPT, UR4, 0xfe, URZ ;  /* 0x000000fe04047890 */ /* 0x000fe4000fffe0ff */
[----:B------:R-:W-:Y:S02]  /*4200*/  USHF.R.S32.HI UR5, URZ, 0x1f, UR6 ;  /* 0x0000001fff057899 */ /* 0x000fe40008011406 */
[----:B------:R-:W-:Y:S02]  /*4210*/  ULEA.HI UR18, UR18, UR18, URZ, 0x1 ;  /* 0x0000001212127291 */ /* 0x000fe4000f8f08ff */
[----:B------:R-:W-:Y:S02]  /*4220*/  ULEA.HI UR35, UR5, UR6, URZ, 0x7 ;  /* 0x0000000605237291 */ /* 0x000fe4000f8f38ff */
[----:B------:R-:W-:-:S02]  /*4230*/  USHF.L.U32 UR5, UR18, 0x7, URZ ;  /* 0x0000000712057899 */ /* 0x000fc400080006ff */
[----:B------:R-:W-:Y:S02]  /*4240*/  USHF.R.S32.HI UR35, URZ, 0x7, UR35 ;  /* 0x00000007ff237899 */ /* 0x000fe40008011423 */
[----:B------:R-:W-:Y:S02]  /*4250*/  ULOP3.LUT UR5, UR5, 0xffffff00, URZ, 0xc0, !UPT ;  /* 0xffffff0005057892 */ /* 0x000fe4000f8ec0ff */
[----:B------:R-:W-:Y:S02]  /*4260*/  UISETP.LT.U32.AND UP0, UPT, UR35, 0x3, UPT ;  /* 0x000000032300788c */ /* 0x000fe4000bf01070 */
[----:B------:R-:W-:Y:S02]  /*4270*/  ULEA UR7, UR19, UR25, 0x7 ;  /* 0x0000001913077291 */ /* 0x000fe4000f8e38ff */
[----:B------:R-:W-:Y:S02]  /*4280*/  USEL UR38, UR35, 0x3, UP0 ;  /* 0x0000000323267887 */ /* 0x000fe40008000000 */
[----:B------:R-:W-:-:S02]  /*4290*/  UISETP.GE.U32.AND UP0, UPT, UR4, 0xff, UPT ;  /* 0x000000ff0400788c */ /* 0x000fc4000bf06070 */
[----:B------:R-:W-:Y:S01]  /*42a0*/  ULOP3.LUT UR19, UR5, 0x80, UR42, 0xf8, !UPT ;  /* 0x0000008005137892 */ /* 0x000fe2000f8ef82a */
[----:B------:R-:W-:-:S06]  /*42b0*/  UMOV UR34, URZ ;  /* 0x000000ff00227c82 */ /* 0x000fcc0008000000 */
[----:B---3--:R-:W-:Y:S05]  /*42c0*/  BRA.U !UP0, `(.L_x_32) ;  /* 0x0000000108d47547 */ /* 0x008fea000b800000 */
[----:B------:R-:W-:Y:S01]  /*42d0*/  UIADD3 UR39, UPT, UPT, -UR38, URZ, URZ ;  /* 0x000000ff26277290 */ /* 0x000fe2000fffe1ff */
[----:B------:R-:W-:Y:S01]  /*42e0*/  UMOV UR43, UR22 ;  /* 0x00000016002b7c82 */ /* 0x000fe20008000000 */
[----:B------:R-:W-:-:S10]  /*42f0*/  UMOV UR10, 0x40 ;  /* 0x00000040000a7882 */ /* 0x000fd40000000000 */
.L_x_38:
[----:B------:R-:W-:Y:S01]  /*4300*/  UIADD3 UR39, UPT, UPT, UR39, 0x1, URZ ;  /* 0x0000000127277890 */ /* 0x000fe2000fffe0ff */
[----:B-1-3--:R-:W-:Y:S01]  /*4310*/  @P2 MOV R2, 0x18000 ;  /* 0x0001800000022802 */ /* 0x00afe20000000f00 */
[----:B------:R-:W-:Y:S02]  /*4320*/  ULEA UR17, UR43, UR20, 0x3 ;  /* 0x000000142b117291 */ /* 0x000fe4000f8e18ff */
[----:B------:R-:W-:Y:S01]  /*4330*/  UISETP.NE.AND UP0, UPT, UR39, URZ, UPT ;  /* 0x000000ff2700728c */ /* 0x000fe2000bf05270 */
[----:B--2-4-:R-:W-:Y:S10]  /*4340*/  @P0 BRA `(.L_x_33) ;  /* 0x00000000000c0947 */ /* 0x014ff40003800000 */
[----:B------:R-:W-:-:S04]  /*4350*/  SHF.L.U32 R3, R16, 0x1f, RZ ;  /* 0x0000001f10037819 */ /* 0x000fc800000006ff */
[----:B------:R-:W1:Y:S02]  /*4360*/  SYNCS.PHASECHK.TRANS64.TRYWAIT P0, [UR17+0x18], R3 ;  /* 0x00001803ff0075a7 */ /* 0x000e640008001111 */
[----:B-1----:R-:W-:Y:S05]  /*4370*/  @!P0 BRA `(.L_x_34) ;  /* 0x000000d800108947 */ /* 0x002fea0003800000 */
.L_x_33:
[----:B------:R3:W-:Y:S01]  /*4380*/  @P2 SYNCS.ARRIVE.TRANS64 RZ, [UR17], R2 ;  /* 0x00000002ffff29a7 */ /* 0x0007e20008000011 */
[----:B------:R-:W-:-:S04]  /*4390*/  ULOP3.LUT UR4, UR24, 0x2, URZ, 0xfc, !UPT ;  /* 0x0000000218047892 */ /* 0x000fc8000f8efcff */
[----:B------:R-:W-:-:S09]  /*43a0*/  UISETP.NE.AND UP1, UPT, UR4, 0x2, UPT ;  /* 0x000000020400788c */ /* 0x000fd2000bf25270 */
[----:B------:R-:W-:Y:S05]  /*43b0*/  BRA.U UP1, `(.L_x_35) ;  /* 0x0000000101047547 */ /* 0x000fea000b800000 */
[----:B--2---:R-:W-:Y:S05]  /*43c0*/  BPT.TRAP 0x1 ;  /* 0x000000040000795c */ /* 0x004fea0000300000 */
.L_x_35:
[----:B------:R-:W-:Y:S04]  /*43d0*/  BSSY.RECONVERGENT B0, `(.L_x_36) ;  /* 0x0000003000007945 */ /* 0x000fe80003800200 */
[----:B------:R-:W-:Y:S05]  /*43e0*/  @!P1 BRA `(.L_x_37) ;  /* 0x0000000000049947 */ /* 0x000fea0003800000 */
[----:B--2---:R-:W-:Y:S05]  /*43f0*/  BPT.TRAP 0x1 ;  /* 0x000000040000795c */ /* 0x004fea0000300000 */
.L_x_37:
[----:B--2---:R-:W-:Y:S05]  /*4400*/  BSYNC.RECONVERGENT B0 ;  /* 0x0000000000007941 */ /* 0x004fea0003800200 */
.L_x_36:
[----:B------:R-:W-:Y:S02]  /*4410*/  UIADD3 UR22, UPT, UPT, UR43, 0x1, URZ ;  /* 0x000000012b167890 */ /* 0x000fe4000fffe0ff */
[----:B------:R-:W-:Y:S02]  /*4420*/  ULEA UR8, UR43, UR20, 0xf ;  /* 0x000000142b087291 */ /* 0x000fe4000f8e78ff */
[----:B------:R-:W-:Y:S02]  /*4430*/  UISETP.NE.AND UP1, UPT, UR22, 0x3, UPT ;  /* 0x000000031600788c */ /* 0x000fe4000bf25270 */
[----:B------:R-:W-:Y:S02]  /*4440*/  ULEA UR12, UR43, UR20, 0xe ;  /* 0x000000142b0c7291 */ /* 0x000fe4000f8e70ff */
[----:B------:R-:W-:Y:S02]  /*4450*/  USEL UR5, URZ, 0x1, UP1 ;  /* 0x00000001ff057887 */ /* 0x000fe40008800000 */
[----:B------:R-:W-:-:S02]  /*4460*/  USEL UR22, UR22, URZ, UP1 ;  /* 0x000000ff16167287 */ /* 0x000fc40008800000 */
[----:B------:R-:W-:Y:S02]  /*4470*/  UIADD3 UR18, UPT, UPT, UR10, -0x40, URZ ;  /* 0xffffffc00a127890 */ /* 0x000fe4000fffe0ff */
[----:B------:R-:W-:Y:S01]  /*4480*/  ULEA UR4, UR22, UR20, 0x3 ;  /* 0x0000001416047291 */ /* 0x000fe2000f8e18ff */
[----:B------:R-:W-:Y:S01]  /*4490*/  LOP3.LUT R16, R16, UR5, RZ, 0x3c, !PT ;  /* 0x0000000510107c12 */ /* 0x000fe2000f8e3cff */
[----:B------:R-:W-:Y:S02]  /*44a0*/  ULOP3.LUT UR17, UR17, 0xfefffff8, URZ, 0xc0, !UPT ;  /* 0xfefffff811117892 */ /* 0x000fe4000f8ec0ff */
[----:B------:R-:W-:Y:S01]  /*44b0*/  UIADD3 UR16, UPT, UPT, UR8, 0x9400, URZ ;  /* 0x0000940008107890 */ /* 0x000fe2000fffe0ff */
[----:B-1----:R-:W-:Y:S01]  /*44c0*/  SHF.L.U32 R0, R16, 0x1f, RZ ;  /* 0x0000001f10007819 */ /* 0x002fe200000006ff */
[----:B------:R-:W-:Y:S01]  /*44d0*/  UIADD3 UR8, UPT, UPT, UR8, 0xd400, URZ ;  /* 0x0000d40008087890 */ /* 0x000fe2000fffe0ff */
[----:B------:R-:W-:Y:S02]  /*44e0*/  UMOV UR40, 0x0 ;  /* 0x0000000000287882 */ /* 0x000fe40000000000 */
[----:B------:R1:W2:Y:S01]  /*44f0*/  SYNCS.PHASECHK.TRANS64.TRYWAIT P0, [UR4+0x18], R0 ;  /* 0x00001800ff0075a7 */ /* 0x0002a20008001104 */
[----:B------:R-:W-:-:S02]  /*4500*/  UIADD3 UR4, UPT, UPT, UR12, 0x21400, URZ ;  /* 0x000214000c047890 */ /* 0x000fc4000fffe0ff */
[----:B------:R-:W-:Y:S01]  /*4510*/  UIADD3 UR12, UPT, UPT, UR12, 0x23400, URZ ;  /* 0x000234000c0c7890 */ /* 0x000fe2000fffe0ff */
[----:B------:R-:W-:Y:S01]  /*4520*/  UMOV UR41, 0x10000000 ;  /* 0x1000000000297882 */ /* 0x000fe20000000000 */
[----:B------:R-:W-:Y:S01]  /*4530*/  UMOV UR11, UR19 ;  /* 0x00000013000b7c82 */ /* 0x000fe20008000000 */
[----:B------:R-:W-:Y:S01]  /*4540*/  UMOV UR9, UR17 ;  /* 0x0000001100097c82 */ /* 0x000fe20008000000 */
[----:B------:R-:W-:Y:S01]  /*4550*/  UMOV UR5, UR17 ;  /* 0x0000001100057c82 */ /* 0x000fe20008000000 */
[----:B------:R-:W-:Y:S01]  /*4560*/  UMOV UR6, UR18 ;  /* 0x0000001200067c82 */ /* 0x000fe20008000000 */
[----:B------:R-:W-:Y:S01]  /*4570*/  UTMALDG.2D.2CTA [UR16], [UR32], desc[UR40] ;  /* 0x00002810200075b4 */ /* 0x000fe20008209000 */
[----:B------:R-:W-:Y:S01]  /*4580*/  UMOV UR14, UR10 ;  /* 0x0000000a000e7c82 */ /* 0x000fe20008000000 */
[----:B------:R-:W-:Y:S01]  /*4590*/  UMOV UR15, UR7 ;  /* 0x00000007000f7c82 */ /* 0x000fe20008000000 */
[----:B------:R-:W-:Y:S01]  /*45a0*/  UMOV UR13, UR17 ;  /* 0x00000011000d7c82 */ /* 0x000fe20008000000 */
[----:B------:R-:W-:Y:S01]  /*45b0*/  UMOV UR34, UR38 ;  /* 0x0000002600227c82 */ /* 0x000fe20008000000 */
[----:B------:R-:W-:Y:S01]  /*45c0*/  UMOV UR43, UR22 ;  /* 0x00000016002b7c82 */ /* 0x000fe20008000000 */
[----:B------:R4:W-:Y:S01]  /*45d0*/  UTMALDG.2D.2CTA [UR8], [UR32], desc[UR40] ;  /* 0x00002808200075b4 */ /* 0x0009e20008209000 */
[----:B------:R1:W-:Y:S01]  /*45e0*/  UTMALDG.2D.2CTA [UR4], [UR30], desc[UR40] ;  /* 0x000028041e0075b4 */ /* 0x0003e20008209000 */
[----:B------:R1:W-:Y:S01]  /*45f0*/  UTMALDG.2D.2CTA [UR12], [UR30], desc[UR40] ;  /* 0x0000280c1e0075b4 */ /* 0x0003e20008209000 */
[----:B----4-:R-:W-:Y:S01]  /*4600*/  UIADD3 UR10, UPT, UPT, UR10, 0x80, URZ ;  /* 0x000000800a0a7890 */ /* 0x010fe2000fffe0ff */
[----:B------:R-:W-:Y:S11]  /*4610*/  BRA.U UP0, `(.L_x_38) ;  /* 0xfffffffd00387547 */ /* 0x000ff6000b83ffff */
.L_x_32:
[----:B-1----:R-:W-:Y:S01]  /*4620*/  ULEA UR4, UR22, UR20, 0x3 ;  /* 0x0000001416047291 */ /* 0x002fe2000f8e18ff */
[----:B------:R-:W-:Y:S01]  /*4630*/  SHF.L.U32 R0, R16, 0x1f, RZ ;  /* 0x0000001f10007819 */ /* 0x000fe200000006ff */
[----:B------:R-:W-:Y:S01]  /*4640*/  @!P4 SYNCS.ARRIVE.TRANS64.A1T0 RZ, [UR20+0x78], RZ ;  /* 0x000078ffffffc9a7 */ /* 0x000fe20008100014 */
[----:B------:R-:W-:-:S06]  /*4650*/  UISETP.GT.AND UP0, UPT, UR35, UR38, UPT ;  /* 0x000000262300728c */ /* 0x000fcc000bf04270 */
[----:B--2-4-:R1:W2:Y:S03]  /*4660*/  SYNCS.PHASECHK.TRANS64.TRYWAIT P0, [UR4+0x18], R0 ;  /* 0x00001800ff0075a7 */ /* 0x0142a60008001104 */
[----:B------:R-:W-:Y:S05]  /*4670*/  BRA.U !UP0, `(.L_x_39) ;  /* 0x0000000108cc7547 */ /* 0x000fea000b800000 */
[----:B------:R-:W-:Y:S01]  /*4680*/  UIADD3 UR35, UPT, UPT, -UR38, UR34, UR35 ;  /* 0x0000002226237290 */ /* 0x000fe2000fffe123 */
[----:B------:R-:W-:-:S11]  /*4690*/  UMOV UR40, UR22 ;  /* 0x0000001600287c82 */ /* 0x000fd60008000000 */
.L_x_45:
[----:B------:R-:W-:Y:S01]  /*46a0*/  ULEA UR9, UR40, UR20, 0x3 ;  /* 0x0000001428097291 */ /* 0x000fe2000f8e18ff */
[----:B--23--:R-:W-:Y:S01]  /*46b0*/  @P2 MOV R2, 0x18000 ;  /* 0x0001800000022802 */ /* 0x00cfe20000000f00 */
[----:B-12---:R-:W-:Y:S10]  /*46c0*/  @P0 BRA `(.L_x_40) ;  /* 0x00000000000c0947 */ /* 0x006ff40003800000 */
[----:B------:R-:W-:-:S04]  /*46d0*/  SHF.L.U32 R3, R16, 0x1f, RZ ;  /* 0x0000001f10037819 */ /* 0x000fc800000006ff */
[----:B------:R-:W2:Y:S02]  /*46e0*/  SYNCS.PHASECHK.TRANS64.TRYWAIT P0, [UR9+0x18], R3 ;  /* 0x00001803ff0075a7 */ /* 0x000ea40008001109 */
[----:B--2---:R-:W-:Y:S05]  /*46f0*/  @!P0 BRA `(.L_x_41) ;  /* 0x000000d400488947 */ /* 0x004fea0003800000 */
.L_x_40:
[----:B------:R2:W-:Y:S01]  /*4700*/  @P2 SYNCS.ARRIVE.TRANS64 RZ, [UR9], R2 ;  /* 0x00000002ffff29a7 */ /* 0x0005e20008000009 */
[----:B------:R-:W-:-:S04]  /*4710*/  ULOP3.LUT UR4, UR24, 0x2, URZ, 0xfc, !UPT ;  /* 0x0000000218047892 */ /* 0x000fc8000f8efcff */
[----:B------:R-:W-:-:S09]  /*4720*/  UISETP.NE.AND UP0, UPT, UR4, 0x2, UPT ;  /* 0x000000020400788c */ /* 0x000fd2000bf05270 */
[----:B------:R-:W-:Y:S05]  /*4730*/  BRA.U UP0, `(.L_x_42) ;  /* 0x0000000100047547 */ /* 0x000fea000b800000 */
[----:B------:R-:W-:Y:S05]  /*4740*/  BPT.TRAP 0x1 ;  /* 0x000000040000795c */ /* 0x000fea0000300000 */
.L_x_42:
[----:B------:R-:W-:Y:S04]  /*4750*/  BSSY.RECONVERGENT B0, `(.L_x_43) ;  /* 0x0000003000007945 */ /* 0x000fe80003800200 */
[----:B------:R-:W-:Y:S05]  /*4760*/  @!P1 BRA `(.L_x_44) ;  /* 0x0000000000049947 */ /* 0x000fea0003800000 */
[----:B------:R-:W-:Y:S05]  /*4770*/  BPT.TRAP 0x1 ;  /* 0x000000040000795c */ /* 0x000fea0000300000 */
.L_x_44:
[----:B------:R-:W-:Y:S05]  /*4780*/  BSYNC.RECONVERGENT B0 ;  /* 0x0000000000007941 */ /* 0x000fea0003800200 */
.L_x_43:
[----:B------:R-:W-:Y:S02]  /*4790*/  UIADD3 UR22, UPT, UPT, UR40, 0x1, URZ ;  /* 0x0000000128167890 */ /* 0x000fe4000fffe0ff */
[----:B------:R-:W-:Y:S02]  /*47a0*/  ULEA UR16, UR40, UR20, 0xf ;  /* 0x0000001428107291 */ /* 0x000fe4000f8e78ff */
[----:B------:R-:W-:Y:S02]  /*47b0*/  UISETP.NE.AND UP0, UPT, UR22, 0x3, UPT ;  /* 0x000000031600788c */ /* 0x000fe4000bf05270 */
[----:B------:R-:W-:Y:S02]  /*47c0*/  USHF.L.U32 UR10, UR34, 0x7, URZ ;  /* 0x00000007220a7899 */ /* 0x000fe400080006ff */
[----:B------:R-:W-:Y:S02]  /*47d0*/  USEL UR5, URZ, 0x1, UP0 ;  /* 0x00000001ff057887 */ /* 0x000fe40008000000 */
[----:B------:R-:W-:-:S02]  /*47e0*/  USEL UR22, UR22, URZ, UP0 ;  /* 0x000000ff16167287 */ /* 0x000fc40008000000 */
[----:B------:R-:W-:Y:S02]  /*47f0*/  ULEA UR12, UR40, UR20, 0xe ;  /* 0x00000014280c7291 */ /* 0x000fe4000f8e70ff */
[----:B------:R-:W-:Y:S01]  /*4800*/  ULEA UR4, UR22, UR20, 0x3 ;  /* 0x0000001416047291 */ /* 0x000fe2000f8e18ff */
[----:B------:R-:W-:Y:S01]  /*4810*/  LOP3.LUT R16, R16, UR5, RZ, 0x3c, !PT ;  /* 0x0000000510107c12 */ /* 0x000fe2000f8e3cff */
[----:B------:R-:W-:Y:S02]  /*4820*/  ULOP3.LUT UR9, UR9, 0xfefffff8, URZ, 0xc0, !UPT ;  /* 0xfefffff809097892 */ /* 0x000fe4000f8ec0ff */
[----:B------:R-:W-:Y:S01]  /*4830*/  UIADD3 UR8, UPT, UPT, UR16, 0x9400, URZ ;  /* 0x0000940010087890 */ /* 0x000fe2000fffe0ff */
[----:B-1----:R-:W-:Y:S01]  /*4840*/  SHF.L.U32 R0, R16, 0x1f, RZ ;  /* 0x0000001f10007819 */ /* 0x002fe200000006ff */
[----:B------:R-:W-:Y:S02]  /*4850*/  UIADD3 UR18, UPT, UPT, UR10, 0x40, URZ ;  /* 0x000000400a127890 */ /* 0x000fe4000fffe0ff */
[----:B------:R-:W-:Y:S01]  /*4860*/  UIADD3 UR16, UPT, UPT, UR16, 0xd400, URZ ;  /* 0x0000d40010107890 */ /* 0x000fe2000fffe0ff */
[----:B------:R4:W1:Y:S01]  /*4870*/  SYNCS.PHASECHK.TRANS64.TRYWAIT P0, [UR4+0x18], R0 ;  /* 0x00001800ff0075a7 */ /* 0x0008620008001104 */
[----:B------:R-:W-:-:S02]  /*4880*/  UIADD3 UR4, UPT, UPT, UR12, 0x21400, URZ ;  /* 0x000214000c047890 */ /* 0x000fc4000fffe0ff */
[----:B------:R-:W-:Y:S01]  /*4890*/  UIADD3 UR12, UPT, UPT, UR12, 0x23400, URZ ;  /* 0x000234000c0c7890 */ /* 0x000fe2000fffe0ff */
[----:B------:R-:W-:Y:S01]  /*48a0*/  UMOV UR38, 0x0 ;  /* 0x0000000000267882 */ /* 0x000fe20000000000 */
[----:B------:R-:W-:Y:S01]  /*48b0*/  UMOV UR39, 0x10000000 ;  /* 0x1000000000277882 */ /* 0x000fe20000000000 */
[----:B------:R-:W-:Y:S01]  /*48c0*/  UMOV UR11, UR19 ;  /* 0x00000013000b7c82 */ /* 0x000fe20008000000 */
[----:B------:R-:W-:Y:S01]  /*48d0*/  UMOV UR17, UR9 ;  /* 0x0000000900117c82 */ /* 0x000fe20008000000 */
[----:B------:R-:W-:Y:S01]  /*48e0*/  UMOV UR5, UR9 ;  /* 0x0000000900057c82 */ /* 0x000fe20008000000 */
[----:B------:R-:W-:Y:S01]  /*48f0*/  UMOV UR6, UR10 ;  /* 0x0000000a00067c82 */ /* 0x000fe20008000000 */
[----:B------:R4:W-:Y:S01]  /*4900*/  UTMALDG.2D.2CTA [UR8], [UR32], desc[UR38] ;  /* 0x00002608200075b4 */ /* 0x0009e20008209000 */
[----:B------:R-:W-:Y:S01]  /*4910*/  UMOV UR15, UR7 ;  /* 0x00000007000f7c82 */ /* 0x000fe20008000000 */
[----:B------:R-:W-:Y:S01]  /*4920*/  UMOV UR13, UR9 ;  /* 0x00000009000d7c82 */ /* 0x000fe20008000000 */
[----:B------:R-:W-:Y:S01]  /*4930*/  UMOV UR14, UR18 ;  /* 0x00000012000e7c82 */ /* 0x000fe20008000000 */
[----:B------:R-:W-:Y:S01]  /*4940*/  UIADD3 UR34, UPT, UPT, UR34, 0x1, URZ ;  /* 0x0000000122227890 */ /* 0x000fe2000fffe0ff */
[----:B------:R-:W-:Y:S01]  /*4950*/  UMOV UR40, UR22 ;  /* 0x0000001600287c82 */ /* 0x000fe20008000000 */
[----:B------:R4:W-:Y:S02]  /*4960*/  UTMALDG.2D.2CTA [UR16], [UR32], desc[UR38] ;  /* 0x00002610200075b4 */ /* 0x0009e40008209000 */
[----:B------:R-:W-:Y:S01]  /*4970*/  UISETP.NE.AND UP0, UPT, UR34, UR35, UPT ;  /* 0x000000232200728c */ /* 0x000fe2000bf05270 */
[----:B------:R4:W-:Y:S01]  /*4980*/  UTMALDG.2D.2CTA [UR4], [UR30], desc[UR38] ;  /* 0x000026041e0075b4 */ /* 0x0009e20008209000 */
[----:B------:R4:W-:Y:S07]  /*4990*/  UTMALDG.2D.2CTA [UR12], [UR30], desc[UR38] ;  /* 0x0000260c1e0075b4 */ /* 0x0009ee0008209000 */
[----:B----4-:R-:W-:Y:S05]  /*49a0*/  BRA.U UP0, `(.L_x_45) ;  /* 0xfffffffd003c7547 */ /* 0x010fea000b83ffff */
.L_x_39:
[----:B------:R-:W-:Y:S01]  /*49b0*/  UISETP.NE.AND UP0, UPT, UR37, 0x8, UPT ;  /* 0x000000082500788c */ /* 0x000fe2000bf05270 */
[----:B------:R-:W-:-:S08]  /*49c0*/  NOP ;  /* 0x0000000000007918 */ /* 0x000fd00000000000 */
[----:B------:R-:W-:Y:S05]  /*49d0*/  BRA.U UP0, `(.L_x_46) ;  /* 0x0000000100047547 */ /* 0x000fea000b800000 */
[----:B------:R-:W-:Y:S05]  /*49e0*/  BPT.TRAP 0x1 ;  /* 0x000000040000795c */ /* 0x000fea0000300000 */
.L_x_46:
[----:B------:R-:W-:Y:S01]  /*49f0*/  ULEA UR4, UR23, UR20, 0x3 ;  /* 0x0000001417047291 */ /* 0x000fe2000f8e18ff */
[----:B------:R-:W-:-:S08]  /*4a00*/  SHF.L.U32 R3, R14, 0x1f, RZ ;  /* 0x0000001f0e037819 */ /* 0x000fd000000006ff */
[----:B-12---:R-:W1:Y:S02]  /*4a10*/  SYNCS.PHASECHK.TRANS64.TRYWAIT P0, [UR4+0x160], R3 ;  /* 0x00016003ff0075a7 */ /* 0x006e640008001104 */
[----:B-1----:R-:W-:Y:S05]  /*4a20*/  @!P0 BRA `(.L_x_47) ;  /* 0x000000d000948947 */ /* 0x002fea0003800000 */
.L_x_241:
[----:B------:R-:W-:-:S09]  /*4a30*/  UIMAD UR5, UR23, 0x14, UR36 ;  /* 0x00000014170578a4 */ /* 0x000fd2000f8e0224 */
[----:B-1----:R-:W1:Y:S04]  /*4a40*/  LDS R3, [UR5] ;  /* 0x00000005ff037984 */ /* 0x002e680008000800 */
[----:B---3--:R-:W2:Y:S04]  /*4a50*/  LDS R2, [UR5+0x4] ;  /* 0x00000405ff027984 */ /* 0x008ea80008000800 */
[----:B------:R-:W3:Y:S04]  /*4a60*/  LDS.U16 R15, [UR5+0x12] ;  /* 0x00001205ff0f7984 */ /* 0x000ee80008000400 */
[----:B------:R-:W4:Y:S04]  /*4a70*/  LDS R17, [UR5+0x8] ;  /* 0x00000805ff117984 */ /* 0x000f280008000800 */
[----:B------:R-:W3:Y:S01]  /*4a80*/  LDS R0, [UR5+0xc] ;  /* 0x00000c05ff007984 */ /* 0x000ee20008000800 */
[----:B------:R-:W-:Y:S01]  /*4a90*/  @!PT LDS RZ, [RZ] ;  /* 0x00000000fffff984 */ /* 0x000fe20000000800 */
[----:B------:R-:W-:Y:S01]  /*4aa0*/  @!PT LDS RZ, [RZ] ;  /* 0x00000000fffff984 */ /* 0x000fe20000000800 */
[----:B------:R-:W-:Y:S01]  /*4ab0*/  @!PT LDS RZ, [RZ] ;  /* 0x00000000fffff984 */ /* 0x000fe20000000800 */
[----:B------:R-:W-:Y:S01]  /*4ac0*/  @!PT LDS RZ, [RZ] ;  /* 0x00000000fffff984 */ /* 0x000fe20000000800 */
[----:B------:R5:W-:Y:S06]  /*4ad0*/  MEMBAR.ALL.CTA ;  /* 0x0000000000007992 */ /* 0x000bec0000008000 */
[----:B-----5:R-:W3:Y:S01]  /*4ae0*/  FENCE.VIEW.ASYNC.S ;  /* 0x00000000000073c6 */ /* 0x020ee20000000000 */
[----:B-1----:R-:W-:-:S02]  /*4af0*/  R2UR UR18, R3 ;  /* 0x00000000031272ca */ /* 0x002fc400000e0000 */
[----:B--2---:R-:W-:Y:S01]  /*4b00*/  R2UR UR19, R2 ;  /* 0x00000000021372ca */ /* 0x004fe200000e0000 */
[----:B------:R-:W-:-:S14]  /*4b10*/  BRA.U UP0, `(.L_x_48) ;  /* 0x0000000100047547 */ /* 0x000fdc000b800000 */
[----:B------:R-:W-:Y:S05]  /*4b20*/  BPT.TRAP 0x1 ;  /* 0x000000040000795c */ /* 0x000fea0000300000 */
.L_x_48:
[----:B------:R-:W-:Y:S01]  /*4b30*/  UIADD3 UR4, UPT, UPT, UR4, 0x1a0, URZ ;  /* 0x000001a004047890 */ /* 0x000fe2000fffe0ff */
[----:B---3--:R-:W-:Y:S01]  /*4b40*/  ISETP.NE.AND P0, PT, R0, RZ, PT ;  /* 0x000000ff0000720c */ /* 0x008fe20003f05270 */
[----:B------:R-:W-:Y:S01]  /*4b50*/  UIADD3 UR23, UPT, UPT, UR23, 0x1, URZ ;  /* 0x0000000117177890 */ /* 0x000fe2000fffe0ff */
[----:B------:R-:W-:Y:S01]  /*4b60*/  PLOP3.LUT P4, PT, PT, PT, PT, 0x80, 0x8 ;  /* 0x000000000008781c */ /* 0x000fe20003f8f070 */
[----:B------:R-:W-:Y:S02]  /*4b70*/  UPRMT UR4, UR21, 0x654, UR4 ;  /* 0x0000065415047896 */ /* 0x000fe40008000004 */
[----:B------:R-:W-:-:S04]  /*4b80*/  UISETP.NE.AND UP0, UPT, UR23, 0x8, UPT ;  /* 0x000000081700788c */ /* 0x000fc8000bf05270 */
[----:B------:R-:W-:-:S03]  /*4b90*/  USEL UR23, UR23, URZ, UP0 ;  /* 0x000000ff17177287 */ /* 0x000fc60008000000 */
[----:B------:R-:W-:Y:S01]  /*4ba0*/  SYNCS.ARRIVE.TRANS64.RED.A1T0 RZ, [UR4], RZ ;  /* 0x000000ffffff79a7 */ /* 0x000fe20008100404 */
[----:B------:R-:W-:-:S06]  /*4bb0*/  USEL UR4, URZ, 0x1, UP0 ;  /* 0x00000001ff047887 */ /* 0x000fcc0008000000 */
[----:B------:R-:W-:Y:S01]  /*4bc0*/  LOP3.LUT R14, R14, UR4, RZ, 0x3c, !PT ;  /* 0x000000040e0e7c12 */ /* 0x000fe2000f8e3cff */
[----:B------:R-:W-:Y:S06]  /*4bd0*/  @P0 BRA `(.L_x_49) ;  /* 0xffffffec00380947 */ /* 0x000fec000383ffff */
[----:B------:R-:W-:Y:S01]  /*4be0*/  UIADD3 UR20, UPT, UPT, UR20, 0x18, URZ ;  /* 0x0000001814147890 */ /* 0x000fe2000fffe0ff */
[----:B------:R-:W-:-:S03]  /*4bf0*/  SHF.L.U32 R3, R16, 0x1f, RZ ;  /* 0x0000001f10037819 */ /* 0x000fc600000006ff */
[----:B------:R-:W-:-:S09]  /*4c00*/  ULEA UR4, UR22, UR20, 0x3 ;  /* 0x0000001416047291 */ /* 0x000fd2000f8e18ff */
[----:B------:R-:W1:Y:S02]  /*4c10*/  SYNCS.PHASECHK.TRANS64.TRYWAIT P0, [UR4], R3 ;  /* 0x00000003ff0075a7 */ /* 0x000e640008001104 */
[----:B-1----:R-:W-:Y:S05]  /*4c20*/  @!P0 BRA `(.L_x_50) ;  /* 0x000000d0002c8947 */ /* 0x002fea0003800000 */
.L_x_243:
[----:B------:R-:W-:-:S04]  /*4c30*/  UIADD3 UR5, UPT, UPT, UR22, 0x1, URZ ;  /* 0x0000000116057890 */ /* 0x000fc8000fffe0ff */
[----:B------:R-:W-:-:S04]  /*4c40*/  UISETP.NE.AND UP0, UPT, UR5, 0x3, UPT ;  /* 0x000000030500788c */ /* 0x000fc8000bf05270 */
[----:B------:R-:W-:Y:S02]  /*4c50*/  USEL UR6, URZ, 0x1, UP0 ;  /* 0x00000001ff067887 */ /* 0x000fe40008000000 */
[----:B------:R-:W-:-:S04]  /*4c60*/  USEL UR5, UR5, URZ, UP0 ;  /* 0x000000ff05057287 */ /* 0x000fc80008000000 */
[----:B------:R-:W-:Y:S01]  /*4c70*/  ULEA UR4, UR5, UR20, 0x3 ;  /* 0x0000001405047291 */ /* 0x000fe2000f8e18ff */
[----:B------:R-:W-:-:S04]  /*4c80*/  LOP3.LUT R2, R16, UR6, RZ, 0x3c, !PT ;  /* 0x0000000610027c12 */ /* 0x000fc8000f8e3cff */
[----:B-1----:R-:W-:-:S04]  /*4c90*/  SHF.L.U32 R3, R2, 0x1f, RZ ;  /* 0x0000001f02037819 */ /* 0x002fc800000006ff */
[----:B------:R-:W1:Y:S02]  /*4ca0*/  SYNCS.PHASECHK.TRANS64.TRYWAIT P0, [UR4], R3 ;  /* 0x00000003ff0075a7 */ /* 0x000e640008001104 */
[----:B-1----:R-:W-:Y:S05]  /*4cb0*/  @!P0 BRA `(.L_x_51) ;  /* 0x000000d000208947 */ /* 0x002fea0003800000 */
.L_x_245:
[----:B------:R-:W-:-:S04]  /*4cc0*/  UIADD3 UR5, UPT, UPT, UR5, 0x1, URZ ;  /* 0x0000000105057890 */ /* 0x000fc8000fffe0ff */
[----:B------:R-:W-:-:S04]  /*4cd0*/  UISETP.NE.AND UP0, UPT, UR5, 0x3, UPT ;  /* 0x000000030500788c */ /* 0x000fc8000bf05270 */
[----:B------:R-:W-:Y:S02]  /*4ce0*/  USEL UR4, URZ, 0x1, UP0 ;  /* 0x00000001ff047887 */ /* 0x000fe40008000000 */
[----:B------:R-:W-:-:S04]  /*4cf0*/  USEL UR5, UR5, URZ, UP0 ;  /* 0x000000ff05057287 */ /* 0x000fc80008000000 */
[----:B------:R-:W-:Y:S01]  /*4d00*/  LOP3.LUT R2, R2, UR4, RZ, 0x3c, !PT ;  /* 0x0000000402027c12 */ /* 0x000fe2000f8e3cff */
[----:B------:R-:W-:-:S12]  /*4d10*/  ULEA UR5, UR5, UR20, 0x3 ;  /* 0x0000001405057291 */ /* 0x000fd8000f8e18ff */
.L_x_52:
[----:B-1----:R-:W-:Y:S02]  /*4d20*/  SHF.L.U32 R3, R2, 0x1f, RZ ;  /* 0x0000001f02037819 */ /* 0x002fe400000006ff */
[----:B------:R-:W-:-:S04]  /*4d30*/  MOV R0, UR5 ;  /* 0x0000000500007c02 */ /* 0x000fc80008000f00 */
[----:B------:R1:W2:Y:S03]  /*4d40*/  SYNCS.PHASECHK.TRANS64.TRYWAIT P0, [R0+URZ], R3 ;  /* 0x00000003000075a7 */ /* 0x0002a600080011ff */
[----:B--2---:R-:W-:Y:S05]  /*4d50*/  @!P0 NANOSLEEP.SYNCS 0x989680 ;  /* 0x009896800000895d */ /* 0x004fea0003900000 */
[----:B------:R-:W2:Y:S02]  /*4d60*/  @!P0 SYNCS.PHASECHK.TRANS64 P0, [R0+URZ], R3 ;  /* 0x00000003000085a7 */ /* 0x000ea400080010ff */
[----:B--2---:R-:W-:Y:S05]  /*4d70*/  @P0 EXIT ;  /* 0x000000000000094d */ /* 0x004fea0003800000 */
[----:B------:R-:W-:Y:S05]  /*4d80*/  BRA `(.L_x_52) ;  /* 0xfffffffc00e47947 */ /* 0x000fea000383ffff */
.L_x_25:
[----:B------:R-:W-:-:S04]  /*4d90*/  UISETP.LT.U32.AND UP0, UPT, UR37, 0x9, UPT ;  /* 0x000000092500788c */ /* 0x000fc8000bf01070 */
[----:B------:R-:W-:-:S04]  /*4da0*/  USEL UR4, UR37, 0x9, UP0 ;  /* 0x0000000925047887 */ /* 0x000fc80008000000 */
[----:B------:R-:W-:-:S12]  /*4db0*/  USHF.L.U32 UR4, UR4, 0x2, URZ ;  /* 0x0000000204047899 */ /* 0x000fd800080006ff */
[----:B------:R-:W3:Y:S02]  /*4dc0*/  LDCU UR6, c[0x2][UR4] ;  /* 0x00800000040677ac */ /* 0x000ee40008000800 */
[----:B---3--:R-:W-:-:S10]  /*4dd0*/  USHF.R.S32.HI UR7, URZ, 0x1f, UR6 ;  /* 0x0000001fff077899 */ /* 0x008fd40008011406 */
.L_x_291:
[----:B--2---:R-:W-:Y:S05]  /*4de0*/  BRXU UR6 -0x4df0                                                                                                                                                                                                                                                                                                                                                                                                                                                                                                                                                                                                                                                                                                                                                                                                                                                                                                                                                                                                                                                                                                                                                                                                                                                                                                                                                          (*"BRANCH_TARGETS .L_x_292,.L_x_293,.L_x_300"*) ;  /* 0xffffffb006847958 */ /* 0x004fea000b83ffff */
.L_x_293:
[----:B------:R-:W-:-:S09]  /*4df0*/  UISETP.NE.AND UP0, UPT, UR37, 0x1, UPT ;  /* 0x000000012500788c */ /* 0x000fd2000bf05270 */
[----:B------:R-:W-:Y:S05]  /*4e00*/  BRA.U UP0, `(.L_x_53) ;  /* 0x0000003900487547 */ /* 0x000fea000b800000 */
[----:B------:R-:W-:-:S08]  /*4e10*/  NOP ;  /* 0x0000000000007918 */ /* 0x000fd00000000000 */
[----:B-1--45:R-:W1:-:S00]  /*4e20*/  USETMAXREG.DEALLOC.CTAPOOL 0x88 ;  /* 0x00000088000079c8 */ /* 0x032e4000080e0500 */
[----:B------:R-:W2:Y:S01]  /*4e30*/  LDCU.64 UR14, c[0x0][0xba0] ;  /* 0x00017400ff0e77ac */ /* 0x000ea20008000a00 */
[----:B-1----:R-:W-:Y:S01]  /*4e40*/  HFMA2 R0, -RZ, RZ, 0, 5.9604644775390625e-08 ;  /* 0x00000001ff007431 */ /* 0x002fe200000001ff */
[----:B------:R-:W-:Y:S01]  /*4e50*/  PRMT R9, RZ, 0x7610, R9 ;  /* 0x00007610ff097816 */ /* 0x000fe20000000009 */
[----:B------:R-:W1:Y:S01]  /*4e60*/  LDCU.64 UR12, c[0x0][0xbb8] ;  /* 0x00017700ff0c77ac */ /* 0x000e620008000a00 */
[----:B------:R-:W3:Y:S01]  /*4e70*/  LDCU UR4, c[0x0][0xbdc] ;  /* 0x00017b80ff0477ac */ /* 0x000ee20008000800 */
[----:B------:R-:W4:Y:S01]  /*4e80*/  LDCU UR18, c[0x0][0xb80] ;  /* 0x00017000ff1277ac */ /* 0x000f220008000800 */
[----:B------:R-:W-:Y:S01]  /*4e90*/  UMOV UR5, 0xffffffff ;  /* 0xffffffff00057882 */ /* 0x000fe20000000000 */
[----:B------:R-:W-:Y:S01]  /*4ea0*/  UMOV UR19, URZ ;  /* 0x000000ff00137c82 */ /* 0x000fe20008000000 */
[----:B--2---:R-:W-:-:S04]  /*4eb0*/  UIADD3 UR16, UP0, UPT, UR14, -0x1, URZ ;  /* 0xffffffff0e107890 */ /* 0x004fc8000ff1e0ff */
[----:B------:R-:W-:Y:S02]  /*4ec0*/  UIADD3.X UR15, UPT, UPT, UR15, -0x1, URZ, UP0, !UPT ;  /* 0xffffffff0f0f7890 */ /* 0x000fe400087fe4ff */
[----:B-1----:R-:W-:Y:S02]  /*4ed0*/  UIADD3 UR14, UP0, UPT, UR12, -0x1, URZ ;  /* 0xffffffff0c0e7890 */ /* 0x002fe4000ff1e0ff */
[----:B---3--:R-:W-:Y:S02]  /*4ee0*/  USHF.L.U32 UR4, UR5, UR4, URZ ;  /* 0x0000000405047299 */ /* 0x008fe400080006ff */
[----:B------:R-:W-:Y:S02]  /*4ef0*/  UIADD3.X UR13, UPT, UPT, UR13, -0x1, URZ, UP0, !UPT ;  /* 0xffffffff0d0d7890 */ /* 0x000fe400087fe4ff */
[----:B----4-:R-:W-:Y:S02]  /*4f00*/  UIADD3 UR18, UPT, UPT, UR18, -0x1, URZ ;  /* 0xffffffff12127890 */ /* 0x010fe4000fffe0ff */
[----:B------:R-:W-:-:S12]  /*4f10*/  ULOP3.LUT UR12, URZ, UR4, URZ, 0x33, !UPT ;  /* 0x00000004ff0c7292 */ /* 0x000fd8000f8e33ff */
.L_x_70:
[----:B-1----:R-:W1:Y:S01]  /*4f20*/  LDC.64 R2, c[0x0][0xbd0] ;  /* 0x0002f400ff027b82 */ /* 0x002e620000000a00 */
[----:B------:R-:W-:Y:S01]  /*4f30*/  UIADD3 UR30, UP0, UPT, UR30, UR34, URZ ;  /* 0x000000221e1e7290 */ /* 0x000fe2000ff1e0ff */
[----:B------:R-:W-:Y:S01]  /*4f40*/  ISETP.NE.AND P1, PT, RZ, UR17, PT ;  /* 0x00000011ff007c0c */ /* 0x000fe2000bf25270 */
[----:B------:R-:W-:Y:S01]  /*4f50*/  IMAD.MOV.U32 R18, RZ, RZ, -0x1 ;  /* 0xffffffffff127424 */ /* 0x000fe200078e00ff */
[----:B------:R-:W-:Y:S01]  /*4f60*/  PLOP3.LUT P2, PT, PT, PT, PT, 0x80, 0x8 ;  /* 0x000000000008781c */ /* 0x000fe20003f4f070 */
[----:B------:R-:W-:Y:S01]  /*4f70*/  UIADD3.X UR25, UPT, UPT, UR25, UR31, URZ, UP0, !UPT ;  /* 0x0000001f19197290 */ /* 0x000fe200087fe4ff */
[----:B------:R-:W-:Y:S02]  /*4f80*/  IMAD.MOV.U32 R10, RZ, RZ, -0x1 ;  /* 0xffffffffff0a7424 */ /* 0x000fe400078e00ff */
[----:B------:R-:W-:Y:S02]  /*4f90*/  P2R R11, PR, RZ, 0x4 ;  /* 0x00000004ff0b7803 */ /* 0x000fe40000000000 */
[----:B-1----:R-:W-:Y:S01]  /*4fa0*/  ISETP.LE.U32.AND P0, PT, R2, UR30, PT ;  /* 0x0000001e02007c0c */ /* 0x002fe2000bf03070 */
[----:B------:R-:W-:-:S05]  /*4fb0*/  IMAD.U32 R2, RZ, RZ, UR25 ;  /* 0x00000019ff027e24 */ /* 0x000fca000f8e00ff */
[----:B------:R-:W-:Y:S01]  /*4fc0*/  ISETP.GE.U32.AND.EX P0, PT, R2, R3, PT, P0 ;  /* 0x000000030200720c */ /* 0x000fe20003f06100 */
[----:B------:R-:W-:Y:S02]  /*4fd0*/  IMAD.MOV.U32 R3, RZ, RZ, RZ ;  /* 0x000000ffff037224 */ /* 0x000fe400078e00ff */
[----:B------:R-:W-:-:S10]  /*4fe0*/  IMAD.MOV.U32 R2, RZ, RZ, -0x1 ;  /* 0xffffffffff027424 */ /* 0x000fd400078e00ff */
[----:B----45:R-:W-:Y:S05]  /*4ff0*/  @P0 BRA P1, `(.L_x_54) ;  /* 0x00000018000c0947 */ /* 0x030fea0000800000 */
[----:B------:R-:W-:Y:S01]  /*5000*/  IADD3 R16, P1, PT, R14, UR41, RZ ;  /* 0x000000290e107c10 */ /* 0x000fe2000ff3e0ff */
[----:B------:R-:W-:-:S03]  /*5010*/  IMAD.U32 R10, RZ, RZ, UR25 ;  /* 0x00000019ff0a7e24 */ /* 0x000fc6000f8e00ff */
[----:B------:R-:W-:Y:S02]  /*5020*/  ISETP.LE.U32.AND P0, PT, R16, UR30, PT ;  /* 0x0000001e10007c0c */ /* 0x000fe4000bf03070 */
[----:B------:R-:W-:-:S04]  /*5030*/  IADD3.X R19, PT, PT, R15, UR40, RZ, P1, !PT ;  /* 0x000000280f137c10 */ /* 0x000fc80008ffe4ff */
[----:B------:R-:W-:-:S13]  /*5040*/  ISETP.GE.U32.AND.EX P0, PT, R10, R19, PT, P0 ;  /* 0x000000130a00720c */ /* 0x000fda0003f06100 */
[----:B------:R-:W-:Y:S05]  /*5050*/  @!P0 BRA `(.L_x_55) ;  /* 0x0000001000f08947 */ /* 0x000fea0003800000 */
[----:B------:R-:W1:Y:S01]  /*5060*/  LDCU UR20, c[0x0][0xbe8] ;  /* 0x00017d00ff1477ac */ /* 0x000e620008000800 */
[----:B------:R-:W-:Y:S01]  /*5070*/  IMAD.IADD R23, R8, 0x1, R21 ;  /* 0x0000000108177824 */ /* 0x000fe200078e0215 */
[----:B------:R-:W-:Y:S01]  /*5080*/  MOV R14, R6 ;  /* 0x00000006000e7202 */ /* 0x000fe20000000f00 */
[----:B------:R-:W-:Y:S02]  /*5090*/  IMAD.MOV.U32 R16, RZ, RZ, R7 ;  /* 0x000000ffff107224 */ /* 0x000fe400078e0007 */
[----:B------:R-:W-:-:S05]  /*50a0*/  VIADD R10, R23, 0x20 ;  /* 0x00000020170a7836 */ /* 0x000fca0000000000 */
[----:B-1----:R-:W-:-:S13]  /*50b0*/  ISETP.GE.AND P0, PT, R10, UR20, PT ;  /* 0x000000140a007c0c */ /* 0x002fda000bf06270 */
[----:B------:R-:W1:Y:S01]  /*50c0*/  @!P0 LDC.64 R20, c[0x0][0xbf0] ;  /* 0x0002fc00ff148b82 */ /* 0x000e620000000a00 */
[----:B------:R-:W-:Y:S01]  /*50d0*/  BSSY.RECONVERGENT B0, `(.L_x_56) ;  /* 0x0000062000007945 */ /* 0x000fe20003800200 */
[----:B------:R-:W-:Y:S01]  /*50e0*/  HFMA2 R15, -RZ, RZ, 0, 0 ;  /* 0x00000000ff0f7431 */ /* 0x000fe200000001ff */
[----:B------:R-:W-:Y:S01]  /*50f0*/  MOV R18, 0x7fffffff ;  /* 0x7fffffff00127802 */ /* 0x000fe20000000f00 */
[----:B-1----:R-:W-:-:S05]  /*5100*/  @!P0 IMAD.WIDE R20, R23, 0xc, R20 ;  /* 0x0000000c17148825 */ /* 0x002fca00078e0214 */
[----:B------:R1:W5:Y:S04]  /*5110*/  @!P0 LDG.E R6, desc[UR50][R20.64+0x180] ;  /* 0x0001803214068981 */ /* 0x000368000c1e1900 */
[----:B------:R1:W5:Y:S01]  /*5120*/  @!P0 LDG.E R7, desc[UR50][R20.64+0x184] ;  /* 0x0001843214078981 */ /* 0x000362000c1e1900 */
[----:B------:R-:W-:-:S13]  /*5130*/  ISETP.GE.AND P0, PT, R23, UR20, PT ;  /* 0x0000001417007c0c */ /* 0x000fda000bf06270 */
[----:B------:R-:W-:Y:S05]  /*5140*/  @P0 BRA `(.L_x_57) ;  /* 0x0000000400680947 */ /* 0x000fea0003800000 */
[----:B------:R-:W-:Y:S01]  /*5150*/  IABS R13, R5 ;  /* 0x00000005000d7213 */ /* 0x000fe20000000000 */
[----:B------:R-:W2:Y:S01]  /*5160*/  LDCU.128 UR4, c[0x0][0xbc0] ;  /* 0x00017800ff0477ac */ /* 0x000ea20008000c00 */
[----:B------:R-:W-:Y:S02]  /*5170*/  IABS R12, R4 ;  /* 0x00000004000c7213 */ /* 0x000fe40000000000 */
[----:B------:R-:W3:Y:S01]  /*5180*/  I2F.RP R24, R13 ;  /* 0x0000000d00187306 */ /* 0x000ee20000209400 */
[----:B------:R-:W4:Y:S01]  /*5190*/  LDCU.64 UR8, c[0x0][0xbb0] ;  /* 0x00017600ff0877ac */ /* 0x000f220008000a00 */
[----:B-1----:R-:W-:Y:S02]  /*51a0*/  IADD3 R20, P2, PT, R16, UR14, RZ ;  /* 0x0000000e10147c10 */ /* 0x002fe4000ff5e0ff */
[----:B------:R-:W-:Y:S01]  /*51b0*/  IADD3 R15, P0, PT, R14, UR16, RZ ;  /* 0x000000100e0f7c10 */ /* 0x000fe2000ff1e0ff */
[----:B------:R-:W1:Y:S01]  /*51c0*/  LDCU.64 UR10, c[0x0][0xba8] ;  /* 0x00017500ff0a77ac */ /* 0x000e620008000a00 */
[----:B------:R-:W-:-:S02]  /*51d0*/  LEA.HI.X.SX32 R19, R16, UR13, 0x1, P2 ;  /* 0x0000000d10137c11 */ /* 0x000fc400090f0eff */
[----:B------:R-:W1:Y:S01]  /*51e0*/  I2F.RP R10, R12 ;  /* 0x0000000c000a7306 */ /* 0x000e620000209400 */
[----:B------:R-:W-:Y:S02]  /*51f0*/  LEA.HI.X.SX32 R14, R14, UR15, 0x1, P0 ;  /* 0x0000000f0e0e7c11 */ /* 0x000fe400080f0eff */
[----:B--2---:R-:W-:-:S05]  /*5200*/  IADD3 R22, P1, PT, R20, UR7, RZ ;  /* 0x0000000714167c10 */ /* 0x004fca000ff3e0ff */
[----:B---3--:R-:W2:Y:S01]  /*5210*/  MUFU.RCP R24, R24 ;  /* 0x0000001800187308 */ /* 0x008ea20000001000 */
[----:B----4-:R-:W-:Y:S01]  /*5220*/  IADD3 R18, P0, PT, R15, UR9, RZ ;  /* 0x000000090f127c10 */ /* 0x010fe2000ff1e0ff */
[----:B------:R-:W-:Y:S02]  /*5230*/  IMAD.X R21, RZ, RZ, R19, P1 ;  /* 0x000000ffff157224 */ /* 0x000fe400008e0613 */
[----:B------:R-:W-:-:S04]  /*5240*/  IMAD.WIDE.U32 R36, R22, UR4, RZ ;  /* 0x0000000416247c25 */ /* 0x000fc8000f8e00ff */
[----:B-1----:R-:W1:Y:S01]  /*5250*/  MUFU.RCP R10, R10 ;  /* 0x0000000a000a7308 */ /* 0x002e620000001000 */
[----:B------:R-:W-:Y:S02]  /*5260*/  IMAD.X R16, RZ, RZ, R14, P0 ;  /* 0x000000ffff107224 */ /* 0x000fe400000e060e */
[----:B------:R-:W-:-:S04]  /*5270*/  IMAD.WIDE.U32 R26, R21, UR4, RZ ;  /* 0x00000004151a7c25 */ /* 0x000fc8000f8e00ff */
[----:B------:R-:W-:-:S04]  /*5280*/  IMAD.WIDE.U32 R28, R16, UR10, RZ ;  /* 0x0000000a101c7c25 */ /* 0x000fc8000f8e00ff */
[----:B--2---:R-:W-:Y:S02]  /*5290*/  VIADD R24, R24, 0xffffffe ;  /* 0x0ffffffe18187836 */ /* 0x004fe40000000000 */
[----:B------:R-:W-:Y:S02]  /*52a0*/  IMAD.WIDE.U32 R26, P0, R22, UR5, R26 ;  /* 0x00000005161a7c25 */ /* 0x000fe4000f80001a */
[----:B------:R-:W2:Y:S02]  /*52b0*/  F2I.FTZ.U32.TRUNC.NTZ R25, R24 ;  /* 0x0000001800197305 */ /* 0x000ea4000021f000 */
[----:B------:R-:W-:Y:S01]  /*52c0*/  IMAD.WIDE.U32 R28, P1, R18, UR11, R28 ;  /* 0x0000000b121c7c25 */ /* 0x000fe2000f82001c */
[----:B------:R-:W-:-:S03]  /*52d0*/  IADD3 RZ, P2, PT, R37, R26, RZ ;  /* 0x0000001a25ff7210 */ /* 0x000fc60007f5e0ff */
[----:B------:R-:W-:-:S04]  /*52e0*/  IMAD.WIDE.U32 R34, R18, UR10, RZ ;  /* 0x0000000a12227c25 */ /* 0x000fc8000f8e00ff */
[----:B-1----:R-:W-:Y:S02]  /*52f0*/  VIADD R10, R10, 0xffffffe ;  /* 0x0ffffffe0a0a7836 */ /* 0x002fe40000000000 */
[----:B------:R-:W-:Y:S01]  /*5300*/  IMAD.X R33, RZ, RZ, RZ, P1 ;  /* 0x000000ffff217224 */ /* 0x000fe200008e06ff */
[----:B------:R-:W-:Y:S01]  /*5310*/  IADD3 RZ, P1, PT, R35, R28, RZ ;  /* 0x0000001c23ff7210 */ /* 0x000fe20007f3e0ff */
[----:B------:R-:W-:Y:S02]  /*5320*/  IMAD.MOV.U32 R30, RZ, RZ, R27 ;  /* 0x000000ffff1e7224 */ /* 0x000fe400078e001b */
[----:B------:R-:W1:Y:S01]  /*5330*/  F2I.FTZ.U32.TRUNC.NTZ R27, R10 ;  /* 0x0000000a001b7305 */ /* 0x000e62000021f000 */
[----:B------:R-:W-:Y:S02]  /*5340*/  IMAD.MOV.U32 R32, RZ, RZ, R29 ;  /* 0x000000ffff207224 */ /* 0x000fe400078e001d */
[----:B------:R-:W-:Y:S01]  /*5350*/  IMAD.X R31, RZ, RZ, RZ, P0 ;  /* 0x000000ffff1f7224 */ /* 0x000fe200000e06ff */
[----:B------:R-:W-:Y:S01]  /*5360*/  ISETP.NE.U32.AND P0, PT, RZ, UR10, PT ;  /* 0x0000000aff007c0c */ /* 0x000fe2000bf05070 */
[----:B------:R-:W-:Y:S01]  /*5370*/  IMAD.WIDE.U32.X R32, R16, UR11, R32, P1 ;  /* 0x0000000b10207c25 */ /* 0x000fe200088e0420 */
[----:B------:R-:W-:-:S02]  /*5380*/  ISETP.NE.U32.AND P1, PT, RZ, UR4, PT ;  /* 0x00000004ff007c0c */ /* 0x000fc4000bf25070 */
[----:B------:R-:W-:Y:S01]  /*5390*/  ISETP.NE.AND.EX P0, PT, RZ, UR11, PT, P0 ;  /* 0x0000000bff007c0c */ /* 0x000fe2000bf05300 */
[----:B--2---:R-:W-:Y:S01]  /*53a0*/  IMAD.MOV R18, RZ, RZ, -R25 ;  /* 0x000000ffff127224 */ /* 0x004fe200078e0a19 */
[----:B------:R-:W-:Y:S01]  /*53b0*/  ISETP.NE.AND.EX P1, PT, RZ, UR5, PT, P1 ;  /* 0x00000005ff007c0c */ /* 0x000fe2000bf25310 */
[----:B------:R-:W-:Y:S01]  /*53c0*/  IMAD.WIDE.U32.X R30, R21, UR5, R30, P2 ;  /* 0x00000005151e7c25 */ /* 0x000fe200090e041e */
[----:B------:R-:W-:Y:S02]  /*53d0*/  SEL R15, R15, R32, !P0 ;  /* 0x000000200f0f7207 */ /* 0x000fe40004000000 */
[----:B------:R-:W-:Y:S01]  /*53e0*/  SEL R14, R14, R33, !P0 ;  /* 0x000000210e0e7207 */ /* 0x000fe20004000000 */
[----:B------:R-:W-:Y:S01]  /*53f0*/  IMAD R21, R18, R13, RZ ;  /* 0x0000000d12157224 */ /* 0x000fe200078e02ff */
[----:B------:R-:W-:Y:S01]  /*5400*/  SEL R20, R20, R30, !P1 ;  /* 0x0000001e14147207 */ /* 0x000fe20004800000 */
[----:B------:R-:W-:Y:S01]  /*5410*/  IMAD.MOV.U32 R24, RZ, RZ, RZ ;  /* 0x000000ffff187224 */ /* 0x000fe200078e00ff */
[----:B------:R-:W-:Y:S01]  /*5420*/  SEL R19, R19, R31, !P1 ;  /* 0x0000001f13137207 */ /* 0x000fe20004800000 */
[----:B-1----:R-:W-:Y:S01]  /*5430*/  IMAD.MOV R10, RZ, RZ, -R27 ;  /* 0x000000ffff0a7224 */ /* 0x002fe200078e0a1b */
[----:B------:R-:W-:Y:S01]  /*5440*/  SHF.R.U64 R14, R15, UR8, R14 ;  /* 0x000000080f0e7c19 */ /* 0x000fe2000800120e */
[----:B------:R-:W-:Y:S01]  /*5450*/  IMAD.HI.U32 R21, R25, R21, R24 ;  /* 0x0000001519157227 */ /* 0x000fe200078e0018 */
[----:B------:R-:W-:-:S02]  /*5460*/  SHF.R.U64 R25, R20, UR6, R19 ;  /* 0x0000000614197c19 */ /* 0x000fc40008001213 */
[----:B------:R-:W-:Y:S01]  /*5470*/  IADD3 R20, PT, PT, R5, -0x1, R14 ;  /* 0xffffffff05147810 */ /* 0x000fe20007ffe00e */
[----:B------:R-:W-:Y:S01]  /*5480*/  IMAD.MOV.U32 R19, RZ, RZ, R10 ;  /* 0x000000ffff137224 */ /* 0x000fe200078e000a */
[----:B------:R-:W-:Y:S01]  /*5490*/  IABS R15, R5 ;  /* 0x00000005000f7213 */ /* 0x000fe20000000000 */
[----:B------:R-:W-:Y:S01]  /*54a0*/  IMAD.MOV.U32 R26, RZ, RZ, RZ ;  /* 0x000000ffff1a7224 */ /* 0x000fe200078e00ff */
[----:B------:R-:W-:Y:S01]  /*54b0*/  IADD3 R18, PT, PT, R4, -0x1, R25 ;  /* 0xffffffff04127810 */ /* 0x000fe20007ffe019 */
[----:B------:R-:W-:Y:S01]  /*54c0*/  IMAD R19, R19, R12, RZ ;  /* 0x0000000c13137224 */ /* 0x000fe200078e02ff */
[----:B------:R-:W-:Y:S01]  /*54d0*/  IABS R16, R20 ;  /* 0x0000001400107213 */ /* 0x000fe20000000000 */
[----:B------:R-:W-:Y:S01]  /*54e0*/  IMAD.MOV R15, RZ, RZ, -R15 ;  /* 0x000000ffff0f7224 */ /* 0x000fe200078e0a0f */
[----:B------:R-:W-:Y:S01]  /*54f0*/  IABS R10, R4 ;  /* 0x00000004000a7213 */ /* 0x000fe20000000000 */
[----:B------:R-:W-:Y:S01]  /*5500*/  IMAD.HI.U32 R19, R27, R19, R26 ;  /* 0x000000131b137227 */ /* 0x000fe200078e001a */
[----:B------:R-:W-:-:S02]  /*5510*/  IABS R14, R18 ;  /* 0x00000012000e7213 */ /* 0x000fc40000000000 */
[----:B------:R-:W-:Y:S01]  /*5520*/  ISETP.GE.AND P4, PT, R20, RZ, PT ;  /* 0x000000ff1400720c */ /* 0x000fe20003f86270 */
[----:B------:R-:W-:Y:S01]  /*5530*/  IMAD.HI.U32 R21, R21, R16, RZ ;  /* 0x0000001015157227 */ /* 0x000fe200078e00ff */
[----:B------:R-:W-:-:S03]  /*5540*/  ISETP.GE.AND P2, PT, R18, RZ, PT ;  /* 0x000000ff1200720c */ /* 0x000fc60003f46270 */
[----:B------:R-:W-:Y:S02]  /*5550*/  IMAD.MOV R10, RZ, RZ, -R10 ;  /* 0x000000ffff0a7224 */ /* 0x000fe400078e0a0a */
[----:B------:R-:W-:-:S04]  /*5560*/  IMAD.HI.U32 R19, R19, R14, RZ ;  /* 0x0000000e13137227 */ /* 0x000fc800078e00ff */
[----:B------:R-:W-:Y:S02]  /*5570*/  IMAD R16, R21, R15, R16 ;  /* 0x0000000f15107224 */ /* 0x000fe400078e0210 */
[----:B------:R-:W-:Y:S02]  /*5580*/  IMAD R19, R19, R10, R14 ;  /* 0x0000000a13137224 */ /* 0x000fe400078e020e */
[----:B------:R-:W1:Y:S01]  /*5590*/  LDC R10, c[0x0][0xbe0] ;  /* 0x0002f800ff0a7b82 */ /* 0x000e620000000800 */
[----:B------:R-:W-:Y:S02]  /*55a0*/  ISETP.GT.U32.AND P1, PT, R13, R16, PT ;  /* 0x000000100d00720c */ /* 0x000fe40003f24070 */
[----:B------:R-:W-:-:S11]  /*55b0*/  ISETP.GT.U32.AND P0, PT, R12, R19, PT ;  /* 0x000000130c00720c */ /* 0x000fd60003f04070 */
[----:B------:R-:W-:Y:S01]  /*55c0*/  @!P1 IMAD.IADD R16, R16, 0x1, -R13 ;  /* 0x0000000110109824 */ /* 0x000fe200078e0a0d */
[----:B------:R-:W-:Y:S01]  /*55d0*/  ISETP.NE.AND P1, PT, RZ, UR33, PT ;  /* 0x00000021ff007c0c */ /* 0x000fe2000bf25270 */
[----:B------:R-:W-:-:S03]  /*55e0*/  @!P0 IMAD.IADD R19, R19, 0x1, -R12 ;  /* 0x0000000113138824 */ /* 0x000fc600078e0a0c */
[----:B------:R-:W-:Y:S02]  /*55f0*/  ISETP.GT.U32.AND P0, PT, R13, R16, PT ;  /* 0x000000100d00720c */ /* 0x000fe40003f04070 */
[----:B------:R-:W-:-:S11]  /*5600*/  ISETP.GT.U32.AND P3, PT, R12, R19, PT ;  /* 0x000000130c00720c */ /* 0x000fd60003f64070 */
[----:B------:R-:W-:Y:S01]  /*5610*/  @!P0 IMAD.IADD R16, R16, 0x1, -R13 ;  /* 0x0000000110108824 */ /* 0x000fe200078e0a0d */
[----:B------:R-:W-:Y:S01]  /*5620*/  ISETP.NE.AND P0, PT, RZ, UR32, PT ;  /* 0x00000020ff007c0c */ /* 0x000fe2000bf05270 */
[----:B------:R-:W-:Y:S02]  /*5630*/  @!P3 IMAD.IADD R19, R19, 0x1, -R12 ;  /* 0x000000011313b824 */ /* 0x000fe400078e0a0c */
[----:B------:R-:W-:Y:S01]  /*5640*/  @!P4 IMAD.MOV R16, RZ, RZ, -R16 ;  /* 0x000000ffff10c224 */ /* 0x000fe200078e0a10 */
[----:B------:R-:W-:Y:S01]  /*5650*/  @!P1 LOP3.LUT R16, RZ, UR33, RZ, 0x33, !PT ;  /* 0x00000021ff109c12 */ /* 0x000fe2000f8e33ff */
[----:B------:R-:W-:-:S04]  /*5660*/  @!P2 IMAD.MOV R19, RZ, RZ, -R19 ;  /* 0x000000ffff13a224 */ /* 0x000fc800078e0a13 */
[----:B------:R-:W-:-:S04]  /*5670*/  IMAD.IADD R16, R20, 0x1, -R16 ;  /* 0x0000000114107824 */ /* 0x000fc800078e0a10 */
[----:B------:R-:W-:Y:S02]  /*5680*/  @!P0 LOP3.LUT R19, RZ, UR32, RZ, 0x33, !PT ;  /* 0x00000020ff138c12 */ /* 0x000fe4000f8e33ff */
[----:B-1----:R-:W-:-:S03]  /*5690*/  ISETP.NE.AND P0, PT, R10, 0x1, PT ;  /* 0x000000010a00780c */ /* 0x002fc60003f05270 */
[----:B------:R-:W-:-:S04]  /*56a0*/  IMAD.IADD R19, R18, 0x1, -R19 ;  /* 0x0000000112137824 */ /* 0x000fc800078e0a13 */
[----:B------:R-:W-:Y:S01]  /*56b0*/  IMAD R18, R16, R19, RZ ;  /* 0x0000001310127224 */ /* 0x000fe200078e02ff */
[----:B------:R-:W-:-:S04]  /*56c0*/  SEL R12, R19, R16, !P0 ;  /* 0x00000010130c7207 */ /* 0x000fc80004000000 */
[----:B------:R-:W-:Y:S02]  /*56d0*/  SHF.R.S32.HI R15, RZ, 0x1f, R18 ;  /* 0x0000001fff0f7819 */ /* 0x000fe40000011412 */
[----:B------:R-:W-:Y:S02]  /*56e0*/  SHF.R.S32.HI R13, RZ, 0x1f, R12 ;  /* 0x0000001fff0d7819 */ /* 0x000fe4000001140c */
.L_x_57:
[----:B------:R-:W-:Y:S05]  /*56f0*/  BSYNC.RECONVERGENT B0 ;  /* 0x0000000000007941 */ /* 0x000fea0003800200 */
.L_x_56:
        /* <DEDUP_REMOVED lines=12> */
[----:B------:R-:W1:Y:S01]  /*57c0*/  SHFL.UP PT, R16, R10, 0x2, RZ ;  /* 0x044000000a107989 */ /* 0x000e6200000e00ff */
        /* <DEDUP_REMOVED lines=8> */
[----:B--2---:R-:W-:-:S05]  /*5850*/  SEL R21, R21, RZ, P1 ;  /* 0x000000ff15157207 */ /* 0x004fca0000800000 */
[----:B------:R-:W-:Y:S02]  /*5860*/  IMAD.X R10, R21, 0x1, R16, P0 ;  /* 0x00000001150a7824 */ /* 0x000fe400000e0610 */
[----:B------:R-:W1:Y:S04]  /*5870*/  SHFL.UP PT, R21, R20, 0x8, RZ ;  /* 0x0500000014157989 */ /* 0x000e6800000e00ff */
        /* <DEDUP_REMOVED lines=10> */
[----:B------:R-:W-:Y:S01]  /*5920*/  IMAD.X R16, R21, 0x1, R24, P0 ;  /* 0x0000000115107824 */ /* 0x000fe200000e0618 */
[----:B------:R-:W-:Y:S01]  /*5930*/  IADD3 R10, P0, PT, R19, UR41, RZ ;  /* 0x00000029130a7c10 */ /* 0x000fe2000ff1e0ff */
[----:B------:R-:W-:-:S03]  /*5940*/  IMAD.U32 R21, RZ, RZ, UR25 ;  /* 0x00000019ff157e24 */ /* 0x000fc6000f8e00ff */
[----:B------:R-:W-:Y:S02]  /*5950*/  IADD3.X R14, PT, PT, R16, UR40, RZ, P0, !PT ;  /* 0x00000028100e7c10 */ /* 0x000fe400087fe4ff */
[----:B------:R-:W-:-:S04]  /*5960*/  ISETP.LE.U32.AND P0, PT, R10, UR30, PT ;  /* 0x0000001e0a007c0c */ /* 0x000fc8000bf03070 */
[----:B------:R-:W-:-:S13]  /*5970*/  ISETP.GE.U32.AND.EX P0, PT, R21, R14, PT, P0 ;  /* 0x0000000e1500720c */ /* 0x000fda0003f06100 */
[----:B------:R-:W-:-:S04]  /*5980*/  VOTE.ANY R20, PT, !P0 ;  /* 0x0000000000147806 */ /* 0x000fc800040e0100 */
[----:B------:R-:W-:-:S13]  /*5990*/  ISETP.NE.AND P0, PT, R20, RZ, PT ;  /* 0x000000ff1400720c */ /* 0x000fda0003f05270 */
[----:B------:R-:W-:Y:S05]  /*59a0*/  @P0 BRA `(.L_x_58) ;  /* 0x00000008004c0947 */ /* 0x000fea0003800000 */
[----:B------:R-:W1:Y:S01]  /*59b0*/  LDC R15, c[0x0][0xbe0] ;  /* 0x0002f800ff0f7b82 */ /* 0x000e620000000800 */
[----:B------:R-:W2:Y:S01]  /*59c0*/  LDCU UR20, c[0x0][0xbe8] ;  /* 0x00017d00ff1477ac */ /* 0x000ea20008000800 */
[----:B------:R-:W3:Y:S01]  /*59d0*/  LDCU.64 UR10, c[0x0][0xba8] ;  /* 0x00017500ff0a77ac */ /* 0x000ee20008000a00 */
[----:B------:R-:W4:Y:S01]  /*59e0*/  LDCU.64 UR8, c[0x0][0xbb0] ;  /* 0x00017600ff0877ac */ /* 0x000f220008000a00 */
[----:B------:R-:W1:Y:S02]  /*59f0*/  LDCU.128 UR4, c[0x0][0xbc0] ;  /* 0x00017800ff0477ac */ /* 0x000e640008000c00 */
[----:B-1234-:R-:W-:-:S13]  /*5a00*/  ISETP.NE.AND P6, PT, R15, 0x1, PT ;  /* 0x000000010f00780c */ /* 0x01efda0003fc5270 */
.L_x_61:
[C---:B------:R-:W-:Y:S01]  /*5a10*/  VIADD R15, R23.reuse, 0x40 ;  /* 0x00000040170f7836 */ /* 0x040fe20000000000 */
[----:B-----5:R-:W-:Y:S01]  /*5a20*/  MOV R19, R6 ;  /* 0x0000000600137202 */ /* 0x020fe20000000f00 */
[----:B------:R-:W-:Y:S02]  /*5a30*/  VIADD R23, R23, 0x20 ;  /* 0x0000002017177836 */ /* 0x000fe40000000000 */
[----:B------:R-:W-:Y:S01]  /*5a40*/  IMAD.MOV.U32 R16, RZ, RZ, R7 ;  /* 0x000000ffff107224 */ /* 0x000fe200078e0007 */
[----:B------:R-:W-:-:S13]  /*5a50*/  ISETP.GE.AND P0, PT, R15, UR20, PT ;  /* 0x000000140f007c0c */ /* 0x000fda000bf06270 */
[----:B------:R-:W1:Y:S01]  /*5a60*/  @!P0 LDC.64 R20, c[0x0][0xbf0] ;  /* 0x0002fc00ff148b82 */ /* 0x000e620000000a00 */
[----:B------:R-:W2:Y:S01]  /*5a70*/  SHFL.IDX PT, R14, R14, 0x1f, 0x1f ;  /* 0x03e01f000e0e7f89 */ /* 0x000ea200000e0000 */
[----:B------:R-:W-:Y:S01]  /*5a80*/  BSSY.RECONVERGENT B0, `(.L_x_59) ;  /* 0x000005d000007945 */ /* 0x000fe20003800200 */
[----:B------:R-:W-:Y:S02]  /*5a90*/  HFMA2 R15, -RZ, RZ, 0, 0 ;  /* 0x00000000ff0f7431 */ /* 0x000fe400000001ff */
[----:B------:R-:W3:Y:S01]  /*5aa0*/  SHFL.IDX PT, R10, R10, 0x1f, 0x1f ;  /* 0x03e01f000a0a7f89 */ /* 0x000ee200000e0000 */
[----:B-1----:R-:W-:-:S05]  /*5ab0*/  @!P0 IMAD.WIDE R20, R23, 0xc, R20 ;  /* 0x0000000c17148825 */ /* 0x002fca00078e0214 */
[----:B------:R1:W5:Y:S04]  /*5ac0*/  @!P0 LDG.E R6, desc[UR50][R20.64+0x180] ;  /* 0x0001803214068981 */ /* 0x000368000c1e1900 */
[----:B------:R1:W5:Y:S01]  /*5ad0*/  @!P0 LDG.E R7, desc[UR50][R20.64+0x184] ;  /* 0x0001843214078981 */ /* 0x000362000c1e1900 */
[----:B------:R-:W-:Y:S02]  /*5ae0*/  ISETP.GE.AND P0, PT, R23, UR20, PT ;  /* 0x0000001417007c0c */ /* 0x000fe4000bf06270 */
[----:B------:R-:W-:-:S11]  /*5af0*/  MOV R18, 0x7fffffff ;  /* 0x7fffffff00127802 */ /* 0x000fd60000000f00 */
[----:B--23--:R-:W-:Y:S05]  /*5b00*/  @P0 BRA `(.L_x_60) ;  /* 0x0000000400500947 */ /* 0x00cfea0003800000 */
[----:B------:R-:W-:-:S04]  /*5b10*/  IADD3 R13, P0, PT, R19, UR16, RZ ;  /* 0x00000010130d7c10 */ /* 0x000fc8000ff1e0ff */
[----:B------:R-:W-:Y:S02]  /*5b20*/  LEA.HI.X.SX32 R12, R19, UR15, 0x1, P0 ;  /* 0x0000000f130c7c11 */ /* 0x000fe400080f0eff */
[----:B------:R-:W-:-:S04]  /*5b30*/  IADD3 R19, P0, PT, R16, UR14, RZ ;  /* 0x0000000e10137c10 */ /* 0x000fc8000ff1e0ff */
[----:B------:R-:W-:Y:S02]  /*5b40*/  LEA.HI.X.SX32 R18, R16, UR13, 0x1, P0 ;  /* 0x0000000d10127c11 */ /* 0x000fe400080f0eff */
[----:B------:R-:W-:-:S05]  /*5b50*/  IADD3 R16, P0, PT, R13, UR9, RZ ;  /* 0x000000090d107c10 */ /* 0x000fca000ff1e0ff */
[----:B------:R-:W-:Y:S01]  /*5b60*/  IMAD.X R15, RZ, RZ, R12, P0 ;  /* 0x000000ffff0f7224 */ /* 0x000fe200000e060c */
[----:B-1----:R-:W-:Y:S01]  /*5b70*/  IADD3 R21, P0, PT, R19, UR7, RZ ;  /* 0x0000000713157c10 */ /* 0x002fe2000ff1e0ff */
        /* <DEDUP_REMOVED lines=10> */
[----:B------:R-:W-:-:S04]  /*5c20*/  IMAD.WIDE.U32 R30, R21, UR4, RZ ;  /* 0x00000004151e7c25 */ /* 0x000fc8000f8e00ff */
[----:B------:R-:W-:Y:S01]  /*5c30*/  IMAD.WIDE.U32.X R28, R15, UR11, R28, P0 ;  /* 0x0000000b0f1c7c25 */ /* 0x000fe200080e041c */
[----:B------:R-:W-:-:S03]  /*5c40*/  IADD3 RZ, P0, PT, R31, R26, RZ ;  /* 0x0000001a1fff7210 */ /* 0x000fc60007f1e0ff */
[----:B------:R-:W-:-:S04]  /*5c50*/  IMAD.MOV.U32 R24, RZ, RZ, R27 ;  /* 0x000000ffff187224 */ /* 0x000fc800078e001b */
        /* <DEDUP_REMOVED lines=19> */
[----:B-1----:R-:W-:Y:S01]  /*5d90*/  VIADD R24, R24, 0xffffffe ;  /* 0x0ffffffe18187836 */ /* 0x002fe20000000000 */
[----:B------:R-:W-:-:S05]  /*5da0*/  IABS R16, R4 ;  /* 0x0000000400107213 */ /* 0x000fca0000000000 */
[----:B------:R-:W1:Y:S08]  /*5db0*/  F2I.FTZ.U32.TRUNC.NTZ R25, R24 ;  /* 0x0000001800197305 */ /* 0x000e70000021f000 */
[----:B------:R-:W2:Y:S01]  /*5dc0*/  I2F.RP R26, R16 ;  /* 0x00000010001a7306 */ /* 0x000ea20000209400 */
[----:B-1----:R-:W-:Y:S02]  /*5dd0*/  IMAD.MOV R15, RZ, RZ, -R25 ;  /* 0x000000ffff0f7224 */ /* 0x002fe400078e0a19 */
[----:B------:R-:W-:-:S02]  /*5de0*/  IMAD.MOV.U32 R24, RZ, RZ, RZ ;  /* 0x000000ffff187224 */ /* 0x000fc400078e00ff */
[----:B------:R-:W-:-:S04]  /*5df0*/  IMAD R15, R15, R18, RZ ;  /* 0x000000120f0f7224 */ /* 0x000fc800078e02ff */
[----:B------:R-:W-:Y:S02]  /*5e00*/  IMAD.HI.U32 R15, R25, R15, R24 ;  /* 0x0000000f190f7227 */ /* 0x000fe400078e0018 */
[----:B--2---:R-:W1:Y:S04]  /*5e10*/  MUFU.RCP R24, R26 ;  /* 0x0000001a00187308 */ /* 0x004e680000001000 */
[----:B------:R-:W-:-:S04]  /*5e20*/  IMAD.HI.U32 R15, R15, R13, RZ ;  /* 0x0000000d0f0f7227 */ /* 0x000fc800078e00ff */
[----:B------:R-:W-:Y:S01]  /*5e30*/  IMAD R21, R15, R12, R13 ;  /* 0x0000000c0f157224 */ /* 0x000fe200078e020d */
[----:B------:R-:W-:-:S04]  /*5e40*/  IABS R13, R19 ;  /* 0x00000013000d7213 */ /* 0x000fc80000000000 */
[----:B------:R-:W-:Y:S01]  /*5e50*/  ISETP.GT.U32.AND P0, PT, R18, R21, PT ;  /* 0x000000151200720c */ /* 0x000fe20003f04070 */
[----:B-1----:R-:W-:-:S04]  /*5e60*/  VIADD R24, R24, 0xffffffe ;  /* 0x0ffffffe18187836 */ /* 0x002fc80000000000 */
[----:B------:R-:W1:Y:S08]  /*5e70*/  F2I.FTZ.U32.TRUNC.NTZ R25, R24 ;  /* 0x0000001800197305 */ /* 0x000e70000021f000 */
[----:B------:R-:W-:Y:S02]  /*5e80*/  @!P0 IMAD.IADD R21, R21, 0x1, -R18 ;  /* 0x0000000115158824 */ /* 0x000fe400078e0a12 */
[----:B-1----:R-:W-:-:S02]  /*5e90*/  IMAD.MOV R12, RZ, RZ, -R25 ;  /* 0x000000ffff0c7224 */ /* 0x002fc400078e0a19 */
        /* <DEDUP_REMOVED lines=21> */
[----:B------:R-:W-:-:S05]  /*5ff0*/  @!P0 LOP3.LUT R13, RZ, UR32, RZ, 0x33, !PT ;  /* 0x00000020ff0d8c12 */ /* 0x000fca000f8e33ff */
[----:B------:R-:W-:-:S05]  /*6000*/  IMAD.IADD R13, R19, 0x1, -R13 ;  /* 0x00000001130d7824 */ /* 0x000fca00078e0a0d */
[CC--:B------:R-:W-:Y:S01]  /*6010*/  SEL R12, R13.reuse, R18.reuse, !P6 ;  /* 0x000000120d0c7207 */ /* 0x0c0fe20007000000 */
[----:B------:R-:W-:-:S03]  /*6020*/  IMAD R18, R13, R18, RZ ;  /* 0x000000120d127224 */ /* 0x000fc600078e02ff */
[----:B------:R-:W-:Y:S02]  /*6030*/  SHF.R.S32.HI R13, RZ, 0x1f, R12 ;  /* 0x0000001fff0d7819 */ /* 0x000fe4000001140c */
[----:B------:R-:W-:Y:S02]  /*6040*/  SHF.R.S32.HI R15, RZ, 0x1f, R18 ;  /* 0x0000001fff0f7819 */ /* 0x000fe40000011412 */
.L_x_60:
[----:B------:R-:W-:Y:S05]  /*6050*/  BSYNC.RECONVERGENT B0 ;  /* 0x0000000000007941 */ /* 0x000fea0003800200 */
.L_x_59:
[----:B------:R-:W2:Y:S01]  /*6060*/  SHFL.UP PT, R19, R18, 0x1, RZ ;  /* 0x0420000012137989 */ /* 0x000ea200000e00ff */
[----:B------:R-:W-:Y:S02]  /*6070*/  R2UR UR41, R10 ;  /* 0x000000000a2972ca */ /* 0x000fe400000e0000 */
[----:B------:R-:W-:Y:S01]  /*6080*/  R2UR UR40, R14 ;  /* 0x000000000e2872ca */ /* 0x000fe200000e0000 */
[----:B------:R-:W3:Y:S01]  /*6090*/  SHFL.UP PT, R16, R15, 0x1, RZ ;  /* 0x042000000f107989 */ /* 0x000ee200000e00ff */
[----:B--2---:R-:W-:Y:S02]  /*60a0*/  SEL R19, R19, RZ, P5 ;  /* 0x000000ff13137207 */ /* 0x004fe40002800000 */
[----:B---3--:R-:W-:Y:S02]  /*60b0*/  SEL R16, R16, RZ, P5 ;  /* 0x000000ff10107207 */ /* 0x008fe40002800000 */
[----:B------:R-:W-:-:S05]  /*60c0*/  IADD3 R19, P0, PT, R19, R18, RZ ;  /* 0x0000001213137210 */ /* 0x000fca0007f1e0ff */
[----:B------:R-:W-:Y:S01]  /*60d0*/  IMAD.X R16, R16, 0x1, R15, P0 ;  /* 0x0000000110107824 */ /* 0x000fe200000e060f */
[----:B-1----:R-:W1:Y:S04]  /*60e0*/  SHFL.UP PT, R20, R19, 0x2, RZ ;  /* 0x0440000013147989 */ /* 0x002e6800000e00ff */
        /* <DEDUP_REMOVED lines=16> */
[----:B------:R-:W-:Y:S02]  /*61f0*/  IMAD.X R20, R19, 0x1, R22, P0 ;  /* 0x0000000113147824 */ /* 0x000fe400000e0616 */
[----:B------:R-:W1:Y:S04]  /*6200*/  SHFL.UP PT, R19, R24, 0x10, RZ ;  /* 0x0600000018137989 */ /* 0x000e6800000e00ff */
[----:B------:R-:W2:Y:S01]  /*6210*/  SHFL.UP PT, R21, R20, 0x10, RZ ;  /* 0x0600000014157989 */ /* 0x000ea200000e00ff */
[----:B-1----:R-:W-:Y:S02]  /*6220*/  SEL R19, R19, RZ, P3 ;  /* 0x000000ff13137207 */ /* 0x002fe40001800000 */
[----:B--2---:R-:W-:Y:S02]  /*6230*/  SEL R21, R21, RZ, P3 ;  /* 0x000000ff15157207 */ /* 0x004fe40001800000 */
[----:B------:R-:W-:-:S05]  /*6240*/  IADD3 R19, P0, PT, R19, R24, RZ ;  /* 0x0000001813137210 */ /* 0x000fca0007f1e0ff */
        /* <DEDUP_REMOVED lines=8> */
[----:B------:R-:W-:Y:S05]  /*62d0*/  @!P0 BRA `(.L_x_61) ;  /* 0xfffffff400cc8947 */ /* 0x000fea000383ffff */
.L_x_58:
        /* <DEDUP_REMOVED lines=9> */
[----:B------:R-:W-:-:S03]  /*6370*/  IADD3 R10, P1, P0, R19, UR41, -R18 ;  /* 0x00000029130a7c10 */ /* 0x000fc6000f83e812 */
[----:B------:R-:W-:Y:S01]  /*6380*/  SHFL.IDX PT, R18, R18, R25, 0x1f ;  /* 0x00001f1912127589 */ /* 0x000fe200000e0000 */
[----:B------:R-:W-:-:S03]  /*6390*/  IADD3.X R14, PT, PT, R16, UR40, ~R15, P1, P0 ;  /* 0x00000028100e7c10 */ /* 0x000fc60008fe0c0f */
[----:B------:R-:W2:Y:S04]  /*63a0*/  SHFL.IDX PT, R10, R10, R25, 0x1f ;  /* 0x00001f190a0a7589 */ /* 0x000ea800000e0000 */
[----:B------:R-:W3:Y:S04]  /*63b0*/  SHFL.IDX PT, R14, R14, R25, 0x1f ;  /* 0x00001f190e0e7589 */ /* 0x000ee800000e0000 */
[----:B------:R1:W4:Y:S04]  /*63c0*/  SHFL.IDX PT, R15, R15, R25, 0x1f ;  /* 0x00001f190f0f7589 */ /* 0x00032800000e0000 */
[----:B------:R1:W1:Y:S04]  /*63d0*/  SHFL.IDX PT, R13, R13, R25, 0x1f ;  /* 0x00001f190d0d7589 */ /* 0x00026800000e0000 */
[----:B------:R1:W1:Y:S01]  /*63e0*/  SHFL.IDX PT, R12, R12, R25, 0x1f ;  /* 0x00001f190c0c7589 */ /* 0x00026200000e0000 */
[----:B--2---:R-:W-:-:S02]  /*63f0*/  R2UR UR41, R10 ;  /* 0x000000000a2972ca */ /* 0x004fc400000e0000 */
[----:B---3--:R-:W-:Y:S01]  /*6400*/  R2UR UR40, R14 ;  /* 0x000000000e2872ca */ /* 0x008fe200000e0000 */
[----:B------:R-:W-:-:S14]  /*6410*/  IMAD.MOV.U32 R14, RZ, RZ, R18 ;  /* 0x000000ffff0e7224 */ /* 0x000fdc00078e0012 */
.L_x_55:
[----:B------:R-:W2:Y:S01]  /*6420*/  LDCU UR4, c[0x0][0xbe8] ;  /* 0x00017d00ff0477ac */ /* 0x000ea20008000800 */
[----:B------:R-:W-:Y:S01]  /*6430*/  IMAD.MOV.U32 R18, RZ, RZ, -0x1 ;  /* 0xffffffffff127424 */ /* 0x000fe200078e00ff */
[----:B------:R-:W-:Y:S02]  /*6440*/  MOV R10, 0xffffffff ;  /* 0xffffffff000a7802 */ /* 0x000fe40000000f00 */
[----:B--2---:R-:W-:-:S13]  /*6450*/  ISETP.GE.AND P0, PT, R21, UR4, PT ;  /* 0x0000000415007c0c */ /* 0x004fda000bf06270 */
[----:B------:R-:W-:Y:S05]  /*6460*/  @P0 BRA `(.L_x_54) ;  /* 0x0000000000f00947 */ /* 0x000fea0003800000 */
[----:B------:R-:W2:Y:S01]  /*6470*/  LDCU UR9, c[0x0][0xb98] ;  /* 0x00017300ff0977ac */ /* 0x000ea20008000800 */
[----:B------:R-:W1:Y:S01]  /*6480*/  LDCU UR7, c[0x0][0xb88] ;  /* 0x00017100ff0777ac */ /* 0x000e620008000800 */
[----:B------:R-:W3:Y:S01]  /*6490*/  LDCU UR5, c[0x0][0xbdc] ;  /* 0x00017b80ff0577ac */ /* 0x000ee20008000800 */
[----:B------:R-:W-:-:S04]  /*64a0*/  UIADD3 UR11, UP0, UPT, -UR41, UR30, URZ ;  /* 0x0000001e290b7290 */ /* 0x000fc8000ff1e1ff */
[----:B------:R-:W-:-:S04]  /*64b0*/  UIADD3.X UR10, UPT, UPT, ~UR40, UR25, URZ, UP0, !UPT ;  /* 0x00000019280a7290 */ /* 0x000fc800087fe5ff */
[----:B--2---:R-:W-:Y:S01]  /*64c0*/  USHF.R.U32.HI UR8, URZ, UR9, UR10 ;  /* 0x00000009ff087299 */ /* 0x004fe2000801160a */
[--C-:B-1----:R-:W-:Y:S01]  /*64d0*/  SHF.R.U32.HI R3, RZ, UR7, R13.reuse ;  /* 0x00000007ff037c19 */ /* 0x102fe2000801160d */
[----:B------:R-:W-:Y:S01]  /*64e0*/  USHF.R.U64 UR11, UR11, UR9, UR10 ;  /* 0x000000090b0b7299 */ /* 0x000fe2000800120a */
[----:B------:R-:W-:Y:S01]  /*64f0*/  SHF.R.U64 R16, R12, UR7, R13 ;  /* 0x000000070c107c19 */ /* 0x000fe2000800120d */
[----:B------:R-:W-:Y:S02]  /*6500*/  USHF.R.U32.HI UR6, URZ, UR7, UR8 ;  /* 0x00000007ff067299 */ /* 0x000fe40008011608 */
[----:B------:R-:W-:Y:S02]  /*6510*/  USHF.R.U64 UR8, UR11, UR7, UR8 ;  /* 0x000000070b087299 */ /* 0x000fe40008001208 */
[----:B---3--:R-:W-:Y:S02]  /*6520*/  USHF.R.U32.HI UR4, URZ, UR5, UR6 ;  /* 0x00000005ff047299 */ /* 0x008fe40008011606 */
[----:B------:R-:W-:-:S04]  /*6530*/  USHF.R.U64 UR5, UR8, UR5, UR6 ;  /* 0x0000000508057299 */ /* 0x000fc80008001206 */
[----:B------:R-:W-:-:S04]  /*6540*/  LOP3.LUT R2, R3, UR4, RZ, 0xfc, !PT ;  /* 0x0000000403027c12 */ /* 0x000fc8000f8efcff */
[----:B------:R-:W-:-:S13]  /*6550*/  ISETP.NE.U32.AND P0, PT, R2, RZ, PT ;  /* 0x000000ff0200720c */ /* 0x000fda0003f05070 */
[----:B------:R-:W-:Y:S05]  /*6560*/  @P0 BRA `(.L_x_62) ;  /* 0x0000000000540947 */ /* 0x000fea0003800000 */
[----:B------:R-:W1:Y:S01]  /*6570*/  I2F.U32.RP R18, R16 ;  /* 0x0000001000127306 */ /* 0x000e620000209000 */
[----:B------:R-:W-:-:S07]  /*6580*/  ISETP.NE.U32.AND P1, PT, R16, RZ, PT ;  /* 0x000000ff1000720c */ /* 0x000fce0003f25070 */
[----:B-1----:R-:W1:Y:S02]  /*6590*/  MUFU.RCP R10, R18 ;  /* 0x00000012000a7308 */ /* 0x002e640000001000 */
[----:B-1----:R-:W-:-:S06]  /*65a0*/  IADD3 R10, PT, PT, R10, 0xffffffe, RZ ;  /* 0x0ffffffe0a0a7810 */ /* 0x002fcc0007ffe0ff */
[----:B------:R1:W2:Y:S02]  /*65b0*/  F2I.FTZ.U32.TRUNC.NTZ R11, R10 ;  /* 0x0000000a000b7305 */ /* 0x0002a4000021f000 */
[----:B-1----:R-:W-:Y:S02]  /*65c0*/  HFMA2 R10, -RZ, RZ, 0, 0 ;  /* 0x00000000ff0a7431 */ /* 0x002fe400000001ff */
[----:B--2---:R-:W-:-:S04]  /*65d0*/  IMAD.MOV R2, RZ, RZ, -R11 ;  /* 0x000000ffff027224 */ /* 0x004fc800078e0a0b */
[----:B------:R-:W-:-:S04]  /*65e0*/  IMAD R2, R2, R16, RZ ;  /* 0x0000001002027224 */ /* 0x000fc800078e02ff */
[----:B------:R-:W-:-:S06]  /*65f0*/  IMAD.HI.U32 R2, R11, R2, R10 ;  /* 0x000000020b027227 */ /* 0x000fcc00078e000a */
[----:B------:R-:W-:-:S04]  /*6600*/  IMAD.HI.U32 R20, R2, UR5, RZ ;  /* 0x0000000502147c27 */ /* 0x000fc8000f8e00ff */
[----:B------:R-:W-:-:S04]  /*6610*/  IMAD.MOV R3, RZ, RZ, -R20 ;  /* 0x000000ffff037224 */ /* 0x000fc800078e0a14 */
[----:B------:R-:W-:-:S05]  /*6620*/  IMAD R3, R16, R3, UR5 ;  /* 0x0000000510037e24 */ /* 0x000fca000f8e0203 */
[----:B------:R-:W-:-:S13]  /*6630*/  ISETP.GE.U32.AND P0, PT, R3, R16, PT ;  /* 0x000000100300720c */ /* 0x000fda0003f06070 */
[----:B------:R-:W-:Y:S01]  /*6640*/  @P0 IADD3 R3, PT, PT, R3, -R16, RZ ;  /* 0x8000001003030210 */ /* 0x000fe20007ffe0ff */
[----:B------:R-:W-:-:S03]  /*6650*/  @P0 VIADD R20, R20, 0x1 ;  /* 0x0000000114140836 */ /* 0x000fc60000000000 */
[----:B------:R-:W-:-:S13]  /*6660*/  ISETP.GE.U32.AND P2, PT, R3, R16, PT ;  /* 0x000000100300720c */ /* 0x000fda0003f46070 */
[----:B------:R-:W-:Y:S02]  /*6670*/  @P2 IADD3 R20, PT, PT, R20, 0x1, RZ ;  /* 0x0000000114142810 */ /* 0x000fe40007ffe0ff */
[----:B------:R-:W-:-:S04]  /*6680*/  @!P1 LOP3.LUT R20, RZ, R16, RZ, 0x33, !PT ;  /* 0x00000010ff149212 */ /* 0x000fc800078e33ff */
[----:B------:R-:W-:-:S05]  /*6690*/  IADD3 R19, PT, PT, -R20, RZ, RZ ;  /* 0x000000ff14137210 */ /* 0x000fca0007ffe1ff */
[----:B------:R-:W-:Y:S01]  /*66a0*/  IMAD R19, R16, R19, UR5 ;  /* 0x0000000510137e24 */ /* 0x000fe2000f8e0213 */
[----:B------:R-:W-:Y:S06]  /*66b0*/  BRA `(.L_x_63) ;  /* 0x0000000000187947 */ /* 0x000fec0003800000 */
.L_x_62:
[----:B------:R-:W-:Y:S01]  /*66c0*/  IMAD.U32 R19, RZ, RZ, UR5 ;  /* 0x00000005ff137e24 */ /* 0x000fe2000f8e00ff */
[----:B------:R-:W-:Y:S02]  /*66d0*/  MOV R18, UR4 ;  /* 0x0000000400127c02 */ /* 0x000fe40008000f00 */
[----:B------:R-:W-:Y:S02]  /*66e0*/  MOV R2, 0x6700 ;  /* 0x0000670000027802 */ /* 0x000fe40000000f00 */
[----:B----45:R-:W-:Y:S05]  /*66f0*/  CALL.REL.NOINC `(.L_x_64) ;  /* 0x000000c400b87944 */ /* 0x030fea0003c00000 */
[----:B------:R-:W-:-:S05]  /*6700*/  IADD3 R19, PT, PT, -R20, RZ, RZ ;  /* 0x000000ff14137210 */ /* 0x000fca0007ffe1ff */
[----:B------:R-:W-:-:S07]  /*6710*/  IMAD R19, R16, R19, UR5 ;  /* 0x0000000510137e24 */ /* 0x000fce000f8e0213 */
.L_x_63:
[----:B------:R-:W1:Y:S01]  /*6720*/  LDC R11, c[0x0][0xbdc] ;  /* 0x0002f700ff0b7b82 */ /* 0x000e620000000800 */
[----:B------:R-:W-:Y:S01]  /*6730*/  ULOP3.LUT UR8, UR8, UR12, URZ, 0xc0, !UPT ;  /* 0x0000000c08087292 */ /* 0x000fe2000f8ec0ff */
[----:B------:R-:W-:Y:S01]  /*6740*/  PLOP3.LUT P1, PT, PT, PT, PT, 0x8, 0x80 ;  /* 0x000000000080781c */ /* 0x000fe20003f2e170 */
[----:B------:R-:W-:-:S05]  /*6750*/  ULOP3.LUT UR11, UR18, UR11, URZ, 0xc0, !UPT ;  /* 0x0000000b120b7292 */ /* 0x000fca000f8ec0ff */
[----:B------:R-:W2:Y:S08]  /*6760*/  LDC R2, c[0x0][0xb80] ;  /* 0x0002e000ff027b82 */ /* 0x000eb00000000800 */
[----:B------:R-:W3:Y:S08]  /*6770*/  LDC R3, c[0x0][0xb90] ;  /* 0x0002e400ff037b82 */ /* 0x000ef00000000800 */
[----:B------:R-:W4:Y:S01]  /*6780*/  LDC R10, c[0x0][0xbe0] ;  /* 0x0002f800ff0a7b82 */ /* 0x000f220000000800 */
[----:B-1----:R-:W-:-:S05]  /*6790*/  SHF.L.U32 R11, R20, R11, RZ ;  /* 0x0000000b140b7219 */ /* 0x002fca00000006ff */
[----:B------:R-:W-:Y:S01]  /*67a0*/  VIADD R16, R11, UR8 ;  /* 0x000000080b107c36 */ /* 0x000fe20008000000 */
[----:B------:R-:W-:Y:S01]  /*67b0*/  P2R R11, PR, RZ, 0x2 ;  /* 0x00000002ff0b7803 */ /* 0x000fe20000000000 */
[----:B--2---:R-:W-:Y:S02]  /*67c0*/  IMAD R19, R19, R2, UR11 ;  /* 0x0000000b13137e24 */ /* 0x004fe4000f8e0202 */
[----:B---3--:R-:W-:Y:S02]  /*67d0*/  IMAD R16, R16, R3, UR38 ;  /* 0x0000002610107e24 */ /* 0x008fe4000f8e0203 */
[----:B------:R-:W-:Y:S01]  /*67e0*/  IMAD.MOV.U32 R3, RZ, RZ, 0x1 ;  /* 0x00000001ff037424 */ /* 0x000fe200078e00ff */
[----:B----4-:R-:W-:Y:S01]  /*67f0*/  ISETP.NE.AND P0, PT, R10, 0x1, PT ;  /* 0x000000010a00780c */ /* 0x010fe20003f05270 */
[----:B------:R-:W-:-:S03]  /*6800*/  IMAD.MOV.U32 R10, RZ, RZ, R21 ;  /* 0x000000ffff0a7224 */ /* 0x000fc600078e0015 */
[----:B------:R-:W-:Y:S02]  /*6810*/  SEL R2, R16, R19, !P0 ;  /* 0x0000001310027207 */ /* 0x000fe40004000000 */
[----:B------:R-:W-:Y:S02]  /*6820*/  SEL R18, R19, R16, !P0 ;  /* 0x0000001013127207 */ /* 0x000fe40004000000 */
.L_x_54:
[----:B------:R-:W-:-:S09]  /*6830*/  UISETP.NE.AND UP0, UPT, UR37, 0x1, UPT ;  /* 0x000000012500788c */ /* 0x000fd2000bf05270 */
[----:B------:R-:W-:Y:S05]  /*6840*/  BRA.U !UP0, `(.L_x_65) ;  /* 0x0000000108047547 */ /* 0x000fea000b800000 */
[----:B------:R-:W-:Y:S05]  /*6850*/  BPT.TRAP 0x1 ;  /* 0x000000040000795c */ /* 0x000fea0000300000 */
.L_x_65:
[----:B------:R-:W2:Y:S01]  /*6860*/  S2UR UR4, SR_CgaCtaId ;  /* 0x00000000000479c3 */ /* 0x000ea20000008800 */
[----:B------:R-:W-:Y:S01]  /*6870*/  UMOV UR5, 0x400 ;  /* 0x0000040000057882 */ /* 0x000fe20000000000 */
[----:B------:R-:W-:Y:S01]  /*6880*/  SHF.L.U32 R16, R0, 0x1f, RZ ;  /* 0x0000001f00107819 */ /* 0x000fe200000006ff */
[----:B------:R-:W-:Y:S01]  /*6890*/  VIADD R19, R9, 0x1 ;  /* 0x0000000109137836 */ /* 0x000fe20000000000 */
[----:B------:R-:W-:Y:S01]  /*68a0*/  ISETP.NE.AND P1, PT, R17, R10, PT ;  /* 0x0000000a1100720c */ /* 0x000fe20003f25270 */
[----:B--2---:R-:W-:-:S04]  /*68b0*/  ULEA UR4, UR4, UR5, 0x18 ;  /* 0x0000000504047291 */ /* 0x004fc8000f8ec0ff */
[----:B------:R-:W-:-:S09]  /*68c0*/  ULEA UR4, UR19, UR4, 0x3 ;  /* 0x0000000413047291 */ /* 0x000fd2000f8e18ff */
[----:B------:R-:W2:Y:S02]  /*68d0*/  SYNCS.PHASECHK.TRANS64.TRYWAIT P0, [UR4+0xc0], R16 ;  /* 0x0000c010ff0075a7 */ /* 0x000ea40008001104 */
[----:B--2---:R-:W-:Y:S05]  /*68e0*/  @!P0 BRA `(.L_x_66) ;  /* 0x000000b4002c8947 */ /* 0x004fea0003800000 */
.L_x_247:
[----:B------:R-:W-:Y:S01]  /*68f0*/  ELECT P0, URZ, PT ;  /* 0x0000000000ff782f */ /* 0x000fe20003800000 */
[----:B------:R-:W-:Y:S01]  /*6900*/  @!P1 IMAD.MOV R19, RZ, RZ, R9 ;  /* 0x000000ffff139224 */ /* 0x000fe200078e0209 */
[----:B------:R-:W-:Y:S01]  /*6910*/  BSSY.RECONVERGENT B0, `(.L_x_67) ;  /* 0x0000017000007945 */ /* 0x000fe20003800200 */
[----:B------:R-:W-:-:S03]  /*6920*/  ISETP.NE.AND P2, PT, R11, RZ, PT ;  /* 0x000000ff0b00720c */ /* 0x000fc60003f45270 */
[----:B------:R-:W-:-:S07]  /*6930*/  PRMT R9, R19, 0x7610, R9 ;  /* 0x0000761013097816 */ /* 0x000fce0000000009 */
[----:B------:R-:W-:Y:S05]  /*6940*/  @!P0 BRA `(.L_x_68) ;  /* 0x00000000004c8947 */ /* 0x000fea0003800000 */
[----:B------:R-:W-:Y:S01]  /*6950*/  PLOP3.LUT P0, PT, P1, P2, PT, 0x20, 0x2 ;  /* 0x000000000002781c */ /* 0x000fe20000f04470 */
[----:B------:R-:W-:Y:S01]  /*6960*/  UIMAD UR5, UR19, 0x14, UR36 ;  /* 0x00000014130578a4 */ /* 0x000fe2000f8e0224 */
[----:B------:R-:W-:Y:S02]  /*6970*/  SEL R11, R9, RZ, !P2 ;  /* 0x000000ff090b7207 */ /* 0x000fe40005000000 */
[----:B--2---:R-:W-:-:S04]  /*6980*/  SEL R16, RZ, 0x1, !P0 ;  /* 0x00000001ff107807 */ /* 0x004fc80004000000 */
[----:B------:R-:W-:Y:S02]  /*6990*/  PRMT R11, R16, 0x5410, R11 ;  /* 0x00005410100b7816 */ /* 0x000fe4000000000b */
[----:B------:R2:W-:Y:S04]  /*69a0*/  STS [UR5], R2 ;  /* 0x00000002ff007988 */ /* 0x0005e80008000805 */
[----:B------:R2:W-:Y:S04]  /*69b0*/  STS [UR5+0x4], R18 ;  /* 0x00000412ff007988 */ /* 0x0005e80008000805 */
[----:B------:R2:W-:Y:S04]  /*69c0*/  STS [UR5+0xc], R3 ;  /* 0x00000c03ff007988 */ /* 0x0005e80008000805 */
[----:B------:R2:W-:Y:S04]  /*69d0*/  STS [UR5+0x10], R11 ;  /* 0x0000100bff007988 */ /* 0x0005e80008000805 */
[----:B------:R2:W-:Y:S01]  /*69e0*/  STS [UR5+0x8], R10 ;  /* 0x0000080aff007988 */ /* 0x0005e20008000805 */
[----:B------:R-:W-:Y:S01]  /*69f0*/  @!PT LDS RZ, [RZ] ;  /* 0x00000000fffff984 */ /* 0x000fe20000000800 */
[----:B------:R-:W-:Y:S01]  /*6a00*/  @!PT LDS RZ, [RZ] ;  /* 0x00000000fffff984 */ /* 0x000fe20000000800 */
[----:B------:R-:W-:Y:S01]  /*6a10*/  @!PT LDS RZ, [RZ] ;  /* 0x00000000fffff984 */ /* 0x000fe20000000800 */
[----:B------:R-:W-:Y:S01]  /*6a20*/  @!PT LDS RZ, [RZ] ;  /* 0x00000000fffff984 */ /* 0x000fe20000000800 */
[----:B------:R3:W-:Y:S06]  /*6a30*/  MEMBAR.ALL.CTA ;  /* 0x0000000000007992 */ /* 0x0007ec0000008000 */
[----:B---3--:R-:W3:Y:S01]  /*6a40*/  FENCE.VIEW.ASYNC.S ;  /* 0x00000000000073c6 */ /* 0x008ee20000000000 */
[----:B------:R-:W-:Y:S05]  /*6a50*/  BRA.U !UP0, `(.L_x_69) ;  /* 0x0000000108047547 */ /* 0x000fea000b800000 */
[----:B------:R-:W-:Y:S05]  /*6a60*/  BPT.TRAP 0x1 ;  /* 0x000000040000795c */ /* 0x000fea0000300000 */
.L_x_69:
[----:B---3--:R-:W-:Y:S01]  /*6a70*/  SYNCS.ARRIVE.TRANS64.A1T0 RZ, [UR4+0x80], RZ ;  /* 0x000080ffffff79a7 */ /* 0x008fe20008100004 */
.L_x_68:
[----:B------:R-:W-:Y:S05]  /*6a80*/  BSYNC.RECONVERGENT B0 ;  /* 0x0000000000007941 */ /* 0x000fea0003800200 */
.L_x_67:
[----:B------:R-:W-:Y:S01]  /*6a90*/  UIADD3 UR19, UPT, UPT, UR19, 0x1, URZ ;  /* 0x0000000113137890 */ /* 0x000fe2000fffe0ff */
[----:B--2---:R-:W-:-:S03]  /*6aa0*/  MOV R17, R10 ;  /* 0x0000000a00117202 */ /* 0x004fc60000000f00 */
[----:B------:R-:W-:-:S04]  /*6ab0*/  UISETP.NE.AND UP0, UPT, UR19, 0x8, UPT ;  /* 0x000000081300788c */ /* 0x000fc8000bf05270 */
[----:B------:R-:W-:Y:S02]  /*6ac0*/  USEL UR4, URZ, 0x1, UP0 ;  /* 0x00000001ff047887 */ /* 0x000fe40008000000 */
[----:B------:R-:W-:-:S04]  /*6ad0*/  USEL UR19, UR19, URZ, UP0 ;  /* 0x000000ff13137287 */ /* 0x000fc80008000000 */
[----:B------:R-:W-:Y:S01]  /*6ae0*/  LOP3.LUT R0, R0, UR4, RZ, 0x3c, !PT ;  /* 0x0000000400007c12 */ /* 0x000fe2000f8e3cff */
[----:B------:R-:W-:Y:S07]  /*6af0*/  @!P2 BRA `(.L_x_70) ;  /* 0xffffffe40008a947 */ /* 0x000fee000383ffff */
[----:B------:R-:W-:Y:S01]  /*6b00*/  HFMA2 R9, -RZ, RZ, 0, 0 ;  /* 0x00000000ff097431 */ /* 0x000fe200000001ff */
[----:B------:R-:W-:Y:S02]  /*6b10*/  PRMT R11, RZ, 0x7610, R11 ;  /* 0x00007610ff0b7816 */ /* 0x000fe4000000000b */
.L_x_86:
[----:B--2---:R-:W2:Y:S01]  /*6b20*/  LDC.64 R2, c[0x0][0xbd0] ;  /* 0x0002f400ff027b82 */ /* 0x004ea20000000a00 */
[----:B------:R-:W-:Y:S01]  /*6b30*/  UIADD3 UR30, UP0, UPT, UR30, UR34, URZ ;  /* 0x000000221e1e7290 */ /* 0x000fe2000ff1e0ff */
[----:B------:R-:W-:Y:S01]  /*6b40*/  ISETP.NE.AND P1, PT, RZ, UR17, PT ;  /* 0x00000011ff007c0c */ /* 0x000fe2000bf25270 */
[----:B------:R-:W-:Y:S01]  /*6b50*/  IMAD.MOV.U32 R23, RZ, RZ, RZ ;  /* 0x000000ffff177224 */ /* 0x000fe200078e00ff */
[----:B------:R-:W-:Y:S01]  /*6b60*/  PLOP3.LUT P2, PT, PT, PT, PT, 0x80, 0x8 ;  /* 0x000000000008781c */ /* 0x000fe20003f4f070 */
[----:B------:R-:W-:Y:S01]  /*6b70*/  UIADD3.X UR25, UPT, UPT, UR25, UR31, URZ, UP0, !UPT ;  /* 0x0000001f19197290 */ /* 0x000fe200087fe4ff */
[----:B------:R-:W-:Y:S02]  /*6b80*/  IMAD.MOV.U32 R22, RZ, RZ, -0x1 ;  /* 0xffffffffff167424 */ /* 0x000fe400078e00ff */
[----:B------:R-:W-:Y:S01]  /*6b90*/  P2R R24, PR, RZ, 0x4 ;  /* 0x00000004ff187803 */ /* 0x000fe20000000000 */
[----:B------:R-:W-:Y:S01]  /*6ba0*/  IMAD.MOV.U32 R16, RZ, RZ, -0x1 ;  /* 0xffffffffff107424 */ /* 0x000fe200078e00ff */
[----:B--2---:R-:W-:Y:S01]  /*6bb0*/  ISETP.LE.U32.AND P0, PT, R2, UR30, PT ;  /* 0x0000001e02007c0c */ /* 0x004fe2000bf03070 */
[----:B------:R-:W-:-:S05]  /*6bc0*/  IMAD.U32 R2, RZ, RZ, UR25 ;  /* 0x00000019ff027e24 */ /* 0x000fca000f8e00ff */
[----:B------:R-:W-:Y:S01]  /*6bd0*/  ISETP.GE.U32.AND.EX P0, PT, R2, R3, PT, P0 ;  /* 0x000000030200720c */ /* 0x000fe20003f06100 */
[----:B------:R-:W-:-:S12]  /*6be0*/  IMAD.MOV.U32 R3, RZ, RZ, -0x1 ;  /* 0xffffffffff037424 */ /* 0x000fd800078e00ff */
[----:B------:R-:W-:Y:S05]  /*6bf0*/  @P0 BRA P1, `(.L_x_71) ;  /* 0x0000001800080947 */ /* 0x000fea0000800000 */
[----:B------:R-:W-:Y:S01]  /*6c00*/  IADD3 R3, P1, PT, R14, UR41, RZ ;  /* 0x000000290e037c10 */ /* 0x000fe2000ff3e0ff */
[----:B------:R-:W-:-:S03]  /*6c10*/  IMAD.U32 R2, RZ, RZ, UR25 ;  /* 0x00000019ff027e24 */ /* 0x000fc6000f8e00ff */
[----:B------:R-:W-:Y:S02]  /*6c20*/  ISETP.LE.U32.AND P0, PT, R3, UR30, PT ;  /* 0x0000001e03007c0c */ /* 0x000fe4000bf03070 */
[----:B----4-:R-:W-:-:S04]  /*6c30*/  IADD3.X R3, PT, PT, R15, UR40, RZ, P1, !PT ;  /* 0x000000280f037c10 */ /* 0x010fc80008ffe4ff */
[----:B------:R-:W-:-:S13]  /*6c40*/  ISETP.GE.U32.AND.EX P0, PT, R2, R3, PT, P0 ;  /* 0x000000030200720c */ /* 0x000fda0003f06100 */
[----:B------:R-:W-:Y:S05]  /*6c50*/  @!P0 BRA `(.L_x_72) ;  /* 0x0000001000e88947 */ /* 0x000fea0003800000 */
[----:B------:R-:W2:Y:S01]  /*6c60*/  LDCU UR20, c[0x0][0xbe8] ;  /* 0x00017d00ff1477ac */ /* 0x000ea20008000800 */
[----:B------:R-:W-:Y:S01]  /*6c70*/  IMAD.IADD R21, R8, 0x1, R21 ;  /* 0x0000000108157824 */ /* 0x000fe200078e0215 */
[----:B-----5:R-:W-:Y:S01]  /*6c80*/  MOV R16, R6 ;  /* 0x0000000600107202 */ /* 0x020fe20000000f00 */
[----:B------:R-:W-:Y:S02]  /*6c90*/  IMAD.MOV.U32 R15, RZ, RZ, R7 ;  /* 0x000000ffff0f7224 */ /* 0x000fe400078e0007 */
[----:B------:R-:W-:-:S05]  /*6ca0*/  VIADD R2, R21, 0x20 ;  /* 0x0000002015027836 */ /* 0x000fca0000000000 */
[----:B--2---:R-:W-:-:S13]  /*6cb0*/  ISETP.GE.AND P0, PT, R2, UR20, PT ;  /* 0x0000001402007c0c */ /* 0x004fda000bf06270 */
[----:B------:R-:W2:Y:S01]  /*6cc0*/  @!P0 LDC.64 R2, c[0x0][0xbf0] ;  /* 0x0002fc00ff028b82 */ /* 0x000ea20000000a00 */
[----:B------:R-:W-:Y:S01]  /*6cd0*/  BSSY.RECONVERGENT B0, `(.L_x_73) ;  /* 0x0000061000007945 */ /* 0x000fe20003800200 */
[----:B------:R-:W-:Y:S01]  /*6ce0*/  HFMA2 R14, -RZ, RZ, 0, 0 ;  /* 0x00000000ff0e7431 */ /* 0x000fe200000001ff */
[----:B------:R-:W-:Y:S01]  /*6cf0*/  MOV R17, 0x7fffffff ;  /* 0x7fffffff00117802 */ /* 0x000fe20000000f00 */
[----:B--2---:R-:W-:-:S05]  /*6d00*/  @!P0 IMAD.WIDE R2, R21, 0xc, R2 ;  /* 0x0000000c15028825 */ /* 0x004fca00078e0202 */
[----:B------:R2:W5:Y:S04]  /*6d10*/  @!P0 LDG.E R6, desc[UR50][R2.64+0x180] ;  /* 0x0001803202068981 */ /* 0x000568000c1e1900 */
[----:B------:R2:W5:Y:S01]  /*6d20*/  @!P0 LDG.E R7, desc[UR50][R2.64+0x184] ;  /* 0x0001843202078981 */ /* 0x000562000c1e1900 */
[----:B------:R-:W-:-:S13]  /*6d30*/  ISETP.GE.AND P0, PT, R21, UR20, PT ;  /* 0x0000001415007c0c */ /* 0x000fda000bf06270 */
[----:B------:R-:W-:Y:S05]  /*6d40*/  @P0 BRA `(.L_x_74) ;  /* 0x0000000400640947 */ /* 0x000fea0003800000 */
[----:B-1----:R-:W-:Y:S01]  /*6d50*/  IABS R12, R5 ;  /* 0x00000005000c7213 */ /* 0x002fe20000000000 */
[----:B------:R-:W1:Y:S01]  /*6d60*/  LDCU.64 UR8, c[0x0][0xbb0] ;  /* 0x00017600ff0877ac */ /* 0x000e620008000a00 */
[----:B--2---:R-:W-:Y:S02]  /*6d70*/  IABS R3, R4 ;  /* 0x0000000400037213 */ /* 0x004fe40000000000 */
[----:B------:R-:W2:Y:S01]  /*6d80*/  I2F.RP R26, R12 ;  /* 0x0000000c001a7306 */ /* 0x000ea20000209400 */
[----:B------:R-:W3:Y:S01]  /*6d90*/  LDCU.128 UR4, c[0x0][0xbc0] ;  /* 0x00017800ff0477ac */ /* 0x000ee20008000c00 */
[C---:B------:R-:W-:Y:S02]  /*6da0*/  IADD3 R14, P0, PT, R16.reuse, UR16, RZ ;  /* 0x00000010100e7c10 */ /* 0x040fe4000ff1e0ff */
[----:B------:R-:W-:Y:S01]  /*6db0*/  IADD3 R18, P2, PT, R15, UR14, RZ ;  /* 0x0000000e0f127c10 */ /* 0x000fe2000ff5e0ff */
[----:B------:R-:W4:Y:S01]  /*6dc0*/  LDCU.64 UR10, c[0x0][0xba8] ;  /* 0x00017500ff0a77ac */ /* 0x000f220008000a00 */
[----:B------:R-:W-:-:S02]  /*6dd0*/  LEA.HI.X.SX32 R13, R16, UR15, 0x1, P0 ;  /* 0x0000000f100d7c11 */ /* 0x000fc400080f0eff */
[----:B------:R-:W4:Y:S01]  /*6de0*/  I2F.RP R2, R3 ;  /* 0x0000000300027306 */ /* 0x000f220000209400 */
[----:B------:R-:W-:Y:S02]  /*6df0*/  LEA.HI.X.SX32 R17, R15, UR13, 0x1, P2 ;  /* 0x0000000d0f117c11 */ /* 0x000fe400090f0eff */
[----:B-1----:R-:W-:-:S05]  /*6e00*/  IADD3 R16, P0, PT, R14, UR9, RZ ;  /* 0x000000090e107c10 */ /* 0x002fca000ff1e0ff */
[----:B--2---:R-:W1:Y:S01]  /*6e10*/  MUFU.RCP R26, R26 ;  /* 0x0000001a001a7308 */ /* 0x004e620000001000 */
[----:B---3--:R-:W-:Y:S01]  /*6e20*/  IADD3 R20, P1, PT, R18, UR7, RZ ;  /* 0x0000000712147c10 */ /* 0x008fe2000ff3e0ff */
[----:B------:R-:W-:Y:S02]  /*6e30*/  IMAD.X R15, RZ, RZ, R13, P0 ;  /* 0x000000ffff0f7224 */ /* 0x000fe400000e060d */
[----:B----4-:R-:W-:-:S04]  /*6e40*/  IMAD.WIDE.U32 R36, R16, UR10, RZ ;  /* 0x0000000a10247c25 */ /* 0x010fc8000f8e00ff */
[----:B------:R-:W2:Y:S01]  /*6e50*/  MUFU.RCP R2, R2 ;  /* 0x0000000200027308 */ /* 0x000ea20000001000 */
[----:B------:R-:W-:Y:S02]  /*6e60*/  IMAD.X R19, RZ, RZ, R17, P1 ;  /* 0x000000ffff137224 */ /* 0x000fe400008e0611 */
[----:B------:R-:W-:-:S04]  /*6e70*/  IMAD.WIDE.U32 R30, R15, UR10, RZ ;  /* 0x0000000a0f1e7c25 */ /* 0x000fc8000f8e00ff */
[----:B------:R-:W-:-:S04]  /*6e80*/  IMAD.WIDE.U32 R28, R19, UR4, RZ ;  /* 0x00000004131c7c25 */ /* 0x000fc8000f8e00ff */
[----:B------:R-:W-:-:S04]  /*6e90*/  IMAD.WIDE.U32 R30, P1, R16, UR11, R30 ;  /* 0x0000000b101e7c25 */ /* 0x000fc8000f82001e */
[----:B-1----:R-:W-:Y:S02]  /*6ea0*/  VIADD R26, R26, 0xffffffe ;  /* 0x0ffffffe1a1a7836 */ /* 0x002fe40000000000 */
[C---:B------:R-:W-:Y:S02]  /*6eb0*/  IMAD.WIDE.U32 R28, P0, R20.reuse, UR5, R28 ;  /* 0x00000005141c7c25 */ /* 0x040fe4000f80001c */
[----:B------:R-:W1:Y:S02]  /*6ec0*/  F2I.FTZ.U32.TRUNC.NTZ R27, R26 ;  /* 0x0000001a001b7305 */ /* 0x000e64000021f000 */
[----:B------:R-:W-:-:S04]  /*6ed0*/  IMAD.WIDE.U32 R38, R20, UR4, RZ ;  /* 0x0000000414267c25 */ /* 0x000fc8000f8e00ff */
[----:B------:R-:W-:Y:S01]  /*6ee0*/  IMAD.X R35, RZ, RZ, RZ, P1 ;  /* 0x000000ffff237224 */ /* 0x000fe200008e06ff */
[----:B------:R-:W-:Y:S01]  /*6ef0*/  IADD3 RZ, P1, PT, R37, R30, RZ ;  /* 0x0000001e25ff7210 */ /* 0x000fe20007f3e0ff */
[----:B--2---:R-:W-:Y:S01]  /*6f00*/  VIADD R2, R2, 0xffffffe ;  /* 0x0ffffffe02027836 */ /* 0x004fe20000000000 */
[----:B------:R-:W-:Y:S01]  /*6f10*/  IADD3 RZ, P2, PT, R39, R28, RZ ;  /* 0x0000001c27ff7210 */ /* 0x000fe20007f5e0ff */
[----:B------:R-:W-:Y:S02]  /*6f20*/  IMAD.MOV.U32 R34, RZ, RZ, R31 ;  /* 0x000000ffff227224 */ /* 0x000fe400078e001f */
[----:B------:R-:W-:Y:S01]  /*6f30*/  IMAD.X R33, RZ, RZ, RZ, P0 ;  /* 0x000000ffff217224 */ /* 0x000fe200000e06ff */
[----:B------:R-:W-:Y:S01]  /*6f40*/  ISETP.NE.U32.AND P0, PT, RZ, UR10, PT ;  /* 0x0000000aff007c0c */ /* 0x000fe2000bf05070 */
[----:B------:R-:W-:Y:S02]  /*6f50*/  IMAD.MOV.U32 R32, RZ, RZ, R29 ;  /* 0x000000ffff207224 */ /* 0x000fe400078e001d */
[----:B------:R-:W2:Y:S01]  /*6f60*/  F2I.FTZ.U32.TRUNC.NTZ R29, R2 ;  /* 0x00000002001d7305 */ /* 0x000ea2000021f000 */
[----:B------:R-:W-:Y:S01]  /*6f70*/  IMAD.WIDE.U32.X R34, R15, UR11, R34, P1 ;  /* 0x0000000b0f227c25 */ /* 0x000fe200088e0422 */
[----:B------:R-:W-:-:S02]  /*6f80*/  ISETP.NE.U32.AND P1, PT, RZ, UR4, PT ;  /* 0x00000004ff007c0c */ /* 0x000fc4000bf25070 */
[----:B------:R-:W-:Y:S01]  /*6f90*/  ISETP.NE.AND.EX P0, PT, RZ, UR11, PT, P0 ;  /* 0x0000000bff007c0c */ /* 0x000fe2000bf05300 */
[----:B------:R-:W-:Y:S01]  /*6fa0*/  IMAD.WIDE.U32.X R32, R19, UR5, R32, P2 ;  /* 0x0000000513207c25 */ /* 0x000fe200090e0420 */
[----:B------:R-:W-:Y:S02]  /*6fb0*/  ISETP.NE.AND.EX P1, PT, RZ, UR5, PT, P1 ;  /* 0x00000005ff007c0c */ /* 0x000fe4000bf25310 */
[----:B------:R-:W-:Y:S01]  /*6fc0*/  SEL R14, R14, R34, !P0 ;  /* 0x000000220e0e7207 */ /* 0x000fe20004000000 */
[----:B-1----:R-:W-:Y:S01]  /*6fd0*/  IMAD.MOV R16, RZ, RZ, -R27 ;  /* 0x000000ffff107224 */ /* 0x002fe200078e0a1b */
[----:B------:R-:W-:Y:S01]  /*6fe0*/  SEL R13, R13, R35, !P0 ;  /* 0x000000230d0d7207 */ /* 0x000fe20004000000 */
[----:B------:R-:W-:Y:S01]  /*6ff0*/  IMAD.MOV.U32 R26, RZ, RZ, RZ ;  /* 0x000000ffff1a7224 */ /* 0x000fe200078e00ff */
[----:B------:R-:W-:Y:S01]  /*7000*/  SEL R18, R18, R32, !P1 ;  /* 0x0000002012127207 */ /* 0x000fe20004800000 */
[----:B------:R-:W-:Y:S01]  /*7010*/  IMAD R15, R16, R12, RZ ;  /* 0x0000000c100f7224 */ /* 0x000fe200078e02ff */
[----:B------:R-:W-:Y:S01]  /*7020*/  SEL R17, R17, R33, !P1 ;  /* 0x0000002111117207 */ /* 0x000fe20004800000 */
[----:B--2---:R-:W-:Y:S01]  /*7030*/  IMAD.MOV R20, RZ, RZ, -R29 ;  /* 0x000000ffff147224 */ /* 0x004fe200078e0a1d */
[----:B------:R-:W-:Y:S01]  /*7040*/  SHF.R.U64 R2, R14, UR8, R13 ;  /* 0x000000080e027c19 */ /* 0x000fe2000800120d */
[----:B------:R-:W-:Y:S01]  /*7050*/  IMAD.HI.U32 R15, R27, R15, R26 ;  /* 0x0000000f1b0f7227 */ /* 0x000fe200078e001a */
[----:B------:R-:W-:-:S02]  /*7060*/  SHF.R.U64 R17, R18, UR6, R17 ;  /* 0x0000000612117c19 */ /* 0x000fc40008001211 */
[----:B------:R-:W-:Y:S01]  /*7070*/  IADD3 R19, PT, PT, R5, -0x1, R2 ;  /* 0xffffffff05137810 */ /* 0x000fe20007ffe002 */
[----:B------:R-:W-:Y:S01]  /*7080*/  IMAD.MOV.U32 R28, RZ, RZ, RZ ;  /* 0x000000ffff1c7224 */ /* 0x000fe200078e00ff */
[----:B------:R-:W-:Y:S01]  /*7090*/  IADD3 R18, PT, PT, R4, -0x1, R17 ;  /* 0xffffffff04127810 */ /* 0x000fe20007ffe011 */
[----:B------:R-:W-:Y:S01]  /*70a0*/  IMAD R17, R20, R3, RZ ;  /* 0x0000000314117224 */ /* 0x000fe200078e02ff */
[----:B------:R-:W-:Y:S02]  /*70b0*/  IABS R14, R5 ;  /* 0x00000005000e7213 */ /* 0x000fe40000000000 */
[----:B------:R-:W-:Y:S01]  /*70c0*/  IABS R16, R19 ;  /* 0x0000001300107213 */ /* 0x000fe20000000000 */
[----:B------:R-:W-:Y:S01]  /*70d0*/  IMAD.HI.U32 R17, R29, R17, R28 ;  /* 0x000000111d117227 */ /* 0x000fe200078e001c */
[----:B------:R-:W-:Y:S02]  /*70e0*/  IABS R2, R4 ;  /* 0x0000000400027213 */ /* 0x000fe40000000000 */
[----:B------:R-:W-:Y:S01]  /*70f0*/  IABS R13, R18 ;  /* 0x00000012000d7213 */ /* 0x000fe20000000000 */
[----:B------:R-:W-:Y:S01]  /*7100*/  IMAD.MOV R14, RZ, RZ, -R14 ;  /* 0x000000ffff0e7224 */ /* 0x000fe200078e0a0e */
        /* <DEDUP_REMOVED lines=29> */
.L_x_74:
[----:B------:R-:W-:Y:S05]  /*72e0*/  BSYNC.RECONVERGENT B0 ;  /* 0x0000000000007941 */ /* 0x000fea0003800200 */
.L_x_73:
[----:B--2---:R-:W2:Y:S01]  /*72f0*/  SHFL.UP PT, R2, R17, 0x1, RZ ;  /* 0x0420000011027989 */ /* 0x004ea200000e00ff */
        /* <DEDUP_REMOVED lines=14> */
[----:B---3--:R-:W-:-:S03]  /*73e0*/  SEL R15, R15, RZ, P4 ;  /* 0x000000ff0f0f7207 */ /* 0x008fc60002000000 */
[----:B------:R-:W2:Y:S02]  /*73f0*/  SHFL.UP PT, R19, R16, 0x4, RZ ;  /* 0x0480000010137989 */ /* 0x000ea400000e00ff */
[----:B------:R-:W-:-:S05]  /*7400*/  IMAD.X R15, R15, 0x1, R2, P0 ;  /* 0x000000010f0f7824 */ /* 0x000fca00000e0602 */
        /* <DEDUP_REMOVED lines=8> */
[----:B------:R-:W-:Y:S01]  /*7490*/  IADD3 R20, P0, PT, R18, R19, RZ ;  /* 0x0000001312147210 */ /* 0x000fe20007f1e0ff */
[----:B------:R-:W-:Y:S01]  /*74a0*/  IMAD.U32 R18, RZ, RZ, UR25 ;  /* 0x00000019ff127e24 */ /* 0x000fe2000f8e00ff */
[----:B---3--:R-:W-:-:S03]  /*74b0*/  SEL R3, R3, RZ, P2 ;  /* 0x000000ff03037207 */ /* 0x008fc60001000000 */
[----:B------:R-:W2:Y:S02]  /*74c0*/  SHFL.UP PT, R15, R20, 0x10, RZ ;  /* 0x06000000140f7989 */ /* 0x000ea400000e00ff */
[----:B-1----:R-:W-:-:S05]  /*74d0*/  IMAD.X R25, R3, 0x1, R2, P0 ;  /* 0x0000000103197824 */ /* 0x002fca00000e0602 */
[----:B------:R-:W1:Y:S01]  /*74e0*/  SHFL.UP PT, R3, R25, 0x10, RZ ;  /* 0x0600000019037989 */ /* 0x000e6200000e00ff */
[----:B--2---:R-:W-:-:S04]  /*74f0*/  SEL R15, R15, RZ, P3 ;  /* 0x000000ff0f0f7207 */ /* 0x004fc80001800000 */
[----:B------:R-:W-:Y:S02]  /*7500*/  IADD3 R16, P0, PT, R15, R20, RZ ;  /* 0x000000140f107210 */ /* 0x000fe40007f1e0ff */
[----:B-1----:R-:W-:-:S05]  /*7510*/  SEL R2, R3, RZ, P3 ;  /* 0x000000ff03027207 */ /* 0x002fca0001800000 */
[----:B------:R-:W-:Y:S01]  /*7520*/  IMAD.X R15, R2, 0x1, R25, P0 ;  /* 0x00000001020f7824 */ /* 0x000fe200000e0619 */
[----:B------:R-:W-:-:S04]  /*7530*/  IADD3 R2, P0, PT, R16, UR41, RZ ;  /* 0x0000002910027c10 */ /* 0x000fc8000ff1e0ff */
        /* <DEDUP_REMOVED lines=12> */
.L_x_78:
        /* <DEDUP_REMOVED lines=100> */
.L_x_77:
[----:B------:R-:W-:Y:S05]  /*7c40*/  BSYNC.RECONVERGENT B0 ;  /* 0x0000000000007941 */ /* 0x000fea0003800200 */
.L_x_76:
        /* <DEDUP_REMOVED lines=40> */
.L_x_75:
        /* <DEDUP_REMOVED lines=12> */
[----:B------:R-:W1:Y:S04]  /*7f90*/  SHFL.IDX PT, R16, R16, R3, 0x1f ;  /* 0x00001f0310107589 */ /* 0x000e6800000e0000 */
[----:B------:R-:W3:Y:S04]  /*7fa0*/  SHFL.IDX PT, R2, R2, R3, 0x1f ;  /* 0x00001f0302027589 */ /* 0x000ee800000e0000 */
[----:B------:R2:W4:Y:S04]  /*7fb0*/  SHFL.IDX PT, R15, R14, R3, 0x1f ;  /* 0x00001f030e0f7589 */ /* 0x00052800000e0000 */
[----:B------:R2:W2:Y:S04]  /*7fc0*/  SHFL.IDX PT, R14, R17, R3, 0x1f ;  /* 0x00001f03110e7589 */ /* 0x0004a800000e0000 */
[----:B------:R2:W2:Y:S01]  /*7fd0*/  SHFL.IDX PT, R12, R12, R3, 0x1f ;  /* 0x00001f030c0c7589 */ /* 0x0004a200000e0000 */
[----:B-1----:R-:W-:-:S02]  /*7fe0*/  R2UR UR41, R16 ;  /* 0x00000000102972ca */ /* 0x002fc400000e0000 */
[----:B---3--:R-:W-:-:S15]  /*7ff0*/  R2UR UR40, R2 ;  /* 0x00000000022872ca */ /* 0x008fde00000e0000 */
.L_x_72:
[----:B------:R-:W3:Y:S01]  /*8000*/  LDCU UR4, c[0x0][0xbe8] ;  /* 0x00017d00ff0477ac */ /* 0x000ee20008000800 */
[----:B------:R-:W-:Y:S01]  /*8010*/  IMAD.MOV.U32 R16, RZ, RZ, -0x1 ;  /* 0xffffffffff107424 */ /* 0x000fe200078e00ff */
[----:B--2---:R-:W-:Y:S02]  /*8020*/  MOV R3, 0xffffffff ;  /* 0xffffffff00037802 */ /* 0x004fe40000000f00 */
[----:B---3--:R-:W-:-:S13]  /*8030*/  ISETP.GE.AND P0, PT, R21, UR4, PT ;  /* 0x0000000415007c0c */ /* 0x008fda000bf06270 */
        /* <DEDUP_REMOVED lines=38> */
.L_x_79:
[----:B------:R-:W-:Y:S01]  /*82a0*/  IMAD.U32 R19, RZ, RZ, UR5 ;  /* 0x00000005ff137e24 */ /* 0x000fe2000f8e00ff */
[----:B------:R-:W-:Y:S02]  /*82b0*/  MOV R18, UR4 ;  /* 0x0000000400127c02 */ /* 0x000fe40008000f00 */
[----:B------:R-:W-:Y:S02]  /*82c0*/  MOV R2, 0x82e0 ;  /* 0x000082e000027802 */ /* 0x000fe40000000f00 */
[----:B----45:R-:W-:Y:S05]  /*82d0*/  CALL.REL.NOINC `(.L_x_64) ;  /* 0x000000a800c07944 */ /* 0x030fea0003c00000 */
[----:B------:R-:W-:Y:S02]  /*82e0*/  IADD3 R3, PT, PT, -R20, RZ, RZ ;  /* 0x000000ff14037210 */ /* 0x000fe40007ffe1ff */
[----:B------:R-:W-:-:S03]  /*82f0*/  MOV R2, R20 ;  /* 0x0000001400027202 */ /* 0x000fc60000000f00 */
[----:B------:R-:W-:-:S07]  /*8300*/  IMAD R20, R16, R3, UR5 ;  /* 0x0000000510147e24 */ /* 0x000fce000f8e0203 */
.L_x_80:
[----:B------:R-:W1:Y:S01]  /*8310*/  LDC R17, c[0x0][0xbdc] ;  /* 0x0002f700ff117b82 */ /* 0x000e620000000800 */
[----:B------:R-:W-:Y:S01]  /*8320*/  ULOP3.LUT UR8, UR8, UR12, URZ, 0xc0, !UPT ;  /* 0x0000000c08087292 */ /* 0x000fe2000f8ec0ff */
[----:B------:R-:W-:Y:S01]  /*8330*/  PLOP3.LUT P1, PT, PT, PT, PT, 0x8, 0x80 ;  /* 0x000000000080781c */ /* 0x000fe20003f2e170 */
[----:B------:R-:W-:Y:S01]  /*8340*/  ULOP3.LUT UR11, UR18, UR11, URZ, 0xc0, !UPT ;  /* 0x0000000b120b7292 */ /* 0x000fe2000f8ec0ff */
[----:B------:R-:W-:Y:S02]  /*8350*/  IMAD.MOV.U32 R23, RZ, RZ, 0x1 ;  /* 0x00000001ff177424 */ /* 0x000fe400078e00ff */
[----:B------:R-:W-:Y:S02]  /*8360*/  P2R R24, PR, RZ, 0x2 ;  /* 0x00000002ff187803 */ /* 0x000fe40000000000 */
[----:B------:R-:W2:Y:S08]  /*8370*/  LDC R3, c[0x0][0xb80] ;  /* 0x0002e000ff037b82 */ /* 0x000eb00000000800 */
[----:B------:R-:W3:Y:S08]  /*8380*/  LDC R16, c[0x0][0xb90] ;  /* 0x0002e400ff107b82 */ /* 0x000ef00000000800 */
[----:B------:R-:W4:Y:S01]  /*8390*/  LDC R18, c[0x0][0xbe0] ;  /* 0x0002f800ff127b82 */ /* 0x000f220000000800 */
[----:B-1----:R-:W-:-:S05]  /*83a0*/  SHF.L.U32 R2, R2, R17, RZ ;  /* 0x0000001102027219 */ /* 0x002fca00000006ff */
[----:B------:R-:W-:Y:S02]  /*83b0*/  VIADD R17, R2, UR8 ;  /* 0x0000000802117c36 */ /* 0x000fe40008000000 */
[----:B--2---:R-:W-:Y:S02]  /*83c0*/  IMAD R3, R20, R3, UR11 ;  /* 0x0000000b14037e24 */ /* 0x004fe4000f8e0203 */
[----:B---3--:R-:W-:Y:S01]  /*83d0*/  IMAD R16, R17, R16, UR38 ;  /* 0x0000002611107e24 */ /* 0x008fe2000f8e0210 */
[----:B----4-:R-:W-:-:S04]  /*83e0*/  ISETP.NE.AND P0, PT, R18, 0x1, PT ;  /* 0x000000011200780c */ /* 0x010fc80003f05270 */
[----:B------:R-:W-:Y:S02]  /*83f0*/  SEL R22, R16, R3, !P0 ;  /* 0x0000000310167207 */ /* 0x000fe40004000000 */
[----:B------:R-:W-:Y:S01]  /*8400*/  SEL R16, R3, R16, !P0 ;  /* 0x0000001003107207 */ /* 0x000fe20004000000 */
[----:B------:R-:W-:Y:S02]  /*8410*/  IMAD.MOV.U32 R3, RZ, RZ, R21 ;  /* 0x000000ffff037224 */ /* 0x000fe400078e0015 */
.L_x_71:
[----:B------:R-:W-:-:S09]  /*8420*/  UISETP.NE.AND UP0, UPT, UR37, 0x1, UPT ;  /* 0x000000012500788c */ /* 0x000fd2000bf05270 */
[----:B------:R-:W-:Y:S05]  /*8430*/  BRA.U !UP0, `(.L_x_81) ;  /* 0x0000000108047547 */ /* 0x000fea000b800000 */
[----:B------:R-:W-:Y:S05]  /*8440*/  BPT.TRAP 0x1 ;  /* 0x000000040000795c */ /* 0x000fea0000300000 */
.L_x_81:
[----:B------:R-:W2:Y:S01]  /*8450*/  S2UR UR4, SR_CgaCtaId ;  /* 0x00000000000479c3 */ /* 0x000ea20000008800 */
[----:B------:R-:W-:Y:S01]  /*8460*/  UMOV UR5, 0x400 ;  /* 0x0000040000057882 */ /* 0x000fe20000000000 */
[----:B------:R-:W-:Y:S02]  /*8470*/  SHF.L.U32 R2, R0, 0x1f, RZ ;  /* 0x0000001f00027819 */ /* 0x000fe400000006ff */
[----:B------:R-:W-:Y:S02]  /*8480*/  ISETP.NE.AND P1, PT, R10, R3, PT ;  /* 0x000000030a00720c */ /* 0x000fe40003f25270 */
[----:B------:R-:W-:-:S04]  /*8490*/  ISETP.NE.AND P2, PT, R24, RZ, PT ;  /* 0x000000ff1800720c */ /* 0x000fc80003f45270 */
[----:B------:R-:W-:Y:S01]  /*84a0*/  ISETP.NE.AND P2, PT, R10, R3, !P2 ;  /* 0x000000030a00720c */ /* 0x000fe20005745270 */
[----:B------:R-:W-:-:S06]  /*84b0*/  VIADD R10, R11, 0x1 ;  /* 0x000000010b0a7836 */ /* 0x000fcc0000000000 */
[----:B------:R-:W-:Y:S01]  /*84c0*/  @!P1 IMAD.MOV R10, RZ, RZ, R11 ;  /* 0x000000ffff0a9224 */ /* 0x000fe200078e020b */
[----:B--2---:R-:W-:-:S04]  /*84d0*/  ULEA UR4, UR4, UR5, 0x18 ;  /* 0x0000000504047291 */ /* 0x004fc8000f8ec0ff */
[----:B------:R-:W-:-:S09]  /*84e0*/  ULEA UR4, UR19, UR4, 0x3 ;  /* 0x0000000413047291 */ /* 0x000fd2000f8e18ff */
[----:B------:R-:W2:Y:S02]  /*84f0*/  SYNCS.PHASECHK.TRANS64.TRYWAIT P0, [UR4+0xc0], R2 ;  /* 0x0000c002ff0075a7 */ /* 0x000ea40008001104 */
[----:B--2---:R-:W-:Y:S05]  /*8500*/  @!P0 BRA `(.L_x_82) ;  /* 0x00000098003c8947 */ /* 0x004fea0003800000 */
.L_x_249:
[----:B------:R-:W-:Y:S02]  /*8510*/  ELECT P0, URZ, PT ;  /* 0x0000000000ff782f */ /* 0x000fe40003800000 */
[----:B------:R-:W-:Y:S01]  /*8520*/  ISETP.NE.AND P1, PT, R24, RZ, PT ;  /* 0x000000ff1800720c */ /* 0x000fe20003f25270 */
[----:B------:R-:W-:Y:S03]  /*8530*/  BSSY.RECONVERGENT B0, `(.L_x_83) ;  /* 0x0000015000007945 */ /* 0x000fe60003800200 */
[----:B------:R-:W-:-:S04]  /*8540*/  SEL R10, R10, RZ, !P1 ;  /* 0x000000ff0a0a7207 */ /* 0x000fc80004800000 */
[----:B--2---:R-:W-:-:S03]  /*8550*/  PRMT R11, R10, 0x7610, R11 ;  /* 0x000076100a0b7816 */ /* 0x004fc6000000000b */
[----:B------:R-:W-:Y:S05]  /*8560*/  @!P0 BRA `(.L_x_84) ;  /* 0x0000000000448947 */ /* 0x000fea0003800000 */
[----:B------:R-:W-:Y:S01]  /*8570*/  UIMAD UR5, UR19, 0x14, UR36 ;  /* 0x00000014130578a4 */ /* 0x000fe2000f8e0224 */
[----:B------:R-:W-:-:S04]  /*8580*/  SEL R2, RZ, 0x1, !P2 ;  /* 0x00000001ff027807 */ /* 0x000fc80005000000 */
[----:B------:R-:W-:-:S04]  /*8590*/  PRMT R2, R2, 0x5410, R11 ;  /* 0x0000541002027816 */ /* 0x000fc8000000000b */
        /* <DEDUP_REMOVED lines=13> */
.L_x_85:
[----:B---3--:R-:W-:Y:S01]  /*8670*/  SYNCS.ARRIVE.TRANS64.A1T0 RZ, [UR4+0x80], RZ ;  /* 0x000080ffffff79a7 */ /* 0x008fe20008100004 */
.L_x_84:
[----:B------:R-:W-:Y:S05]  /*8680*/  BSYNC.RECONVERGENT B0 ;  /* 0x0000000000007941 */ /* 0x000fea0003800200 */
.L_x_83:
[----:B------:R-:W-:Y:S01]  /*8690*/  UIADD3 UR19, UPT, UPT, UR19, 0x1, URZ ;  /* 0x0000000113137890 */ /* 0x000fe2000fffe0ff */
[----:B------:R-:W-:Y:S02]  /*86a0*/  VIADD R9, R9, 0x1 ;  /* 0x0000000109097836 */ /* 0x000fe40000000000 */
[----:B------:R-:W-:Y:S01]  /*86b0*/  IMAD.MOV.U32 R10, RZ, RZ, R3 ;  /* 0x000000ffff0a7224 */ /* 0x000fe200078e0003 */
[----:B------:R-:W-:Y:S02]  /*86c0*/  UISETP.NE.AND UP0, UPT, UR19, 0x8, UPT ;  /* 0x000000081300788c */ /* 0x000fe4000bf05270 */
[----:B------:R-:W-:Y:S02]  /*86d0*/  ISETP.NE.AND P0, PT, R9, 0x4, PT ;  /* 0x000000040900780c */ /* 0x000fe40003f05270 */
[----:B------:R-:W-:Y:S02]  /*86e0*/  USEL UR4, URZ, 0x1, UP0 ;  /* 0x00000001ff047887 */ /* 0x000fe40008000000 */
[----:B------:R-:W-:-:S04]  /*86f0*/  USEL UR19, UR19, URZ, UP0 ;  /* 0x000000ff13137287 */ /* 0x000fc80008000000 */
[----:B------:R-:W-:-:S05]  /*8700*/  LOP3.LUT R0, R0, UR4, RZ, 0x3c, !PT ;  /* 0x0000000400007c12 */ /* 0x000fca000f8e3cff */
[----:B------:R-:W-:Y:S05]  /*8710*/  @!P0 EXIT ;  /* 0x000000000000894d */ /* 0x000fea0003800000 */
[----:B------:R-:W-:Y:S05]  /*8720*/  BRA `(.L_x_86) ;  /* 0xffffffe000fc7947 */ /* 0x000fea000383ffff */
.L_x_53:
[----:B------:R-:W-:-:S09]  /*8730*/  UISETP.NE.AND UP0, UPT, UR37, 0x3, UPT ;  /* 0x000000032500788c */ /* 0x000fd2000bf05270 */
[----:B------:R-:W-:Y:S05]  /*8740*/  BRA.U UP0, `(.L_x_87) ;  /* 0x0000001100cc7547 */ /* 0x000fea000b800000 */
[----:B------:R-:W-:-:S08]  /*8750*/  NOP ;  /* 0x0000000000007918 */ /* 0x000fd00000000000 */
[----:B-1--45:R-:W1:-:S00]  /*8760*/  USETMAXREG.DEALLOC.CTAPOOL 0x88 ;  /* 0x00000088000079c8 */ /* 0x032e4000080e0500 */
[----:B-1----:R-:W1:Y:S01]  /*8770*/  LDC.64 R20, c[0x0][0x390] ;  /* 0x0000e400ff147b82 */ /* 0x002e620000000a00 */
[----:B------:R-:W-:Y:S02]  /*8780*/  HFMA2 R18, -RZ, RZ, 0, 0 ;  /* 0x00000000ff127431 */ /* 0x000fe400000001ff */
[----:B------:R-:W-:Y:S01]  /*8790*/  IMAD.MOV.U32 R19, RZ, RZ, 0x1 ;  /* 0x00000001ff137424 */ /* 0x000fe200078e00ff */
[----:B------:R-:W-:Y:S01]  /*87a0*/  PRMT R4, RZ, 0x7610, R4 ;  /* 0x00007610ff047816 */ /* 0x000fe20000000004 */
[----:B------:R-:W2:Y:S03]  /*87b0*/  LDCU UR26, c[0x0][0x880] ;  /* 0x00011000ff1a77ac */ /* 0x000ea60008000800 */
[----:B------:R-:W3:Y:S01]  /*87c0*/  LDC.64 R10, c[0x0][0xb08] ;  /* 0x0002c200ff0a7b82 */ /* 0x000ee20000000a00 */
[----:B------:R-:W4:Y:S01]  /*87d0*/  LDCU.64 UR6, c[0x0][0x888] ;  /* 0x00011100ff0677ac */ /* 0x000f220008000a00 */
[----:B------:R-:W-:Y:S01]  /*87e0*/  UPLOP3.LUT UP1, UPT, UPT, UPT, UPT, 0x40, 0x4 ;  /* 0x000000000004789c */ /* 0x000fe20003f2e870 */
[----:B------:R-:W-:-:S05]  /*87f0*/  UMOV UR5, URZ ;  /* 0x000000ff00057c82 */ /* 0x000fca0008000000 */
[----:B------:R-:W1:Y:S08]  /*8800*/  LDC.64 R8, c[0x0][0xb10] ;  /* 0x0002c400ff087b82 */ /* 0x000e700000000a00 */
[----:B--2---:R-:W1:Y:S02]  /*8810*/  LDC.64 R2, c[0x0][0x890] ;  /* 0x00022400ff027b82 */ /* 0x004e640000000a00 */
.L_x_121:
[----:B------:R-:W-:Y:S04]  /*8820*/  LOP3.LUT R0, R4, 0xffff, RZ, 0xc0, !PT ;  /* 0x0000ffff04007812 */ /* 0x000fe800078ec0ff */
[----:B------:R-:W-:Y:S04]  /*8830*/  SHF.R.U32.HI R0, RZ, 0x1, R0 ;  /* 0x00000001ff007819 */ /* 0x000fe80000011600 */
[----:B------:R-:W-:Y:S05]  /*8840*/  LOP3.LUT R0, R0, 0xffff, RZ, 0xc0, !PT ;  /* 0x0000ffff00007812 */ /* 0x000fea00078ec0ff */
[----:B------:R-:W-:Y:S05]  /*8850*/  IMAD R0, R0, 0x4925, RZ ;  /* 0x0000492500007824 */ /* 0x000fea00078e02ff */
[----:B------:R-:W-:Y:S04]  /*8860*/  SHF.R.U32.HI R0, RZ, 0x11, R0 ;  /* 0x00000011ff007819 */ /* 0x000fe80000011600 */
[----:B------:R-:W-:Y:S05]  /*8870*/  PRMT R0, R0, 0x9910, RZ ;  /* 0x0000991000007816 */ /* 0x000fea00000000ff */
[----:B------:R-:W-:Y:S04]  /*8880*/  IMAD R0, R0, 0xe, RZ ;  /* 0x0000000e00007824 */ /* 0x000fe800078e02ff */
[----:B------:R-:W-:Y:S05]  /*8890*/  IMAD.MOV R0, RZ, RZ, -R0 ;  /* 0x000000ffff007224 */ /* 0x000fea00078e0a00 */
[----:B------:R-:W-:Y:S05]  /*88a0*/  PRMT R5, R0, 0x7710, RZ ;  /* 0x0000771000057816 */ /* 0x000fea00000000ff */
[----:B------:R-:W-:Y:S05]  /*88b0*/  IMAD.IADD R5, R5, 0x1, R4 ;  /* 0x0000000105057824 */ /* 0x000fea00078e0204 */
[----:B------:R-:W-:Y:S11]  /*88c0*/  R2UR UR4, R5 ;  /* 0x00000000050472ca */ /* 0x000ff600000e0000 */
[----:B------:R-:W-:Y:S02]  /*88d0*/  @!UPT UIADD3 URZ, UPT, UPT, URZ, URZ, URZ ;  /* 0x000000fffffff290 */ /* 0x000fe4000fffe0ff */
[----:B------:R-:W-:Y:S06]  /*88e0*/  ULOP3.LUT UR4, UR4, 0xffff, URZ, 0xc0, !UPT ;  /* 0x0000ffff04047892 */ /* 0x000fec000f8ec0ff */
[----:B------:R-:W-:Y:S02]  /*88f0*/  IMAD.U32 R4, RZ, RZ, UR4 ;  /* 0x00000004ff047e24 */ /* 0x000fe4000f8e00ff */
[----:B------:R-:W-:Y:S03]  /*8900*/  IMAD.U32 R0, RZ, RZ, UR4 ;  /* 0x00000004ff007e24 */ /* 0x000fe6000f8e00ff */
[----:B------:R-:W-:Y:S04]  /*8910*/  LEA R4, P0, R4, UR22, 0x7 ;  /* 0x0000001604047c11 */ /* 0x000fe8000f8038ff */
[----:B------:R-:W-:Y:S02]  /*8920*/  LEA.HI.X R5, R0, UR23, RZ, 0x7, P0 ;  /* 0x0000001700057c11 */ /* 0x000fe400080f3cff */
[----:B------:R-:W-:Y:S02]  /*8930*/  R2UR UR28, R4 ;  /* 0x00000000041c72ca */ /* 0x000fe400000e0000 */
[----:B------:R-:W-:Y:S01]  /*8940*/  R2UR UR29, R5 ;  /* 0x00000000051d72ca */ /* 0x000fe200000e0000 */
[----:B------:R-:W-:Y:S03]  /*8950*/  @!UPT UIADD3 URZ, UPT, UPT, URZ, URZ, URZ ;  /* 0x000000fffffff290 */ /* 0x000fe6000fffe0ff */
[----:B------:R-:W-:Y:S11]  /*8960*/  BRA.U UP1, `(.L_x_88) ;  /* 0x0000000501107547 */ /* 0x000ff6000b800000 */
[----:B------:R-:W2:Y:S01]  /*8970*/  S2R R0, SR_LANEID ;  /* 0x0000000000007919 */ /* 0x000ea20000000000 */
[----:B------:R-:W-:Y:S02]  /*8980*/  MOV R4, 0x400 ;  /* 0x0000040000047802 */ /* 0x000fe40000000f00 */
[----:B------:R-:W-:Y:S01]  /*8990*/  ELECT P0, URZ, PT ;  /* 0x0000000000ff782f */ /* 0x000fe20003800000 */
[----:B------:R-:W-:Y:S01]  /*89a0*/  BSSY.RECONVERGENT B0, `(.L_x_89) ;  /* 0x0000037000007945 */ /* 0x000fe20003800200 */
[----:B------:R-:W5:Y:S02]  /*89b0*/  S2R R15, SR_CgaCtaId ;  /* 0x00000000000f7919 */ /* 0x000f640000008800 */
[----:B-----5:R-:W-:Y:S01]  /*89c0*/  LEA R15, R15, R4, 0x18 ;  /* 0x000000040f0f7211 */ /* 0x020fe200078ec0ff */
[----:B--2---:R-:W-:Y:S05]  /*89d0*/  IMAD.SHL.U32 R0, R0, 0x4, RZ ;  /* 0x0000000400007824 */ /* 0x004fea00078e00ff */
[----:B------:R-:W-:Y:S03]  /*89e0*/  IADD3 R16, PT, PT, R0, 0x380, R15 ;  /* 0x0000038000107810 */ /* 0x000fe60007ffe00f */
[----:B------:R-:W-:Y:S05]  /*89f0*/  @!P0 BRA `(.L_x_90) ;  /* 0x0000000000c48947 */ /* 0x000fea0003800000 */
[----:B-1----:R-:W-:Y:S01]  /*8a00*/  ISETP.NE.U32.AND P0, PT, R8, RZ, PT ;  /* 0x000000ff0800720c */ /* 0x002fe20003f05070 */
[----:B------:R-:W-:Y:S01]  /*8a10*/  IMAD.WIDE R12, R17, 0xc, R20 ;  /* 0x0000000c110c7825 */ /* 0x000fe200078e0214 */
[----:B---3--:R-:W-:Y:S01]  /*8a20*/  ISETP.NE.U32.AND P1, PT, R10, RZ, PT ;  /* 0x000000ff0a00720c */ /* 0x008fe20003f25070 */
[----:B------:R-:W1:Y:S01]  /*8a30*/  S2UR UR4, SR_CgaCtaId ;  /* 0x00000000000479c3 */ /* 0x000e620000008800 */
[----:B------:R-:W-:Y:S01]  /*8a40*/  ISETP.NE.AND.EX P0, PT, R9, RZ, PT, P0 ;  /* 0x000000ff0900720c */ /* 0x000fe20003f05300 */
[----:B------:R-:W-:Y:S01]  /*8a50*/  UMOV UR8, 0x400 ;  /* 0x0000040000087882 */ /* 0x000fe20000000000 */
[----:B------:R-:W2:Y:S01]  /*8a60*/  LDG.E R26, desc[UR50][R12.64] ;  /* 0x000000320c1a7981 */ /* 0x000ea2000c1e1900 */
[----:B------:R-:W-:Y:S10]  /*8a70*/  ISETP.NE.AND.EX P1, PT, R11, RZ, PT, P1 ;  /* 0x000000ff0b00720c */ /* 0x000ff40003f25310 */
[----:B------:R-:W3:Y:S08]  /*8a80*/  @P0 LDC.64 R4, c[0x0][0xb10] ;  /* 0x0002c400ff040b82 */ /* 0x000ef00000000a00 */
[----:B------:R-:W5:Y:S01]  /*8a90*/  @P1 LDC.64 R6, c[0x0][0xb08] ;  /* 0x0002c200ff061b82 */ /* 0x000f620000000a00 */
[----:B--2---:R-:W-:Y:S01]  /*8aa0*/  SHF.R.S32.HI R27, RZ, 0x1f, R26 ;  /* 0x0000001fff1b7819 */ /* 0x004fe2000001141a */
[C---:B---3--:R-:W-:Y:S01]  /*8ab0*/  @P0 IMAD.WIDE R4, R17.reuse, 0x8, R4 ;  /* 0x0000000811040825 */ /* 0x048fe200078e0204 */
[----:B-1----:R-:W-:Y:S03]  /*8ac0*/  ULEA UR4, UR4, UR8, 0x18 ;  /* 0x0000000804047291 */ /* 0x002fe6000f8ec0ff */
[----:B-----5:R-:W-:Y:S01]  /*8ad0*/  @P1 IMAD.WIDE R6, R17, 0x8, R6 ;  /* 0x0000000811061825 */ /* 0x020fe200078e0206 */
[----:B------:R-:W2:Y:S01]  /*8ae0*/  @P0 LDG.E.64 R28, desc[UR50][R4.64] ;  /* 0x00000032041c0981 */ /* 0x000ea2000c1e1b00 */
[----:B------:R-:W-:Y:S03]  /*8af0*/  UIADD3 UR8, UPT, UPT, UR4, 0x380, URZ ;  /* 0x0000038004087890 */ /* 0x000fe6000fffe0ff */
[----:B------:R1:W3:Y:S04]  /*8b00*/  @P1 LDG.E.64 R24, desc[UR50][R6.64] ;  /* 0x0000003206181981 */ /* 0x0002e8000c1e1b00 */
[----:B------:R-:W-:Y:S04]  /*8b10*/  STS [UR4+0x3b0], RZ ;  /* 0x0003b0ffff007988 */ /* 0x000fe80008000804 */
[----:B------:R5:W4:Y:S04]  /*8b20*/  LDG.E R5, desc[UR50][R12.64+0x4] ;  /* 0x000004320c057981 */ /* 0x000b28000c1e1900 */
[----:B-1----:R-:W1:Y:S01]  /*8b30*/  LDS R7, [UR4+0x39c] ;  /* 0x00039c04ff077984 */ /* 0x002e620008000800 */
[----:B------:R-:W-:Y:S05]  /*8b40*/  IMAD.U32 R6, RZ, RZ, UR8 ;  /* 0x00000008ff067e24 */ /* 0x000fea000f8e00ff */
[----:B-----5:R-:W-:Y:S05]  /*8b50*/  SHF.R.U64 R12, R6, 0x4, RZ ;  /* 0x00000004060c7819 */ /* 0x020fea00000012ff */
[----:B------:R-:W-:Y:S04]  /*8b60*/  STS [UR4+0x390], R12 ;  /* 0x0003900cff007988 */ /* 0x000fe80008000804 */
[----:B------:R-:W-:Y:S01]  /*8b70*/  STS [UR4+0x394], R12 ;  /* 0x0003940cff007988 */ /* 0x000fe20008000804 */
[----:B------:R-:W-:Y:S02]  /*8b80*/  @!P0 IMAD.MOV.U32 R28, RZ, RZ, R26 ;  /* 0x000000ffff1c8224 */ /* 0x000fe400078e001a */
[----:B------:R-:W-:Y:S01]  /*8b90*/  @!P0 IMAD.MOV.U32 R29, RZ, RZ, R27 ;  /* 0x000000ffff1d8224 */ /* 0x000fe200078e001b */
[----:B---3--:R-:W-:Y:S04]  /*8ba0*/  @P1 STS.64 [UR4+0x380], R24 ;  /* 0x00038018ff001988 */ /* 0x008fe80008000a04 */
[----:B--2---:R-:W-:Y:S04]  /*8bb0*/  SHF.L.U64.HI R14, R28, 0x1, R29 ;  /* 0x000000011c0e7819 */ /* 0x004fe8000001021d */
[----:B------:R-:W-:Y:S04]  /*8bc0*/  LOP3.LUT R14, R14, 0x1fffffff, RZ, 0xc0, !PT ;  /* 0x1fffffff0e0e7812 */ /* 0x000fe800078ec0ff */
[----:B------:R-:W-:Y:S04]  /*8bd0*/  SHF.R.U32.HI R4, RZ, 0x4, R14 ;  /* 0x00000004ff047819 */ /* 0x000fe8000001160e */
[----:B-1----:R-:W-:Y:S02]  /*8be0*/  LOP3.LUT R23, R7, 0xf, R4, 0xb8, !PT ;  /* 0x0000000f07177812 */ /* 0x002fe400078eb804 */
[----:B------:R-:W-:Y:S03]  /*8bf0*/  CS2R R6, SRZ ;  /* 0x0000000000067805 */ /* 0x000fe6000001ff00 */
[----:B------:R1:W-:Y:S01]  /*8c00*/  STS [UR4+0x39c], R23 ;  /* 0x00039c17ff007988 */ /* 0x0003e20008000804 */
[----:B----4-:R-:W-:Y:S03]  /*8c10*/  VIADD R5, R5, 0xffffffff ;  /* 0xffffffff05057836 */ /* 0x010fe60000000000 */
[----:B------:R-:W2:Y:S01]  /*8c20*/  LDS R4, [UR4+0x39c] ;  /* 0x00039c04ff047984 */ /* 0x000ea20008000800 */
[----:B-1----:R-:W-:Y:S05]  /*8c30*/  IMAD.SHL.U32 R23, R28, 0x2, RZ ;  /* 0x000000021c177824 */ /* 0x002fea00078e00ff */
[----:B------:R-:W-:Y:S04]  /*8c40*/  LOP3.LUT R23, R23, 0xfffffffe, RZ, 0xc0, !PT ;  /* 0xfffffffe17177812 */ /* 0x000fe800078ec0ff */
[----:B------:R-:W-:Y:S05]  /*8c50*/  SHF.R.U64 R14, R23, 0x4, R14 ;  /* 0x00000004170e7819 */ /* 0x000fea000000120e */
[----:B------:R-:W-:Y:S01]  /*8c60*/  STS [UR4+0x38c], R14 ;  /* 0x00038c0eff007988 */ /* 0x000fe20008000804 */
[----:B--2---:R-:W-:Y:S05]  /*8c70*/  LOP3.LUT R30, R4, 0xf0, RZ, 0xb8, !PT ;  /* 0x000000f0041e7812 */ /* 0x004fea00078eb8ff */
[----:B------:R-:W-:Y:S04]  /*8c80*/  STS [UR4+0x39c], R30 ;  /* 0x00039c1eff007988 */ /* 0x000fe80008000804 */
[----:B------:R-:W1:Y:S02]  /*8c90*/  LDS R4, [UR4+0x39c] ;  /* 0x00039c04ff047984 */ /* 0x000e640008000800 */
[----:B-1----:R-:W-:Y:S01]  /*8ca0*/  LOP3.LUT R13, R4, 0xf00, RZ, 0xb8, !PT ;  /* 0x00000f00040d7812 */ /* 0x002fe200078eb8ff */
[----:B------:R-:W-:Y:S04]  /*8cb0*/  VIADD R4, R26, 0xffffffff ;  /* 0xffffffff1a047836 */ /* 0x000fe80000000000 */
[----:B------:R-:W-:Y:S04]  /*8cc0*/  STS.64 [UR4+0x398], R12 ;  /* 0x0003980cff007988 */ /* 0x000fe80008000a04 */
[----:B------:R-:W1:Y:S04]  /*8cd0*/  LDS R22, [UR4+0x39c] ;  /* 0x00039c04ff167984 */ /* 0x000e680008000800 */
[----:B------:R2:W-:Y:S01]  /*8ce0*/  STS.128 [UR4+0x3a0], R4 ;  /* 0x0003a004ff007988 */ /* 0x0005e20008000c04 */
[----:B-1----:R-:W-:Y:S05]  /*8cf0*/  LOP3.LUT R22, R22, 0xf000, RZ, 0xb8, !PT ;  /* 0x0000f00016167812 */ /* 0x002fea00078eb8ff */
[----:B------:R2:W-:Y:S02]  /*8d00*/  STS [UR4+0x39c], R22 ;  /* 0x00039c16ff007988 */ /* 0x0005e40008000804 */
.L_x_90:
[----:B----4-:R-:W-:Y:S05]  /*8d10*/  BSYNC.RECONVERGENT B0 ;  /* 0x0000000000007941 */ /* 0x010fea0003800200 */
.L_x_89:
[----:B------:R-:W-:Y:S01]  /*8d20*/  NOP ;  /* 0x0000000000007918 */ /* 0x000fe20000000000 */
[----:B------:R-:W4:Y:S01]  /*8d30*/  LDS R16, [R16] ;  /* 0x0000000010107984 */ /* 0x000f220000000800 */
[----:B--2---:R-:W-:Y:S01]  /*8d40*/  IADD3 R4, P0, PT, R0, UR28, RZ ;  /* 0x0000001c00047c10 */ /* 0x004fe2000ff1e0ff */
[----:B------:R-:W-:Y:S04]  /*8d50*/  IMAD.U32 R0, RZ, RZ, UR20 ;  /* 0x00000014ff007e24 */ /* 0x000fe8000f8e00ff */
[----:B------:R-:W-:Y:S01]  /*8d60*/  IMAD.X R5, RZ, RZ, UR29, P0 ;  /* 0x0000001dff057e24 */ /* 0x000fe200080e06ff */
[----:B------:R-:W-:Y:S04]  /*8d70*/  SHF.L.U32 R6, R0, 0x1f, RZ ;  /* 0x0000001f00067819 */ /* 0x000fe800000006ff */
[----:B----4-:R2:W4:Y:S02]  /*8d80*/  ATOMG.E.EXCH.STRONG.GPU PT, RZ, [R4], R16 ;  /* 0x0000001004ff73a8 */ /* 0x01052400041ee100 */
[----:B----4-:R-:W4:Y:S02]  /*8d90*/  SYNCS.PHASECHK.TRANS64.TRYWAIT P0, [R15+URZ+0x78], R6 ;  /* 0x000078060f0075a7 */ /* 0x010f2400080011ff */
[----:B--2-4-:R-:W-:Y:S05]  /*8da0*/  @!P0 BRA `(.L_x_91) ;  /* 0x00000090002c8947 */ /* 0x014fea0003800000 */
.L_x_88:
[----:B-1----:R-:W-:Y:S04]  /*8db0*/  ISETP.NE.U32.AND P0, PT, R2, RZ, PT ;  /* 0x000000ff0200720c */ /* 0x002fe80003f05070 */
[----:B------:R-:W-:Y:S11]  /*8dc0*/  ISETP.NE.AND.EX P0, PT, R3, RZ, PT, P0 ;  /* 0x000000ff0300720c */ /* 0x000ff60003f05300 */
[----:B------:R-:W-:Y:S02]  /*8dd0*/  @!UPT UIADD3 URZ, UPT, UPT, URZ, URZ, URZ ;  /* 0x000000fffffff290 */ /* 0x000fe4000fffe0ff */
[----:B------:R-:W1:Y:S02]  /*8de0*/  @P0 LDC.64 R4, c[0x0][0x890] ;  /* 0x00022400ff040b82 */ /* 0x000e640000000a00 */
[----:B-1----:R-:W-:Y:S01]  /*8df0*/  @P0 IMAD.WIDE R4, R17, 0x8, R4 ;  /* 0x0000000811040825 */ /* 0x002fe200078e0204 */
[----:B------:R-:W-:Y:S06]  /*8e00*/  BRA.U UP1, `(.L_x_92) ;  /* 0x0000000101107547 */ /* 0x000fec000b800000 */
[----:B------:R-:W-:Y:S04]  /*8e10*/  DEPBAR {5,4,3,2,1,0} ;  /* 0x0000003f0000791a */ /* 0x000fe80000000000 */
[----:B------:R-:W1:Y:S02]  /*8e20*/  CCTL.E.C.LDCU.IV.DEEP [UR28] ;  /* 0x000000001c007540 */ /* 0x000e640009c08000 */
[----:B-1----:R1:W-:Y:S01]  /*8e30*/  UTMACCTL.IV [UR28] ;  /* 0x000000001c0079b9 */ /* 0x0023e20008000000 */
[----:B------:R-:W-:Y:S01]  /*8e40*/  NOP ;  /* 0x0000000000007918 */ /* 0x000fe20000000000 */
.L_x_92:
[----:B------:R-:W5:Y:S01]  /*8e50*/  @P0 LDG.E.64 R4, desc[UR50][R4.64] ;  /* 0x0000003204040981 */ /* 0x000f62000c1e1b00 */
[----:B------:R-:W-:Y:S02]  /*8e60*/  USHF.L.U32 UR18, UR18, 0x7, URZ ;  /* 0x0000000712127899 */ /* 0x000fe400080006ff */
[----:B------:R-:W-:Y:S01]  /*8e70*/  USHF.L.U32 UR19, UR19, 0x7, URZ ;  /* 0x0000000713137899 */ /* 0x000fe200080006ff */
[----:B-----5:R-:W5:Y:S02]  /*8e80*/  @P0 LD.E R0, desc[UR50][R4.64] ;  /* 0x0000003204000980 */ /* 0x020f64000c101900 */
[----:B-----5:R-:W-:Y:S01]  /*8e90*/  @P0 FSETP.NEU.AND P1, PT, R0, RZ, PT ;  /* 0x000000ff0000020b */ /* 0x020fe20003f2d000 */
[----:B------:R-:W-:Y:S01]  /*8ea0*/  @!UPT UIADD3 URZ, UPT, UPT, URZ, URZ, URZ ;  /* 0x000000fffffff290 */ /* 0x000fe2000fffe0ff */
[----:B------:R-:W-:Y:S11]  /*8eb0*/  @P0 BRA `(.L_x_93) ;  /* 0x00000000002c0947 */ /* 0x000ff60003800000 */
[----:B----4-:R-:W-:Y:S02]  /*8ec0*/  ISETP.NE.U32.AND P0, PT, RZ, UR6, PT ;  /* 0x00000006ff007c0c */ /* 0x010fe4000bf05070 */
[----:B------:R-:W-:Y:S02]  /*8ed0*/  FSETP.NEU.AND P1, PT, RZ, UR26, PT ;  /* 0x0000001aff007c0b */ /* 0x000fe4000bf2d000 */
[----:B------:R-:W-:Y:S11]  /*8ee0*/  ISETP.NE.AND.EX P0, PT, RZ, UR7, PT, P0 ;  /* 0x00000007ff007c0c */ /* 0x000ff6000bf05300 */
[----:B------:R-:W-:Y:S02]  /*8ef0*/  @!UPT UIADD3 URZ, UPT, UPT, URZ, URZ, URZ ;  /* 0x000000fffffff290 */ /* 0x000fe4000fffe0ff */
[----:B------:R-:W4:Y:S08]  /*8f00*/  @P0 LDC R0, c[0x0][0x898] ;  /* 0x00022600ff000b82 */ /* 0x000f300000000800 */
[----:B------:R-:W5:Y:S01]  /*8f10*/  @P0 LDC.64 R4, c[0x0][0x888] ;  /* 0x00022200ff040b82 */ /* 0x000f620000000a00 */
[----:B----4-:R-:W-:Y:S04]  /*8f20*/  @P0 IMAD R17, R17, R0, RZ ;  /* 0x0000000011110224 */ /* 0x010fe800078e02ff */
[----:B-----5:R-:W-:Y:S06]  /*8f30*/  @P0 IMAD.WIDE R4, R17, 0x4, R4 ;  /* 0x0000000411040825 */ /* 0x020fec00078e0204 */
[----:B------:R-:W4:Y:S02]  /*8f40*/  @P0 LDG.E R4, desc[UR50][R4.64] ;  /* 0x0000003204040981 */ /* 0x000f24000c1e1900 */
[----:B----4-:R-:W-:Y:S11]  /*8f50*/  @P0 FSETP.NEU.AND P1, PT, R4, RZ, PT ;  /* 0x000000ff0400020b */ /* 0x010ff60003f2d000 */
[----:B------:R-:W-:Y:S02]  /*8f60*/  @!UPT UIADD3 URZ, UPT, UPT, URZ, URZ, URZ ;  /* 0x000000fffffff290 */ /* 0x000fe4000fffe0ff */
.L_x_93:
[----:B------:R-:W-:Y:S01]  /*8f70*/  UISETP.NE.AND UP0, UPT, UR21, 0x4, UPT ;  /* 0x000000041500788c */ /* 0x000fe2000bf05270 */
[----:B------:R-:W-:Y:S04]  /*8f80*/  ELECT P0, URZ, PT ;  /* 0x0000000000ff782f */ /* 0x000fe80003800000 */
[----:B------:R-:W-:Y:S04]  /*8f90*/  PLOP3.LUT P1, PT, P1, P0, PT, 0x80, 0x8 ;  /* 0x000000000008781c */ /* 0x000fe80000f21070 */
[----:B------:R-:W-:Y:S09]  /*8fa0*/  BRA.U UP0, `(.L_x_94) ;  /* 0x0000000100047547 */ /* 0x000ff2000b800000 */
[----:B-1--4-:R-:W-:Y:S05]  /*8fb0*/  BPT.TRAP 0x1 ;  /* 0x000000040000795c */ /* 0x012fea0000300000 */
.L_x_94:
[----:B------:R-:W5:Y:S01]  /*8fc0*/  S2UR UR25, SR_CgaCtaId ;  /* 0x00000000001979c3 */ /* 0x000f620000008800 */
[----:B------:R-:W-:Y:S01]  /*8fd0*/  UMOV UR24, 0x400 ;  /* 0x0000040000187882 */ /* 0x000fe20000000000 */
[----:B------:R-:W-:Y:S01]  /*8fe0*/  SHF.L.U32 R5, R19, 0x1f, RZ ;  /* 0x0000001f13057819 */ /* 0x000fe200000006ff */
[----:B-----5:R-:W-:Y:S09]  /*8ff0*/  ULEA UR24, UR25, UR24, 0x18 ;  /* 0x0000001819187291 */ /* 0x020ff2000f8ec0ff */
[----:B------:R-:W5:Y:S02]  /*9000*/  SYNCS.PHASECHK.TRANS64.TRYWAIT P0, [UR24+0x50], R5 ;  /* 0x00005005ff0075a7 */ /* 0x000f640008001118 */
[----:B-----5:R-:W-:Y:S05]  /*9010*/  @!P0 BRA `(.L_x_95) ;  /* 0x0000008c00a48947 */ /* 0x020fea0003800000 */
.L_x_251:
[----:B------:R-:W-:Y:S04]  /*9020*/  BSSY.RECONVERGENT B0, `(.L_x_96) ;  /* 0x0000011000007945 */ /* 0x000fe80003800200 */
[----:B------:R-:W-:Y:S05]  /*9030*/  @!P1 BRA `(.L_x_97) ;  /* 0x00000000003c9947 */ /* 0x000fea0003800000 */
[----:B------:R-:W-:Y:S02]  /*9040*/  UIADD3 UR17, UPT, UPT, UR24, 0x30, URZ ;  /* 0x0000003018117890 */ /* 0x000fe4000fffe0ff */
[----:B------:R-:W-:Y:S01]  /*9050*/  UIADD3 UR16, UPT, UPT, UR24, 0x1000, URZ ;  /* 0x0000100018107890 */ /* 0x000fe2000fffe0ff */
[----:B------:R-:W-:Y:S01]  /*9060*/  UMOV UR12, 0x0 ;  /* 0x00000000000c7882 */ /* 0x000fe20000000000 */
[----:B------:R-:W-:Y:S01]  /*9070*/  UMOV UR13, 0x10000000 ;  /* 0x10000000000d7882 */ /* 0x000fe20000000000 */
[----:B------:R-:W-:Y:S02]  /*9080*/  UIADD3 UR10, UPT, UPT, UR18, 0x40, URZ ;  /* 0x00000040120a7890 */ /* 0x000fe4000fffe0ff */
[----:B------:R-:W-:Y:S01]  /*9090*/  UIADD3 UR8, UPT, UPT, UR24, 0x2000, URZ ;  /* 0x0000200018087890 */ /* 0x000fe2000fffe0ff */
[----:B------:R-:W-:Y:S03]  /*90a0*/  UMOV UR11, UR19 ;  /* 0x00000013000b7c82 */ /* 0x000fe60008000000 */
[----:B------:R1:W-:Y:S01]  /*90b0*/  UTMALDG.2D [UR16], [UR28], desc[UR12] ;  /* 0x00000c101c0075b4 */ /* 0x0003e20008009000 */
[----:B------:R-:W-:Y:S01]  /*90c0*/  UMOV UR9, UR17 ;  /* 0x0000001100097c82 */ /* 0x000fe20008000000 */
[----:B------:R-:W-:Y:S03]  /*90d0*/  UISETP.NE.AND UP0, UPT, UR21, 0x4, UPT ;  /* 0x000000041500788c */ /* 0x000fe6000bf05270 */
[----:B------:R1:W-:Y:S06]  /*90e0*/  UTMALDG.2D [UR8], [UR28], desc[UR12] ;  /* 0x00000c081c0075b4 */ /* 0x0003ec0008009000 */
[----:B-1----:R-:W-:Y:S05]  /*90f0*/  BRA.U UP0, `(.L_x_98) ;  /* 0x0000000100047547 */ /* 0x002fea000b800000 */
[----:B----4-:R-:W-:Y:S05]  /*9100*/  BPT.TRAP 0x1 ;  /* 0x000000040000795c */ /* 0x010fea0000300000 */
.L_x_98:
[----:B------:R-:W-:Y:S04]  /*9110*/  HFMA2 R0, -RZ, RZ, 0, 0.0078125 ;  /* 0x00002000ff007431 */ /* 0x000fe800000001ff */
[----:B------:R1:W-:Y:S03]  /*9120*/  SYNCS.ARRIVE.TRANS64.RED.A0TR RZ, [UR24+0x30], R0 ;  /* 0x00003000ffff79a7 */ /* 0x0003e60008300418 */
.L_x_97:
[----:B-1--4-:R-:W-:Y:S05]  /*9130*/  BSYNC.RECONVERGENT B0 ;  /* 0x0000000000007941 */ /* 0x012fea0003800200 */
.L_x_96:
[----:B------:R-:W-:Y:S09]  /*9140*/  UISETP.NE.AND UP0, UPT, UR21, 0x4, UPT ;  /* 0x000000041500788c */ /* 0x000ff2000bf05270 */
[----:B------:R-:W-:Y:S05]  /*9150*/  BRA.U UP0, `(.L_x_99) ;  /* 0x0000000100047547 */ /* 0x000fea000b800000 */
[----:B------:R-:W-:Y:S05]  /*9160*/  BPT.TRAP 0x1 ;  /* 0x000000040000795c */ /* 0x000fea0000300000 */
.L_x_99:
[----:B------:R-:W-:Y:S04]  /*9170*/  UIADD3 UR4, UPT, UPT, UR24, 0x30, URZ ;  /* 0x0000003018047890 */ /* 0x000fe8000fffe0ff */
[----:B------:R-:W-:Y:S09]  /*9180*/  UPRMT UR4, UR25, 0x654, UR4 ;  /* 0x0000065419047896 */ /* 0x000ff20008000004 */
[----:B------:R-:W-:Y:S01]  /*9190*/  SYNCS.ARRIVE.TRANS64.RED.A1T0 RZ, [UR4], RZ ;  /* 0x000000ffffff79a7 */ /* 0x000fe20008100404 */
[----:B------:R-:W-:Y:S05]  /*91a0*/  BRA.U UP0, `(.L_x_100) ;  /* 0x0000000100047547 */ /* 0x000fea000b800000 */
[----:B------:R-:W-:Y:S05]  /*91b0*/  BPT.TRAP 0x1 ;  /* 0x000000040000795c */ /* 0x000fea0000300000 */
.L_x_100:
[----:B------:R-:W1:Y:S02]  /*91c0*/  SYNCS.PHASECHK.TRANS64.TRYWAIT P0, [UR24+0x58], R5 ;  /* 0x00005805ff0075a7 */ /* 0x000e640008001118 */
[----:B-1----:R-:W-:Y:S05]  /*91d0*/  @!P0 BRA `(.L_x_101) ;  /* 0x0000008c004c8947 */ /* 0x002fea0003800000 */
.L_x_253:
[----:B------:R-:W-:Y:S04]  /*91e0*/  BSSY.RECONVERGENT B0, `(.L_x_102) ;  /* 0x0000012000007945 */ /* 0x000fe80003800200 */
[----:B------:R-:W-:Y:S05]  /*91f0*/  @!P1 BRA `(.L_x_103) ;  /* 0x0000000000409947 */ /* 0x000fea0003800000 */
[----:B------:R-:W-:Y:S02]  /*9200*/  UIADD3 UR13, UPT, UPT, UR24, 0x38, URZ ;  /* 0x00000038180d7890 */ /* 0x000fe4000fffe0ff */
[----:B------:R-:W-:Y:S02]  /*9210*/  UIADD3 UR15, UPT, UPT, UR19, 0x20, URZ ;  /* 0x00000020130f7890 */ /* 0x000fe4000fffe0ff */
[----:B------:R-:W-:Y:S01]  /*9220*/  UIADD3 UR12, UPT, UPT, UR24, 0x3000, URZ ;  /* 0x00003000180c7890 */ /* 0x000fe2000fffe0ff */
[----:B------:R-:W-:Y:S01]  /*9230*/  UMOV UR16, 0x0 ;  /* 0x0000000000107882 */ /* 0x000fe20000000000 */
[----:B------:R-:W-:Y:S01]  /*9240*/  UMOV UR17, 0x10000000 ;  /* 0x1000000000117882 */ /* 0x000fe20000000000 */
[----:B------:R-:W-:Y:S01]  /*9250*/  UMOV UR14, UR18 ;  /* 0x00000012000e7c82 */ /* 0x000fe20008000000 */
[----:B------:R-:W-:Y:S02]  /*9260*/  UIADD3 UR10, UPT, UPT, UR18, 0x40, URZ ;  /* 0x00000040120a7890 */ /* 0x000fe4000fffe0ff */
[----:B------:R-:W-:Y:S03]  /*9270*/  UIADD3 UR8, UPT, UPT, UR24, 0x4000, URZ ;  /* 0x0000400018087890 */ /* 0x000fe6000fffe0ff */
[----:B------:R4:W-:Y:S01]  /*9280*/  UTMALDG.2D [UR12], [UR28], desc[UR16] ;  /* 0x0000100c1c0075b4 */ /* 0x0009e20008009000 */
[----:B------:R-:W-:Y:S01]  /*9290*/  UMOV UR9, UR13 ;  /* 0x0000000d00097c82 */ /* 0x000fe20008000000 */
[----:B------:R-:W-:Y:S04]  /*92a0*/  UMOV UR11, UR15 ;  /* 0x0000000f000b7c82 */ /* 0x000fe80008000000 */
[----:B------:R4:W-:Y:S02]  /*92b0*/  UTMALDG.2D [UR8], [UR28], desc[UR16] ;  /* 0x000010081c0075b4 */ /* 0x0009e40008009000 */
[----:B----4-:R-:W-:Y:S05]  /*92c0*/  BRA.U UP0, `(.L_x_104) ;  /* 0x0000000100047547 */ /* 0x010fea000b800000 */
[----:B------:R-:W-:Y:S05]  /*92d0*/  BPT.TRAP 0x1 ;  /* 0x000000040000795c */ /* 0x000fea0000300000 */
.L_x_104:
[----:B-1----:R-:W-:Y:S04]  /*92e0*/  HFMA2 R0, -RZ, RZ, 0, 0.0078125 ;  /* 0x00002000ff007431 */ /* 0x002fe800000001ff */
[----:B------:R4:W-:Y:S03]  /*92f0*/  SYNCS.ARRIVE.TRANS64.RED.A0TR RZ, [UR24+0x38], R0 ;  /* 0x00003800ffff79a7 */ /* 0x0009e60008300418 */
.L_x_103:
[----:B------:R-:W-:Y:S05]  /*9300*/  BSYNC.RECONVERGENT B0 ;  /* 0x0000000000007941 */ /* 0x000fea0003800200 */
.L_x_102:
[----:B------:R-:W-:Y:S05]  /*9310*/  BRA.U UP0, `(.L_x_105) ;  /* 0x0000000100047547 */ /* 0x000fea000b800000 */
[----:B------:R-:W-:Y:S05]  /*9320*/  BPT.TRAP 0x1 ;  /* 0x000000040000795c */ /* 0x000fea0000300000 */
.L_x_105:
[----:B------:R-:W-:Y:S04]  /*9330*/  UIADD3 UR4, UPT, UPT, UR24, 0x38, URZ ;  /* 0x0000003818047890 */ /* 0x000fe8000fffe0ff */
[----:B------:R-:W-:Y:S09]  /*9340*/  UPRMT UR4, UR25, 0x654, UR4 ;  /* 0x0000065419047896 */ /* 0x000ff20008000004 */
[----:B------:R-:W-:Y:S01]  /*9350*/  SYNCS.ARRIVE.TRANS64.RED.A1T0 RZ, [UR4], RZ ;  /* 0x000000ffffff79a7 */ /* 0x000fe20008100404 */
[----:B------:R-:W-:Y:S05]  /*9360*/  BRA.U UP0, `(.L_x_106) ;  /* 0x0000000100047547 */ /* 0x000fea000b800000 */
[----:B------:R-:W-:Y:S05]  /*9370*/  BPT.TRAP 0x1 ;  /* 0x000000040000795c */ /* 0x000fea0000300000 */
.L_x_106:
[----:B------:R-:W5:Y:S02]  /*9380*/  SYNCS.PHASECHK.TRANS64.TRYWAIT P0, [UR24+0x60], R5 ;  /* 0x00006005ff0075a7 */ /* 0x000f640008001118 */
[----:B-----5:R-:W-:Y:S05]  /*9390*/  @!P0 BRA `(.L_x_107) ;  /* 0x0000008800f48947 */ /* 0x020fea0003800000 */
.L_x_255:
        /* <DEDUP_REMOVED lines=14> */
[----:B-1----:R-:W-:Y:S05]  /*9480*/  BRA.U UP0, `(.L_x_110) ;  /* 0x0000000100047547 */ /* 0x002fea000b800000 */
[----:B------:R-:W-:Y:S05]  /*9490*/  BPT.TRAP 0x1 ;  /* 0x000000040000795c */ /* 0x000fea0000300000 */
.L_x_110:
[----:B----4-:R-:W-:Y:S04]  /*94a0*/  HFMA2 R0, -RZ, RZ, 0, 0.0078125 ;  /* 0x00002000ff007431 */ /* 0x010fe800000001ff */
[----:B------:R1:W-:Y:S03]  /*94b0*/  SYNCS.ARRIVE.TRANS64.RED.A0TR RZ, [UR24+0x40], R0 ;  /* 0x00004000ffff79a7 */ /* 0x0003e60008300418 */
.L_x_109:
[----:B------:R-:W-:Y:S05]  /*94c0*/  BSYNC.RECONVERGENT B0 ;  /* 0x0000000000007941 */ /* 0x000fea0003800200 */
.L_x_108:
[----:B------:R-:W-:Y:S05]  /*94d0*/  BRA.U UP0, `(.L_x_111) ;  /* 0x0000000100047547 */ /* 0x000fea000b800000 */
[----:B------:R-:W-:Y:S05]  /*94e0*/  BPT.TRAP 0x1 ;  /* 0x000000040000795c */ /* 0x000fea0000300000 */
.L_x_111:
[----:B------:R-:W-:Y:S04]  /*94f0*/  UIADD3 UR4, UPT, UPT, UR24, 0x40, URZ ;  /* 0x0000004018047890 */ /* 0x000fe8000fffe0ff */
[----:B------:R-:W-:Y:S09]  /*9500*/  UPRMT UR4, UR25, 0x654, UR4 ;  /* 0x0000065419047896 */ /* 0x000ff20008000004 */
[----:B------:R-:W-:Y:S01]  /*9510*/  SYNCS.ARRIVE.TRANS64.RED.A1T0 RZ, [UR4], RZ ;  /* 0x000000ffffff79a7 */ /* 0x000fe20008100404 */
[----:B------:R-:W-:Y:S05]  /*9520*/  BRA.U UP0, `(.L_x_112) ;  /* 0x0000000100047547 */ /* 0x000fea000b800000 */
[----:B------:R-:W-:Y:S05]  /*9530*/  BPT.TRAP 0x1 ;  /* 0x000000040000795c */ /* 0x000fea0000300000 */
.L_x_112:
[----:B------:R-:W5:Y:S02]  /*9540*/  SYNCS.PHASECHK.TRANS64.TRYWAIT P0, [UR24+0x68], R5 ;  /* 0x00006805ff0075a7 */ /* 0x000f640008001118 */
[----:B-----5:R-:W-:Y:S05]  /*9550*/  @!P0 BRA `(.L_x_113) ;  /* 0x00000088009c8947 */ /* 0x020fea0003800000 */
.L_x_257:
        /* <DEDUP_REMOVED lines=16> */
.L_x_116:
[----:B----4-:R-:W-:Y:S04]  /*9660*/  HFMA2 R0, -RZ, RZ, 0, 0.0078125 ;  /* 0x00002000ff007431 */ /* 0x010fe800000001ff */
[----:B------:R1:W-:Y:S03]  /*9670*/  SYNCS.ARRIVE.TRANS64.RED.A0TR RZ, [UR24+0x48], R0 ;  /* 0x00004800ffff79a7 */ /* 0x0003e60008300418 */
.L_x_115:
[----:B------:R-:W-:Y:S05]  /*9680*/  BSYNC.RECONVERGENT B0 ;  /* 0x0000000000007941 */ /* 0x000fea0003800200 */
.L_x_114:
[----:B------:R-:W-:Y:S05]  /*9690*/  BRA.U UP0, `(.L_x_117) ;  /* 0x0000000100047547 */ /* 0x000fea000b800000 */
[----:B------:R-:W-:Y:S05]  /*96a0*/  BPT.TRAP 0x1 ;  /* 0x000000040000795c */ /* 0x000fea0000300000 */
.L_x_117:
[----:B------:R-:W-:Y:S01]  /*96b0*/  UIADD3 UR4, UPT, UPT, UR24, 0x48, URZ ;  /* 0x0000004818047890 */ /* 0x000fe2000fffe0ff */
[----:B------:R-:W-:Y:S01]  /*96c0*/  LOP3.LUT R19, R19, 0x1, RZ, 0x3c, !PT ;  /* 0x0000000113137812 */ /* 0x000fe200078e3cff */
[----:B------:R-:W-:Y:S02]  /*96d0*/  UISETP.NE.AND UP1, UPT, UR37, 0x8, UPT ;  /* 0x000000082500788c */ /* 0x000fe4000bf25270 */
[----:B------:R-:W-:Y:S09]  /*96e0*/  UPRMT UR4, UR25, 0x654, UR4 ;  /* 0x0000065419047896 */ /* 0x000ff20008000004 */
[----:B------:R-:W-:Y:S01]  /*96f0*/  SYNCS.ARRIVE.TRANS64.RED.A1T0 RZ, [UR4], RZ ;  /* 0x000000ffffff79a7 */ /* 0x000fe20008100404 */
[----:B------:R-:W-:Y:S05]  /*9700*/  BRA.U UP1, `(.L_x_118) ;  /* 0x0000000101047547 */ /* 0x000fea000b800000 */
[----:B------:R-:W-:Y:S05]  /*9710*/  BPT.TRAP 0x1 ;  /* 0x000000040000795c */ /* 0x000fea0000300000 */
.L_x_118:
[----:B------:R-:W-:Y:S01]  /*9720*/  ULEA UR8, UR5, UR24, 0x3 ;  /* 0x0000001805087291 */ /* 0x000fe2000f8e18ff */
[----:B-1----:R-:W-:Y:S08]  /*9730*/  SHF.L.U32 R5, R18, 0x1f, RZ ;  /* 0x0000001f12057819 */ /* 0x002ff000000006ff */
[----:B------:R-:W1:Y:S02]  /*9740*/  SYNCS.PHASECHK.TRANS64.TRYWAIT P0, [UR8+0x160], R5 ;  /* 0x00016005ff0075a7 */ /* 0x000e640008001108 */
[----:B-1----:R-:W-:Y:S05]  /*9750*/  @!P0 BRA `(.L_x_119) ;  /* 0x0000008800348947 */ /* 0x002fea0003800000 */
.L_x_259:
[----:B------:R-:W-:Y:S09]  /*9760*/  UIMAD UR4, UR5, 0x14, UR36 ;  /* 0x00000014050478a4 */ /* 0x000ff2000f8e0224 */
[----:B--2---:R-:W2:Y:S04]  /*9770*/  LDS R6, [UR4] ;  /* 0x00000004ff067984 */ /* 0x004ea80008000800 */
[----:B-1----:R-:W1:Y:S04]  /*9780*/  LDS R5, [UR4+0x4] ;  /* 0x00000404ff057984 */ /* 0x002e680008000800 */
[----:B------:R-:W3:Y:S04]  /*9790*/  LDS.U16 R4, [UR4+0x12] ;  /* 0x00001204ff047984 */ /* 0x000ee80008000400 */
[----:B------:R-:W3:Y:S04]  /*97a0*/  LDS R17, [UR4+0x8] ;  /* 0x00000804ff117984 */ /* 0x000ee80008000800 */
[----:B----4-:R-:W4:Y:S01]  /*97b0*/  LDS R0, [UR4+0xc] ;  /* 0x00000c04ff007984 */ /* 0x010f220008000800 */
[----:B------:R-:W-:Y:S01]  /*97c0*/  @!PT LDS RZ, [RZ] ;  /* 0x00000000fffff984 */ /* 0x000fe20000000800 */
[----:B------:R-:W-:Y:S01]  /*97d0*/  @!PT LDS RZ, [RZ] ;  /* 0x00000000fffff984 */ /* 0x000fe20000000800 */
[----:B------:R-:W-:Y:S01]  /*97e0*/  @!PT LDS RZ, [RZ] ;  /* 0x00000000fffff984 */ /* 0x000fe20000000800 */
[----:B------:R-:W-:Y:S01]  /*97f0*/  @!PT LDS RZ, [RZ] ;  /* 0x00000000fffff984 */ /* 0x000fe20000000800 */
[----:B------:R5:W-:Y:S06]  /*9800*/  MEMBAR.ALL.CTA ;  /* 0x0000000000007992 */ /* 0x000bec0000008000 */
[----:B-----5:R-:W3:Y:S01]  /*9810*/  FENCE.VIEW.ASYNC.S ;  /* 0x00000000000073c6 */ /* 0x020ee20000000000 */
[----:B--2---:R-:W-:Y:S02]  /*9820*/  R2UR UR18, R6 ;  /* 0x00000000061272ca */ /* 0x004fe400000e0000 */
[----:B-1----:R-:W-:Y:S01]  /*9830*/  R2UR UR19, R5 ;  /* 0x00000000051372ca */ /* 0x002fe200000e0000 */
[----:B------:R-:W-:Y:S03]  /*9840*/  @!UPT UIADD3 URZ, UPT, UPT, URZ, URZ, URZ ;  /* 0x000000fffffff290 */ /* 0x000fe6000fffe0ff */
[----:B------:R-:W-:Y:S11]  /*9850*/  BRA.U UP1, `(.L_x_120) ;  /* 0x0000000101047547 */ /* 0x000ff6000b800000 */
[----:B------:R-:W-:Y:S05]  /*9860*/  BPT.TRAP 0x1 ;  /* 0x000000040000795c */ /* 0x000fea0000300000 */
.L_x_120:
[----:B------:R-:W-:Y:S01]  /*9870*/  UIADD3 UR8, UPT, UPT, UR8, 0x1a0, URZ ;  /* 0x000001a008087890 */ /* 0x000fe2000fffe0ff */
[----:B----4-:R-:W-:Y:S03]  /*9880*/  ISETP.NE.AND P0, PT, R0, RZ, PT ;  /* 0x000000ff0000720c */ /* 0x010fe60003f05270 */
[----:B------:R-:W-:Y:S09]  /*9890*/  UPRMT UR8, UR25, 0x654, UR8 ;  /* 0x0000065419087896 */ /* 0x000ff20008000008 */
[----:B---3--:R-:W-:Y:S01]  /*98a0*/  SYNCS.ARRIVE.TRANS64.RED.A1T0 RZ, [UR8], RZ ;  /* 0x000000ffffff79a7 */ /* 0x008fe20008100408 */
[----:B------:R-:W-:Y:S04]  /*98b0*/  UIADD3 UR8, UPT, UPT, UR5, 0x1, URZ ;  /* 0x0000000105087890 */ /* 0x000fe8000fffe0ff */
[----:B------:R-:W-:Y:S04]  /*98c0*/  UISETP.NE.AND UP1, UPT, UR8, 0x8, UPT ;  /* 0x000000080800788c */ /* 0x000fe8000bf25270 */
[----:B------:R-:W-:Y:S02]  /*98d0*/  USEL UR4, URZ, 0x1, UP1 ;  /* 0x00000001ff047887 */ /* 0x000fe40008800000 */
[----:B------:R-:W-:Y:S02]  /*98e0*/  USEL UR5, UR8, URZ, UP1 ;  /* 0x000000ff08057287 */ /* 0x000fe40008800000 */
[----:B------:R-:W-:Y:S02]  /*98f0*/  UPLOP3.LUT UP1, UPT, UPT, UPT, UPT, 0x80, 0x8 ;  /* 0x000000000008789c */ /* 0x000fe40003f2f070 */
[----:B------:R-:W-:Y:S01]  /*9900*/  LOP3.LUT R18, R18, UR4, RZ, 0x3c, !PT ;  /* 0x0000000412127c12 */ /* 0x000fe2000f8e3cff */
[----:B------:R-:W-:Y:S08]  /*9910*/  @P0 BRA `(.L_x_121) ;  /* 0xffffffec00c00947 */ /* 0x000ff0000383ffff */
[----:B------:R-:W-:Y:S05]  /*9920*/  BRA.U UP0, `(.L_x_122) ;  /* 0x0000000100047547 */ /* 0x000fea000b800000 */
[----:B------:R-:W-:Y:S05]  /*9930*/  BPT.TRAP 0x1 ;  /* 0x000000040000795c */ /* 0x000fea0000300000 */
.L_x_122:
[----:B------:R-:W-:-:S04]  /*9940*/  SHF.L.U32 R3, R19, 0x1f, RZ ;  /* 0x0000001f13037819 */ /* 0x000fc800000006ff */
[----:B------:R-:W1:Y:S02]  /*9950*/  SYNCS.PHASECHK.TRANS64.TRYWAIT P0, [UR24+0x50], R3 ;  /* 0x00005003ff0075a7 */ /* 0x000e640008001118 */
[----:B-1----:R-:W-:Y:S05]  /*9960*/  @!P0 BRA `(.L_x_123) ;  /* 0x0000008400c88947 */ /* 0x002fea0003800000 */
.L_x_261:
[----:B------:R-:W-:Y:S05]  /*9970*/  BRA.U UP0, `(.L_x_124) ;  /* 0x0000000100047547 */ /* 0x000fea000b800000 */
[----:B------:R-:W-:Y:S05]  /*9980*/  BPT.TRAP 0x1 ;  /* 0x000000040000795c */ /* 0x000fea0000300000 */
.L_x_124:
[----:B------:R-:W2:Y:S02]  /*9990*/  SYNCS.PHASECHK.TRANS64.TRYWAIT P0, [UR24+0x58], R3 ;  /* 0x00005803ff0075a7 */ /* 0x000ea40008001118 */
[----:B--2---:R-:W-:Y:S05]  /*99a0*/  @!P0 BRA `(.L_x_125) ;  /* 0x0000008400d08947 */ /* 0x004fea0003800000 */
.L_x_263:
[----:B------:R-:W-:Y:S05]  /*99b0*/  BRA.U UP0, `(.L_x_126) ;  /* 0x0000000100047547 */ /* 0x000fea000b800000 */
[----:B------:R-:W-:Y:S05]  /*99c0*/  BPT.TRAP 0x1 ;  /* 0x000000040000795c */ /* 0x000fea0000300000 */
.L_x_126:
[----:B------:R-:W2:Y:S02]  /*99d0*/  SYNCS.PHASECHK.TRANS64.TRYWAIT P0, [UR24+0x60], R3 ;  /* 0x00006003ff0075a7 */ /* 0x000ea40008001118 */
[----:B--2---:R-:W-:Y:S05]  /*99e0*/  @!P0 BRA `(.L_x_127) ;  /* 0x0000008400d88947 */ /* 0x004fea0003800000 */
.L_x_265:
[----:B------:R-:W-:Y:S05]  /*99f0*/  BRA.U UP0, `(.L_x_128) ;  /* 0x0000000100047547 */ /* 0x000fea000b800000 */
[----:B------:R-:W-:Y:S05]  /*9a00*/  BPT.TRAP 0x1 ;  /* 0x000000040000795c */ /* 0x000fea0000300000 */
.L_x_128:
[----:B-1----:R-:W-:Y:S02]  /*9a10*/  SHF.L.U32 R3, R19, 0x1f, RZ ;  /* 0x0000001f13037819 */ /* 0x002fe400000006ff */
[----:B------:R-:W-:-:S04]  /*9a20*/  MOV R0, UR24 ;  /* 0x0000001800007c02 */ /* 0x000fc80008000f00 */
[----:B------:R1:W2:Y:S03]  /*9a30*/  SYNCS.PHASECHK.TRANS64.TRYWAIT P0, [R0+URZ+0x68], R3 ;  /* 0x00006803000075a7 */ /* 0x0002a600080011ff */
[----:B--2---:R-:W-:Y:S05]  /*9a40*/  @!P0 NANOSLEEP.SYNCS 0x989680 ;  /* 0x009896800000895d */ /* 0x004fea0003900000 */
[----:B------:R-:W2:Y:S02]  /*9a50*/  @!P0 SYNCS.PHASECHK.TRANS64 P0, [R0+URZ+0x68], R3 ;  /* 0x00006803000085a7 */ /* 0x000ea400080010ff */
[----:B--2---:R-:W-:Y:S05]  /*9a60*/  @P0 EXIT ;  /* 0x000000000000094d */ /* 0x004fea0003800000 */
[----:B------:R-:W-:Y:S05]  /*9a70*/  BRA `(.L_x_128) ;  /* 0xfffffffc00e47947 */ /* 0x000fea000383ffff */
.L_x_87:
[----:B------:R-:W-:-:S09]  /*9a80*/  UISETP.NE.AND UP0, UPT, UR21, 0x4, UPT ;  /* 0x000000041500788c */ /* 0x000fd2000bf05270 */
[----:B------:R-:W-:Y:S05]  /*9a90*/  BRA.U UP0, `(.L_x_129) ;  /* 0x0000004d004c7547 */ /* 0x000fea000b800000 */
.L_x_130:
[----:B------:R-:W-:-:S08]  /*9aa0*/  NOP ;  /* 0x0000000000007918 */ /* 0x000fd00000000000 */
[----:B------:R-:W2:Y:S02]  /*9ab0*/  USETMAXREG.TRY_ALLOC.CTAPOOL UP0, 0xe8 ;  /* 0x000000e8000079c8 */ /* 0x000ea40008000600 */
[----:B--2---:R-:W-:Y:S05]  /*9ac0*/  BRA.U !UP0, `(.L_x_130) ;  /* 0xfffffffd08f47547 */ /* 0x004fea000b83ffff */
[----:B------:R-:W2:Y:S08]  /*9ad0*/  S2UR UR52, SR_CgaCtaId ;  /* 0x00000000003479c3 */ /* 0x000eb00000008800 */
[----:B------:R-:W-:Y:S01]  /*9ae0*/  BAR.SYNC.DEFER_BLOCKING 0x6, 0xa0 ;  /* 0x0182800000007b1d */ /* 0x000fe20000010000 */
[C---:B------:R-:W-:Y:S01]  /*9af0*/  IMAD.SHL.U32 R3, R0.reuse, 0x40, RZ ;  /* 0x0000004000037824 */ /* 0x040fe200078e00ff */
[C---:B------:R-:W-:Y:S01]  /*9b00*/  LOP3.LUT P1, RZ, R0.reuse, 0x2, RZ, 0xc0, !PT ;  /* 0x0000000200ff7812 */ /* 0x040fe2000782c0ff */
[C---:B------:R-:W-:Y:S01]  /*9b10*/  IMAD.SHL.U32 R92, R0.reuse, 0x8, RZ ;  /* 0x00000008005c7824 */ /* 0x040fe200078e00ff */
[C---:B------:R-:W-:Y:S01]  /*9b20*/  LOP3.LUT R94, R0.reuse, 0x60, RZ, 0xc0, !PT ;  /* 0x00000060005e7812 */ /* 0x040fe200078ec0ff */
[----:B------:R-:W-:Y:S01]  /*9b30*/  IMAD.U32 R93, R0, 0x10000, RZ ;  /* 0x00010000005d7824 */ /* 0x000fe200078e00ff */
[----:B------:R-:W-:-:S02]  /*9b40*/  UMOV UR43, 0x400 ;  /* 0x00000400002b7882 */ /* 0x000fc40000000000 */
[----:B------:R-:W3:Y:S01]  /*9b50*/  LDC.64 R98, c[0x0][0x390] ;  /* 0x0000e400ff627b82 */ /* 0x000ee20000000a00 */
[----:B------:R-:W1:Y:S01]  /*9b60*/  SHFL.IDX PT, R96, R80, RZ, 0x1f ;  /* 0x00001fff50607589 */ /* 0x000e6200000e0000 */
[----:B------:R-:W-:Y:S01]  /*9b70*/  LOP3.LUT R3, R3, 0x1c0, RZ, 0xc0, !PT ;  /* 0x000001c003037812 */ /* 0x000fe200078ec0ff */
[----:B------:R-:W-:Y:S01]  /*9b80*/  IMAD.MOV.U32 R95, RZ, RZ, 0x10 ;  /* 0x00000010ff5f7424 */ /* 0x000fe200078e00ff */
[----:B------:R-:W-:Y:S01]  /*9b90*/  LOP3.LUT R93, R93, 0x600000, RZ, 0xc0, !PT ;  /* 0x006000005d5d7812 */ /* 0x000fe200078ec0ff */
[----:B------:R-:W-:Y:S01]  /*9ba0*/  UMOV UR58, URZ ;  /* 0x000000ff003a7c82 */ /* 0x000fe20008000000 */
[----:B------:R-:W-:Y:S01]  /*9bb0*/  LOP3.LUT R3, R3, 0x28, R0, 0xf8, !PT ;  /* 0x0000002803037812 */ /* 0x000fe200078ef800 */
[----:B------:R-:W-:Y:S01]  /*9bc0*/  UMOV UR59, URZ ;  /* 0x000000ff003b7c82 */ /* 0x000fe20008000000 */
[----:B------:R-:W3:Y:S01]  /*9bd0*/  LDC.64 R76, c[0x0][0x890] ;  /* 0x00022400ff4c7b82 */ /* 0x000ee20000000a00 */
[----:B------:R-:W3:Y:S01]  /*9be0*/  LDCU.64 UR38, c[0x0][0x888] ;  /* 0x00011100ff2677ac */ /* 0x000ee20008000a00 */
[----:B------:R-:W-:Y:S01]  /*9bf0*/  LOP3.LUT R92, R3, 0x38, R92, 0x78, !PT ;  /* 0x00000038035c7812 */ /* 0x000fe200078e785c */
[----:B------:R-:W-:Y:S01]  /*9c00*/  IMAD.SHL.U32 R3, R0, 0x20, RZ ;  /* 0x0000002000037824 */ /* 0x000fe200078e00ff */
[----:B------:R-:W-:Y:S01]  /*9c10*/  PLOP3.LUT P2, PT, PT, PT, PT, 0x80, 0x8 ;  /* 0x000000000008781c */ /* 0x000fe20003f4f070 */
[----:B------:R-:W3:Y:S01]  /*9c20*/  LDCU.64 UR48, c[0x0][0xb18] ;  /* 0x00016300ff3077ac */ /* 0x000ee20008000a00 */
[----:B------:R-:W-:Y:S01]  /*9c30*/  IMAD.MOV.U32 R91, RZ, RZ, 0x1 ;  /* 0x00000001ff5b7424 */ /* 0x000fe200078e00ff */
[----:B------:R-:W-:Y:S01]  /*9c40*/  PRMT R89, RZ, 0x7610, R89 ;  /* 0x00007610ff597816 */ /* 0x000fe20000000059 */
[----:B------:R-:W3:Y:S01]  /*9c50*/  LDC.64 R78, c[0x0][0x8b8] ;  /* 0x00022e00ff4e7b82 */ /* 0x000ee20000000a00 */
[----:B--2---:R-:W-:Y:S01]  /*9c60*/  ULEA UR43, UR52, UR43, 0x18 ;  /* 0x0000002b342b7291 */ /* 0x004fe2000f8ec0ff */
[----:B------:R-:W-:Y:S01]  /*9c70*/  LOP3.LUT R92, R92, 0xa00, R3, 0xf8, !PT ;  /* 0x00000a005c5c7812 */ /* 0x000fe200078ef803 */
[----:B------:R-:W2:Y:S01]  /*9c80*/  LDCU.64 UR46, c[0x0][0xb20] ;  /* 0x00016400ff2e77ac */ /* 0x000ea20008000a00 */
[----:B------:R-:W-:Y:S01]  /*9c90*/  IMAD.MOV.U32 R90, RZ, RZ, RZ ;  /* 0x000000ffff5a7224 */ /* 0x000fe200078e00ff */
[----:B------:R-:W-:Y:S01]  /*9ca0*/  SEL R95, R95, 0xfffffff0, !P1 ;  /* 0xfffffff05f5f7807 */ /* 0x000fe20004800000 */
[----:B------:R-:W-:Y:S01]  /*9cb0*/  IMAD.MOV.U32 R88, RZ, RZ, RZ ;  /* 0x000000ffff587224 */ /* 0x000fe200078e00ff */
[----:B------:R-:W2:Y:S01]  /*9cc0*/  LDCU.64 UR44, c[0x0][0x8b0] ;  /* 0x00011600ff2c77ac */ /* 0x000ea20008000a00 */
[----:B------:R-:W-:Y:S01]  /*9cd0*/  IMAD.MOV.U32 R87, RZ, RZ, RZ ;  /* 0x000000ffff577224 */ /* 0x000fe200078e00ff */
[----:B-1----:R-:W-:Y:S01]  /*9ce0*/  ISETP.NE.AND P0, PT, R96, 0x4, PT ;  /* 0x000000046000780c */ /* 0x002fe20003f05270 */
[----:B------:R-:W1:Y:S01]  /*9cf0*/  LDS R2, [UR43+0x320] ;  /* 0x0003202bff027984 */ /* 0x000e620008000800 */
[----:B------:R-:W-:Y:S01]  /*9d00*/  UIADD3 UR4, UPT, UPT, UR43, 0x1000, URZ ;  /* 0x000010002b047890 */ /* 0x000fe2000fffe0ff */
[----:B------:R-:W-:Y:S01]  /*9d10*/  UMOV UR5, URZ ;  /* 0x000000ff00057c82 */ /* 0x000fe20008000000 */
[----:B-1----:R-:W-:-:S09]  /*9d20*/  IMAD.IADD R93, R2, 0x1, R93 ;  /* 0x00000001025d7824 */ /* 0x002fd200078e025d */
[----:B--23--:R-:W-:Y:S05]  /*9d30*/  @P0 BRA `(.L_x_131) ;  /* 0x00000000007c0947 */ /* 0x00cfea0003800000 */
[----:B------:R-:W1:Y:S01]  /*9d40*/  LDC.64 R36, c[0x0][0xa00] ;  /* 0x00028000ff247b82 */ /* 0x000e620000000a00 */
[----:B------:R-:W2:Y:S01]  /*9d50*/  LDCU UR6, c[0x0][0xc1c] ;  /* 0x00018380ff0677ac */ /* 0x000ea20008000800 */
[----:B------:R-:W3:Y:S06]  /*9d60*/  LDCU.64 UR58, c[0x0][0xb00] ;  /* 0x00016000ff3a77ac */ /* 0x000eec0008000a00 */
[----:B------:R-:W1:Y:S01]  /*9d70*/  LDC.64 R38, c[0x0][0xa08] ;  /* 0x00028200ff267b82 */ /* 0x000e620000000a00 */
[----:B------:R-:W-:-:S07]  /*9d80*/  ELECT P0, URZ, PT ;  /* 0x0000000000ff782f */ /* 0x000fce0003800000 */
[----:B------:R-:W4:Y:S01]  /*9d90*/  LDC.64 R32, c[0x0][0xa10] ;  /* 0x00028400ff207b82 */ /* 0x000f220000000a00 */
[----:B--2---:R-:W-:-:S04]  /*9da0*/  UIADD3 UR6, UPT, UPT, UR16, UR6, URZ ;  /* 0x0000000610067290 */ /* 0x004fc8000fffe0ff */
[----:B------:R-:W-:-:S03]  /*9db0*/  UIMAD UR6, UR6, 0xe, URZ ;  /* 0x0000000e060678a4 */ /* 0x000fc6000f8e02ff */
[----:B------:R-:W4:Y:S01]  /*9dc0*/  LDC.64 R34, c[0x0][0xa18] ;  /* 0x00028600ff227b82 */ /* 0x000f220000000a00 */
[----:B---3--:R-:W-:-:S07]  /*9dd0*/  UIMAD.WIDE.U32 UR58, UR6, 0x80, UR58 ;  /* 0x00000080063a78a5 */ /* 0x008fce000f8e003a */
[----:B------:R-:W2:Y:S01]  /*9de0*/  LDC.64 R28, c[0x0][0xa20] ;  /* 0x00028800ff1c7b82 */ /* 0x000ea20000000a00 */
[----:B-1----:R1:W-:Y:S07]  /*9df0*/  @P0 STS.128 [UR43+0x400], R36 ;  /* 0x00040024ff000988 */ /* 0x0023ee0008000c2b */
[----:B------:R-:W2:Y:S08]  /*9e00*/  LDC.64 R30, c[0x0][0xa28] ;  /* 0x00028a00ff1e7b82 */ /* 0x000eb00000000a00 */
[----:B------:R-:W3:Y:S01]  /*9e10*/  LDC.64 R24, c[0x0][0xa30] ;  /* 0x00028c00ff187b82 */ /* 0x000ee20000000a00 */
[----:B----4-:R1:W-:Y:S07]  /*9e20*/  @P0 STS.128 [UR43+0x410], R32 ;  /* 0x00041020ff000988 */ /* 0x0103ee0008000c2b */
[----:B------:R-:W3:Y:S08]  /*9e30*/  LDC.64 R26, c[0x0][0xa38] ;  /* 0x00028e00ff1a7b82 */ /* 0x000ef00000000a00 */
[----:B------:R-:W4:Y:S01]  /*9e40*/  LDC.64 R20, c[0x0][0xa40] ;  /* 0x00029000ff147b82 */ /* 0x000f220000000a00 */
[----:B--2---:R1:W-:Y:S07]  /*9e50*/  @P0 STS.128 [UR43+0x420], R28 ;  /* 0x0004201cff000988 */ /* 0x0043ee0008000c2b */
[----:B------:R-:W4:Y:S08]  /*9e60*/  LDC.64 R22, c[0x0][0xa48] ;  /* 0x00029200ff167b82 */ /* 0x000f300000000a00 */
[----:B------:R-:W2:Y:S01]  /*9e70*/  LDC.64 R12, c[0x0][0xa50] ;  /* 0x00029400ff0c7b82 */ /* 0x000ea20000000a00 */
[----:B---3--:R1:W-:Y:S07]  /*9e80*/  @P0 STS.128 [UR43+0x430], R24 ;  /* 0x00043018ff000988 */ /* 0x0083ee0008000c2b */
[----:B------:R-:W2:Y:S08]  /*9e90*/  LDC.64 R14, c[0x0][0xa58] ;  /* 0x00029600ff0e7b82 */ /* 0x000eb00000000a00 */
[----:B------:R-:W3:Y:S01]  /*9ea0*/  LDC.64 R8, c[0x0][0xa60] ;  /* 0x00029800ff087b82 */ /* 0x000ee20000000a00 */
[----:B----4-:R1:W-:Y:S07]  /*9eb0*/  @P0 STS.128 [UR43+0x440], R20 ;  /* 0x00044014ff000988 */ /* 0x0103ee0008000c2b */
[----:B------:R-:W3:Y:S08]  /*9ec0*/  LDC.64 R10, c[0x0][0xa68] ;  /* 0x00029a00ff0a7b82 */ /* 0x000ef00000000a00 */
[----:B------:R-:W4:Y:S01]  /*9ed0*/  LDC.64 R4, c[0x0][0xa70] ;  /* 0x00029c00ff047b82 */ /* 0x000f220000000a00 */
[----:B--2---:R1:W-:Y:S07]  /*9ee0*/  @P0 STS.128 [UR43+0x450], R12 ;  /* 0x0004500cff000988 */ /* 0x0043ee0008000c2b */
[----:B-----5:R-:W4:Y:S01]  /*9ef0*/  LDC.64 R6, c[0x0][0xa78] ;  /* 0x00029e00ff067b82 */ /* 0x020f220000000a00 */
[----:B---3--:R1:W-:Y:S04]  /*9f00*/  @P0 STS.128 [UR43+0x460], R8 ;  /* 0x00046008ff000988 */ /* 0x0083e80008000c2b */
[----:B----4-:R1:W-:Y:S01]  /*9f10*/  @P0 STS.128 [UR43+0x470], R4 ;  /* 0x00047004ff000988 */ /* 0x0103e20008000c2b */
[----:B------:R-:W-:Y:S01]  /*9f20*/  NOP ;  /* 0x0000000000007918 */ /* 0x000fe20000000000 */
.L_x_131:
[----:B------:R-:W-:Y:S01]  /*9f30*/  MOV R81, UR4 ;  /* 0x0000000400517c02 */ /* 0x000fe20008000f00 */
[----:B------:R-:W-:Y:S01]  /*9f40*/  UMOV UR54, URZ ;  /* 0x000000ff00367c82 */ /* 0x000fe20008000000 */
[----:B------:R-:W-:Y:S01]  /*9f50*/  SHF.L.U32 R92, R92, 0x1, RZ ;  /* 0x000000015c5c7819 */ /* 0x000fe200000006ff */
[----:B------:R-:W-:-:S06]  /*9f60*/  UMOV UR53, URZ ;  /* 0x000000ff00357c82 */ /* 0x000fcc0008000000 */
.L_x_185:
        /* <DEDUP_REMOVED lines=17> */
[----:B------:R-:W-:Y:S02]  /*a080*/  ISETP.NE.OR P0, PT, R96, 0x4, !P2 ;  /* 0x000000046000780c */ /* 0x000fe40005705670 */
[----:B------:R-:W-:Y:S02]  /*a090*/  R2UR UR56, R2 ;  /* 0x00000000023872ca */ /* 0x000fe400000e0000 */
[----:B------:R-:W-:Y:S09]  /*a0a0*/  R2UR UR57, R3 ;  /* 0x00000000033972ca */ /* 0x000ff200000e0000 */
[----:B--234-:R-:W-:Y:S06]  /*a0b0*/  @P0 BRA `(.L_x_132) ;  /* 0x0000000000ec0947 */ /* 0x01cfec0003800000 */
[----:B-1----:R-:W-:Y:S01]  /*a0c0*/  IMAD.U32 R9, RZ, RZ, UR43 ;  /* 0x0000002bff097e24 */ /* 0x002fe2000f8e00ff */
[----:B------:R-:W1:Y:S01]  /*a0d0*/  S2R R0, SR_LANEID ;  /* 0x0000000000007919 */ /* 0x000e620000000000 */
[----:B------:R-:W-:Y:S01]  /*a0e0*/  ELECT P0, URZ, PT ;  /* 0x0000000000ff782f */ /* 0x000fe20003800000 */
[----:B------:R-:W-:Y:S01]  /*a0f0*/  BSSY.RECONVERGENT B0, `(.L_x_133) ;  /* 0x0000032000007945 */ /* 0x000fe20003800200 */
[----:B-1----:R-:W-:Y:S05]  /*a100*/  IMAD.SHL.U32 R0, R0, 0x4, RZ ;  /* 0x0000000400007824 */ /* 0x002fea00078e00ff */
[----:B------:R-:W-:Y:S06]  /*a110*/  IADD3 R9, PT, PT, R0, 0x400, R9 ;  /* 0x0000040000097810 */ /* 0x000fec0007ffe009 */
[----:B------:R-:W-:Y:S05]  /*a120*/  @!P0 BRA `(.L_x_134) ;  /* 0x0000000000b88947 */ /* 0x000fea0003800000 */
[----:B------:R-:W-:Y:S01]  /*a130*/  STS [UR43+0x430], RZ ;  /* 0x000430ffff007988 */ /* 0x000fe2000800082b */
[----:B------:R-:W-:Y:S01]  /*a140*/  ISETP.NE.U32.AND P0, PT, RZ, UR46, PT ;  /* 0x0000002eff007c0c */ /* 0x000fe2000bf05070 */
[C---:B-----5:R-:W-:Y:S01]  /*a150*/  IMAD.WIDE R6, R17.reuse, 0xc, R98 ;  /* 0x0000000c11067825 */ /* 0x060fe200078e0262 */
[----:B------:R-:W-:Y:S02]  /*a160*/  UIADD3 UR4, UPT, UPT, UR43, 0x400, URZ ;  /* 0x000004002b047890 */ /* 0x000fe4000fffe0ff */
[----:B------:R-:W-:Y:S02]  /*a170*/  ISETP.NE.AND.EX P1, PT, RZ, UR47, PT, P0 ;  /* 0x0000002fff007c0c */ /* 0x000fe4000bf25300 */
[----:B----4-:R-:W2:Y:S01]  /*a180*/  LDG.E R14, desc[UR50][R6.64] ;  /* 0x00000032060e7981 */ /* 0x010ea2000c1e1900 */
[C---:B------:R-:W-:Y:S03]  /*a190*/  LEA R2, P0, R17.reuse, RZ, 0x3 ;  /* 0x000000ff11027211 */ /* 0x040fe600078018ff */
[----:B------:R1:W3:Y:S01]  /*a1a0*/  LDG.E R5, desc[UR50][R6.64+0x4] ;  /* 0x0000043206057981 */ /* 0x0002e2000c1e1900 */
[----:B------:R-:W-:Y:S06]  /*a1b0*/  LEA.HI.X.SX32 R3, R17, RZ, 0x3, P0 ;  /* 0x000000ff11037211 */ /* 0x000fec00000f1eff */
[C---:B------:R-:W-:Y:S04]  /*a1c0*/  @P1 IADD3 R10, P0, PT, R2.reuse, UR46, RZ ;  /* 0x0000002e020a1c10 */ /* 0x040fe8000ff1e0ff */
[C---:B------:R-:W-:Y:S02]  /*a1d0*/  @P1 IADD3.X R11, PT, PT, R3.reuse, UR47, RZ, P0, !PT ;  /* 0x0000002f030b1c10 */ /* 0x040fe400087fe4ff */
[----:B------:R-:W-:Y:S03]  /*a1e0*/  IADD3 R12, P0, PT, R2, UR48, RZ ;  /* 0x00000030020c7c10 */ /* 0x000fe6000ff1e0ff */
[----:B------:R-:W4:Y:S01]  /*a1f0*/  @P1 LDG.E.64 R18, desc[UR50][R10.64] ;  /* 0x000000320a121981 */ /* 0x000f22000c1e1b00 */
[----:B------:R-:W-:Y:S03]  /*a200*/  IADD3.X R13, PT, PT, R3, UR49, RZ, P0, !PT ;  /* 0x00000031030d7c10 */ /* 0x000fe600087fe4ff */
[----:B------:R-:W4:Y:S04]  /*a210*/  LDS R3, [UR43+0x41c] ;  /* 0x00041c2bff037984 */ /* 0x000f280008000800 */
[----:B------:R-:W2:Y:S01]  /*a220*/  LDG.E.64 R12, desc[UR50][R12.64] ;  /* 0x000000320c0c7981 */ /* 0x000ea2000c1e1b00 */
[----:B-1----:R-:W-:Y:S03]  /*a230*/  IMAD.U32 R6, RZ, RZ, UR4 ;  /* 0x00000004ff067e24 */ /* 0x002fe6000f8e00ff */
[----:B--2---:R-:W-:Y:S01]  /*a240*/  STS.64 [UR43+0x400], R12 ;  /* 0x0004000cff007988 */ /* 0x004fe20008000a2b */
[--C-:B------:R-:W-:Y:S01]  /*a250*/  SHF.R.S32.HI R15, RZ, 0x1f, R14.reuse ;  /* 0x0000001fff0f7819 */ /* 0x100fe2000001140e */
[----:B------:R-:W-:Y:S02]  /*a260*/  @!P1 IMAD.MOV.U32 R18, RZ, RZ, R14 ;  /* 0x000000ffff129224 */ /* 0x000fe400078e000e */
[----:B---3--:R-:W-:Y:S02]  /*a270*/  VIADD R5, R5, 0xffffffff ;  /* 0xffffffff05057836 */ /* 0x008fe40000000000 */
[----:B------:R-:W-:Y:S05]  /*a280*/  @!P1 IMAD.MOV.U32 R19, RZ, RZ, R15 ;  /* 0x000000ffff139224 */ /* 0x000fea00078e000f */
[----:B----4-:R-:W-:Y:S04]  /*a290*/  SHF.L.U64.HI R8, R18, 0x1, R19 ;  /* 0x0000000112087819 */ /* 0x010fe80000010213 */
[----:B------:R-:W-:Y:S04]  /*a2a0*/  LOP3.LUT R8, R8, 0x1fffffff, RZ, 0xc0, !PT ;  /* 0x1fffffff08087812 */ /* 0x000fe800078ec0ff */
[----:B------:R-:W-:Y:S04]  /*a2b0*/  SHF.R.U32.HI R2, RZ, 0x4, R8 ;  /* 0x00000004ff027819 */ /* 0x000fe80000011608 */
[----:B------:R-:W-:Y:S02]  /*a2c0*/  LOP3.LUT R11, R3, 0xf, R2, 0xb8, !PT ;  /* 0x0000000f030b7812 */ /* 0x000fe400078eb802 */
[----:B------:R-:W-:Y:S03]  /*a2d0*/  SHF.R.U64 R2, R6, 0x4, RZ ;  /* 0x0000000406027819 */ /* 0x000fe600000012ff */
[----:B------:R1:W-:Y:S04]  /*a2e0*/  STS [UR43+0x41c], R11 ;  /* 0x00041c0bff007988 */ /* 0x0003e8000800082b */
[----:B------:R-:W2:Y:S04]  /*a2f0*/  LDS R4, [UR43+0x41c] ;  /* 0x00041c2bff047984 */ /* 0x000ea80008000800 */
[----:B------:R-:W-:Y:S04]  /*a300*/  STS [UR43+0x410], R2 ;  /* 0x00041002ff007988 */ /* 0x000fe8000800082b */
[----:B------:R-:W-:Y:S01]  /*a310*/  STS [UR43+0x414], R2 ;  /* 0x00041402ff007988 */ /* 0x000fe2000800082b */
[----:B-1----:R-:W-:Y:S05]  /*a320*/  IMAD.SHL.U32 R11, R18, 0x2, RZ ;  /* 0x00000002120b7824 */ /* 0x002fea00078e00ff */
[----:B------:R-:W-:Y:S04]  /*a330*/  LOP3.LUT R11, R11, 0xfffffffe, RZ, 0xc0, !PT ;  /* 0xfffffffe0b0b7812 */ /* 0x000fe800078ec0ff */
[----:B------:R-:W-:Y:S05]  /*a340*/  SHF.R.U64 R8, R11, 0x4, R8 ;  /* 0x000000040b087819 */ /* 0x000fea0000001208 */
[----:B------:R-:W-:Y:S01]  /*a350*/  STS [UR43+0x40c], R8 ;  /* 0x00040c08ff007988 */ /* 0x000fe2000800082b */
[----:B--2---:R-:W-:Y:S05]  /*a360*/  LOP3.LUT R7, R4, 0xf0, RZ, 0xb8, !PT ;  /* 0x000000f004077812 */ /* 0x004fea00078eb8ff */
[----:B------:R1:W-:Y:S04]  /*a370*/  STS [UR43+0x41c], R7 ;  /* 0x00041c07ff007988 */ /* 0x0003e8000800082b */
[----:B------:R-:W2:Y:S01]  /*a380*/  LDS R4, [UR43+0x41c] ;  /* 0x00041c2bff047984 */ /* 0x000ea20008000800 */
[----:B-1----:R-:W-:Y:S02]  /*a390*/  CS2R R6, SRZ ;  /* 0x0000000000067805 */ /* 0x002fe4000001ff00 */
[----:B--2---:R-:W-:Y:S01]  /*a3a0*/  LOP3.LUT R3, R4, 0xf00, RZ, 0xb8, !PT ;  /* 0x00000f0004037812 */ /* 0x004fe200078eb8ff */
[----:B------:R-:W-:Y:S04]  /*a3b0*/  VIADD R4, R14, 0xffffffff ;  /* 0xffffffff0e047836 */ /* 0x000fe80000000000 */
[----:B------:R-:W-:Y:S04]  /*a3c0*/  STS.64 [UR43+0x418], R2 ;  /* 0x00041802ff007988 */ /* 0x000fe80008000a2b */
[----:B------:R-:W1:Y:S04]  /*a3d0*/  LDS R10, [UR43+0x41c] ;  /* 0x00041c2bff0a7984 */ /* 0x000e680008000800 */
[----:B------:R2:W-:Y:S01]  /*a3e0*/  STS.128 [UR43+0x420], R4 ;  /* 0x00042004ff007988 */ /* 0x0005e20008000c2b */
[----:B-1----:R-:W-:Y:S05]  /*a3f0*/  LOP3.LUT R10, R10, 0xf000, RZ, 0xb8, !PT ;  /* 0x0000f0000a0a7812 */ /* 0x002fea00078eb8ff */
[----:B------:R2:W-:Y:S02]  /*a400*/  STS [UR43+0x41c], R10 ;  /* 0x00041c0aff007988 */ /* 0x0005e4000800082b */
.L_x_134:
[----:B------:R-:W-:Y:S05]  /*a410*/  BSYNC.RECONVERGENT B0 ;  /* 0x0000000000007941 */ /* 0x000fea0003800200 */
.L_x_133:
[----:B------:R-:W-:Y:S01]  /*a420*/  NOP ;  /* 0x0000000000007918 */ /* 0x000fe20000000000 */
[----:B------:R-:W1:Y:S01]  /*a430*/  LDS R9, [R9] ;  /* 0x0000000009097984 */ /* 0x000e620000000800 */
[----:B------:R-:W-:Y:S04]  /*a440*/  IADD3 R2, P0, PT, R0, UR56, RZ ;  /* 0x0000003800027c10 */ /* 0x000fe8000ff1e0ff */
[----:B------:R-:W-:Y:S05]  /*a450*/  IADD3.X R3, PT, PT, RZ, UR57, RZ, P0, !PT ;  /* 0x00000039ff037c10 */ /* 0x000fea00087fe4ff */
[----:B-1----:R3:W5:Y:S04]  /*a460*/  ATOMG.E.EXCH.STRONG.GPU PT, RZ, [R2], R9 ;  /* 0x0000000902ff73a8 */ /* 0x00276800041ee100 */
.L_x_132:
[----:B------:R-:W-:Y:S09]  /*a470*/  UISETP.NE.AND UP0, UPT, UR37, 0x8, UPT ;  /* 0x000000082500788c */ /* 0x000ff2000bf05270 */
[----:B------:R-:W-:Y:S05]  /*a480*/  BRA.U UP0, `(.L_x_135) ;  /* 0x0000000100047547 */ /* 0x000fea000b800000 */
[----:B------:R-:W-:Y:S05]  /*a490*/  BPT.TRAP 0x1 ;  /* 0x000000040000795c */ /* 0x000fea0000300000 */
.L_x_135:
[----:B------:R-:W-:Y:S01]  /*a4a0*/  ULEA UR6, UR5, UR43, 0x3 ;  /* 0x0000002b05067291 */ /* 0x000fe2000f8e18ff */
[----:B---3--:R-:W-:Y:S08]  /*a4b0*/  SHF.L.U32 R3, R87, 0x1f, RZ ;  /* 0x0000001f57037819 */ /* 0x008ff000000006ff */
[----:B-----5:R-:W3:Y:S02]  /*a4c0*/  SYNCS.PHASECHK.TRANS64.TRYWAIT P0, [UR6+0x160], R3 ;  /* 0x00016003ff0075a7 */ /* 0x020ee40008001106 */
[----:B---3--:R-:W-:Y:S05]  /*a4d0*/  @!P0 BRA `(.L_x_136) ;  /* 0x0000007c00348947 */ /* 0x008fea0003800000 */
.L_x_267:
[----:B------:R-:W-:Y:S09]  /*a4e0*/  UIMAD UR4, UR5, 0x14, UR36 ;  /* 0x00000014050478a4 */ /* 0x000ff2000f8e0224 */
[----:B------:R-:W1:Y:S04]  /*a4f0*/  LDS.U16 R89, [UR4+0x12] ;  /* 0x00001204ff597984 */ /* 0x000e680008000400 */
[----:B------:R-:W1:Y:S04]  /*a500*/  LDS R85, [UR4] ;  /* 0x00000004ff557984 */ /* 0x000e680008000800 */
[----:B------:R-:W1:Y:S04]  /*a510*/  LDS R84, [UR4+0x4] ;  /* 0x00000404ff547984 */ /* 0x000e680008000800 */
[----:B------:R-:W1:Y:S04]  /*a520*/  LDS R83, [UR4+0x8] ;  /* 0x00000804ff537984 */ /* 0x000e680008000800 */
[----:B------:R-:W1:Y:S01]  /*a530*/  LDS R82, [UR4+0xc] ;  /* 0x00000c04ff527984 */ /* 0x000e620008000800 */
[----:B------:R-:W-:Y:S01]  /*a540*/  @!PT LDS RZ, [RZ] ;  /* 0x00000000fffff984 */ /* 0x000fe20000000800 */
[----:B------:R-:W-:Y:S01]  /*a550*/  @!PT LDS RZ, [RZ] ;  /* 0x00000000fffff984 */ /* 0x000fe20000000800 */
[----:B------:R-:W-:Y:S01]  /*a560*/  @!PT LDS RZ, [RZ] ;  /* 0x00000000fffff984 */ /* 0x000fe20000000800 */
[----:B------:R-:W-:Y:S01]  /*a570*/  @!PT LDS RZ, [RZ] ;  /* 0x00000000fffff984 */ /* 0x000fe20000000800 */
[----:B------:R5:W-:Y:S06]  /*a580*/  MEMBAR.ALL.CTA ;  /* 0x0000000000007992 */ /* 0x000bec0000008000 */
[----:B-----5:R-:W1:Y:S01]  /*a590*/  FENCE.VIEW.ASYNC.S ;  /* 0x00000000000073c6 */ /* 0x020e620000000000 */
[----:B------:R-:W-:Y:S05]  /*a5a0*/  BRA.U UP0, `(.L_x_137) ;  /* 0x0000000100047547 */ /* 0x000fea000b800000 */
[----:B------:R-:W-:Y:S05]  /*a5b0*/  BPT.TRAP 0x1 ;  /* 0x000000040000795c */ /* 0x000fea0000300000 */
.L_x_137:
[----:B------:R-:W-:Y:S01]  /*a5c0*/  UIADD3 UR4, UPT, UPT, UR6, 0x1a0, URZ ;  /* 0x000001a006047890 */ /* 0x000fe2000fffe0ff */
[----:B------:R-:W-:Y:S01]  /*a5d0*/  IMAD.WIDE R100, R17, 0xc, R98 ;  /* 0x0000000c11647825 */ /* 0x000fe200078e0262 */
[----:B------:R-:W-:Y:S01]  /*a5e0*/  USHF.L.U32 UR41, UR18, 0x7, URZ ;  /* 0x0000000712297899 */ /* 0x000fe200080006ff */
[----:B------:R-:W-:Y:S01]  /*a5f0*/  ISETP.NE.OR P1, PT, R94, RZ, !P2 ;  /* 0x000000ff5e00720c */ /* 0x000fe20005725670 */
[----:B------:R-:W-:Y:S01]  /*a600*/  UPRMT UR4, UR52, 0x654, UR4 ;  /* 0x0000065434047896 */ /* 0x000fe20008000004 */
[----:B------:R-:W-:Y:S01]  /*a610*/  BSSY.RECONVERGENT B0, `(.L_x_138) ;  /* 0x000000b000007945 */ /* 0x000fe20003800200 */
[----:B------:R-:W-:Y:S01]  /*a620*/  USHF.L.U32 UR42, UR19, 0x7, URZ ;  /* 0x00000007132a7899 */ /* 0x000fe200080006ff */
[----:B------:R-:W-:Y:S01]  /*a630*/  LOP3.LUT P0, RZ, R81, 0x3f0, RZ, 0xc0, !PT ;  /* 0x000003f051ff7812 */ /* 0x000fe2000780c0ff */
[----:B------:R-:W-:Y:S05]  /*a640*/  UIADD3 UR55, UPT, UPT, UR5, 0x1, URZ ;  /* 0x0000000105377890 */ /* 0x000fea000fffe0ff */
[----:B-1----:R-:W-:Y:S01]  /*a650*/  SYNCS.ARRIVE.TRANS64.RED.A1T0 RZ, [UR4], RZ ;  /* 0x000000ffffff79a7 */ /* 0x002fe20008100404 */
[----:B------:R1:W5:Y:S02]  /*a660*/  LDG.E R100, desc[UR50][R100.64+0x8] ;  /* 0x0000083264647981 */ /* 0x000364000c1e1900 */
[----:B------:R-:W-:Y:S05]  /*a670*/  @P1 BRA `(.L_x_139) ;  /* 0x0000000000101947 */ /* 0x000fea0003800000 */
[----:B------:R-:W-:Y:S04]  /*a680*/  DEPBAR {5,4,3,2,1,0} ;  /* 0x0000003f0000791a */ /* 0x000fe80000000000 */
[----:B------:R-:W2:Y:S02]  /*a690*/  CCTL.E.C.LDCU.IV.DEEP [UR56] ;  /* 0x0000000038007540 */ /* 0x000ea40009c08000 */
[----:B--2---:R2:W-:Y:S01]  /*a6a0*/  UTMACCTL.IV [UR56] ;  /* 0x00000000380079b9 */ /* 0x0045e20008000000 */
[----:B------:R-:W-:Y:S01]  /*a6b0*/  NOP ;  /* 0x0000000000007918 */ /* 0x000fe20000000000 */
.L_x_139:
[----:B--2---:R-:W-:Y:S05]  /*a6c0*/  BSYNC.RECONVERGENT B0 ;  /* 0x0000000000007941 */ /* 0x004fea0003800200 */
.L_x_138:
[----:B------:R-:W-:Y:S04]  /*a6d0*/  BSSY.RECONVERGENT B6, `(.L_x_140) ;  /* 0x0000021000067945 */ /* 0x000fe80003800200 */
[----:B------:R-:W-:Y:S05]  /*a6e0*/  @!P0 BRA `(.L_x_141) ;  /* 0x00000000007c8947 */ /* 0x000fea0003800000 */
[----:B------:R-:W2:Y:S01]  /*a6f0*/  LDCU.64 UR8, c[0x4][0x80] ;  /* 0x01001000ff0877ac */ /* 0x000ea20008000a00 */
[----:B------:R-:W-:Y:S01]  /*a700*/  MOV R2, 0x0 ;  /* 0x0000000000027802 */ /* 0x000fe20000000f00 */
[----:B------:R-:W-:Y:S02]  /*a710*/  HFMA2 R12, -RZ, RZ, 0, 5.9604644775390625e-08 ;  /* 0x00000001ff0c7431 */ /* 0x000fe400000001ff */
[----:B------:R-:W-:Y:S01]  /*a720*/  IMAD.MOV.U32 R8, RZ, RZ, 0x70 ;  /* 0x00000070ff087424 */ /* 0x000fe200078e00ff */
[----:B----4-:R4:W1:Y:S01]  /*a730*/  LDC.64 R14, c[0x4][R2] ;  /* 0x01000000020e7b82 */ /* 0x0108620000000a00 */
[----:B------:R-:W3:Y:S01]  /*a740*/  LDCU.64 UR6, c[0x4][0x88] ;  /* 0x01001100ff0677ac */ /* 0x000ee20008000a00 */
[----:B------:R-:W-:Y:S01]  /*a750*/  IMAD.MOV.U32 R13, RZ, RZ, RZ ;  /* 0x000000ffff0d7224 */ /* 0x000fe200078e00ff */
[----:B------:R-:W3:Y:S01]  /*a760*/  LDCU.64 UR4, c[0x4][0x8] ;  /* 0x01000100ff0477ac */ /* 0x000ee20008000a00 */
[----:B--2---:R-:W-:Y:S01]  /*a770*/  MOV R5, UR9 ;  /* 0x0000000900057c02 */ /* 0x004fe20008000f00 */
[----:B------:R-:W-:Y:S01]  /*a780*/  IMAD.U32 R4, RZ, RZ, UR8 ;  /* 0x00000008ff047e24 */ /* 0x000fe2000f8e00ff */
[----:B---3--:R-:W-:Y:S01]  /*a790*/  MOV R7, UR7 ;  /* 0x0000000700077c02 */ /* 0x008fe20008000f00 */
[----:B------:R-:W-:Y:S01]  /*a7a0*/  IMAD.U32 R6, RZ, RZ, UR6 ;  /* 0x00000006ff067e24 */ /* 0x000fe2000f8e00ff */
[----:B------:R-:W-:Y:S01]  /*a7b0*/  MOV R11, UR5 ;  /* 0x00000005000b7c02 */ /* 0x000fe20008000f00 */
[----:B------:R-:W-:Y:S02]  /*a7c0*/  IMAD.U32 R10, RZ, RZ, UR4 ;  /* 0x00000004ff0a7e24 */ /* 0x000fe4000f8e00ff */
[----:B------:R-:W-:Y:S07]  /*a7d0*/  LEPC R20, `(.L_x_142) ;  /* 0x000000001014794e */ /* 0x000fee0000000000 */
[----:B-1--45:R-:W-:Y:S05]  /*a7e0*/  CALL.ABS.NOINC R14 ;  /* 0x000000000e007343 */ /* 0x032fea0003c00000 */
.L_x_142:
[----:B------:R-:W1:Y:S01]  /*a7f0*/  LDCU.64 UR8, c[0x4][0x80] ;  /* 0x01001000ff0877ac */ /* 0x000e620008000a00 */
[----:B------:R-:W2:Y:S01]  /*a800*/  LDC.64 R2, c[0x4][R2] ;  /* 0x0100000002027b82 */ /* 0x000ea20000000a00 */
[----:B------:R-:W-:Y:S02]  /*a810*/  HFMA2 R12, -RZ, RZ, 0, 5.9604644775390625e-08 ;  /* 0x00000001ff0c7431 */ /* 0x000fe400000001ff */
[----:B------:R-:W-:Y:S02]  /*a820*/  IMAD.MOV.U32 R8, RZ, RZ, 0x70 ;  /* 0x00000070ff087424 */ /* 0x000fe400078e00ff */
[----:B------:R-:W-:Y:S01]  /*a830*/  IMAD.MOV.U32 R13, RZ, RZ, RZ ;  /* 0x000000ffff0d7224 */ /* 0x000fe200078e00ff */
[----:B------:R-:W3:Y:S01]  /*a840*/  LDCU.64 UR6, c[0x4][0x88] ;  /* 0x01001100ff0677ac */ /* 0x000ee20008000a00 */
[----:B------:R-:W4:Y:S01]  /*a850*/  LDCU.64 UR4, c[0x4][0x8] ;  /* 0x01000100ff0477ac */ /* 0x000f220008000a00 */
[----:B-1----:R-:W-:Y:S02]  /*a860*/  MOV R4, UR8 ;  /* 0x0000000800047c02 */ /* 0x002fe40008000f00 */
[----:B------:R-:W-:Y:S02]  /*a870*/  MOV R5, UR9 ;  /* 0x0000000900057c02 */ /* 0x000fe40008000f00 */
[----:B---3--:R-:W-:Y:S01]  /*a880*/  MOV R7, UR7 ;  /* 0x0000000700077c02 */ /* 0x008fe20008000f00 */
[----:B------:R-:W-:Y:S01]  /*a890*/  IMAD.U32 R6, RZ, RZ, UR6 ;  /* 0x00000006ff067e24 */ /* 0x000fe2000f8e00ff */
[----:B----4-:R-:W-:Y:S01]  /*a8a0*/  MOV R11, UR5 ;  /* 0x00000005000b7c02 */ /* 0x010fe20008000f00 */
[----:B------:R-:W-:Y:S02]  /*a8b0*/  IMAD.U32 R10, RZ, RZ, UR4 ;  /* 0x00000004ff0a7e24 */ /* 0x000fe4000f8e00ff */
[----:B------:R-:W-:Y:S07]  /*a8c0*/  LEPC R20, `(.L_x_141) ;  /* 0x000000001014794e */ /* 0x000fee0000000000 */
[----:B--2---:R-:W-:Y:S05]  /*a8d0*/  CALL.ABS.NOINC R2 ;  /* 0x0000000002007343 */ /* 0x004fea0003c00000 */
.L_x_141:
[----:B------:R-:W-:Y:S05]  /*a8e0*/  BSYNC.RECONVERGENT B6 ;  /* 0x0000000000067941 */ /* 0x000fea0003800200 */
.L_x_140:
[----:B------:R-:W-:Y:S01]  /*a8f0*/  ISETP.NE.AND P0, PT, R94, RZ, PT ;  /* 0x000000ff5e00720c */ /* 0x000fe20003f05270 */
[----:B------:R-:W-:Y:S01]  /*a900*/  BSSY B0, `(.L_x_143) ;  /* 0x0000009000007945 */ /* 0x000fe20003800000 */
[----:B------:R-:W-:Y:S04]  /*a910*/  PLOP3.LUT P1, PT, PT, PT, PT, 0x8, 0x80 ;  /* 0x000000000080781c */ /* 0x000fe80003f2e170 */
[----:B-1----:R-:W-:Y:S07]  /*a920*/  P2R R101, PR, RZ, 0x2 ;  /* 0x00000002ff657803 */ /* 0x002fee0000000000 */
[----:B------:R-:W-:Y:S05]  /*a930*/  @P0 BRA `(.L_x_144) ;  /* 0x0000000000140947 */ /* 0x000fea0003800000 */
[----:B------:R-:W-:Y:S03]  /*a940*/  UMOV UR4, 0xffffffff ;  /* 0xffffffff00047882 */ /* 0x000fe60000000000 */
[----:B------:R-:W-:Y:S05]  /*a950*/  BRA.DIV UR4, `(.L_x_145) ;  /* 0x0000007a042c7947 */ /* 0x000fea000b800000 */
[----:B------:R-:W-:Y:S11]  /*a960*/  ELECT P6, URZ, PT ;  /* 0x0000000000ff782f */ /* 0x000ff600038c0000 */
[----:B------:R-:W-:Y:S02]  /*a970*/  @!UPT UIADD3 URZ, UPT, UPT, URZ, URZ, URZ ;  /* 0x000000fffffff290 */ /* 0x000fe4000fffe0ff */
.L_x_269:
[----:B------:R-:W-:Y:S07]  /*a980*/  P2R R101, PR, RZ, 0x40 ;  /* 0x00000040ff657803 */ /* 0x000fee0000000000 */
.L_x_144:
[----:B------:R-:W-:Y:S05]  /*a990*/  BSYNC B0 ;  /* 0x0000000000007941 */ /* 0x000fea0003800000 */
.L_x_143:
[----:B------:R-:W-:Y:S02]  /*a9a0*/  ISETP.NE.U32.AND P0, PT, R78, RZ, PT ;  /* 0x000000ff4e00720c */ /* 0x000fe40003f05070 */
[----:B------:R-:W-:Y:S02]  /*a9b0*/  LOP3.LUT R91, R91, 0x1, RZ, 0x3c, !PT ;  /* 0x000000015b5b7812 */ /* 0x000fe400078e3cff */
[----:B------:R-:W-:Y:S02]  /*a9c0*/  ISETP.NE.AND.EX P1, PT, R79, RZ, PT, P0 ;  /* 0x000000ff4f00720c */ /* 0x000fe40003f25300 */
[----:B------:R-:W-:Y:S04]  /*a9d0*/  ISETP.NE.U32.AND P0, PT, R76, RZ, PT ;  /* 0x000000ff4c00720c */ /* 0x000fe80003f05070 */
[----:B------:R-:W-:Y:S07]  /*a9e0*/  ISETP.NE.AND.EX P0, PT, R77, RZ, PT, P0 ;  /* 0x000000ff4d00720c */ /* 0x000fee0003f05300 */
[----:B------:R-:W1:Y:S08]  /*a9f0*/  @P1 LDC.64 R8, c[0x0][0x8b8] ;  /* 0x00022e00ff081b82 */ /* 0x000e700000000a00 */
[----:B---3--:R-:W2:Y:S02]  /*aa00*/  @P0 LDC.64 R2, c[0x0][0x890] ;  /* 0x00022400ff020b82 */ /* 0x008ea40000000a00 */
[C---:B--2---:R-:W-:Y:S04]  /*aa10*/  @P0 IMAD.WIDE R2, R17.reuse, 0x8, R2 ;  /* 0x0000000811020825 */ /* 0x044fe800078e0202 */
[----:B-1----:R-:W-:Y:S01]  /*aa20*/  @P1 IMAD.WIDE R8, R17, 0x8, R8 ;  /* 0x0000000811081825 */ /* 0x002fe200078e0208 */
[----:B------:R1:W2:Y:S04]  /*aa30*/  @P0 LDG.E.64 R4, desc[UR50][R2.64] ;  /* 0x0000003202040981 */ /* 0x0002a8000c1e1b00 */
[----:B------:R-:W3:Y:S01]  /*aa40*/  @P1 LDG.E.64 R6, desc[UR50][R8.64] ;  /* 0x0000003208061981 */ /* 0x000ee2000c1e1b00 */
[----:B-1----:R-:W-:Y:S03]  /*aa50*/  SHF.L.U32 R2, R91, 0x1f, RZ ;  /* 0x0000001f5b027819 */ /* 0x002fe600000006ff */
[----:B--2---:R1:W5:Y:S04]  /*aa60*/  @P0 LD.E R48, desc[UR50][R4.64] ;  /* 0x0000003204300980 */ /* 0x004368000c101900 */
[----:B---3--:R1:W5:Y:S01]  /*aa70*/  @P1 LD.E R47, desc[UR50][R6.64] ;  /* 0x00000032062f1980 */ /* 0x008362000c101900 */
[----:B------:R-:W-:Y:S05]  /*aa80*/  @P0 BRA `(.L_x_146) ;  /* 0x0000000000240947 */ /* 0x000fea0003800000 */
[----:B------:R-:W-:Y:S04]  /*aa90*/  ISETP.NE.U32.AND P0, PT, RZ, UR38, PT ;  /* 0x00000026ff007c0c */ /* 0x000fe8000bf05070 */
[----:B------:R-:W-:Y:S11]  /*aaa0*/  ISETP.NE.AND.EX P0, PT, RZ, UR39, PT, P0 ;  /* 0x00000027ff007c0c */ /* 0x000ff6000bf05300 */
[----:B------:R-:W-:Y:S02]  /*aab0*/  @!UPT UIADD3 URZ, UPT, UPT, URZ, URZ, URZ ;  /* 0x000000fffffff290 */ /* 0x000fe4000fffe0ff */
[----:B------:R-:W2:Y:S08]  /*aac0*/  @P0 LDC R0, c[0x0][0x898] ;  /* 0x00022600ff000b82 */ /* 0x000eb00000000800 */
[----:B-1----:R-:W1:Y:S01]  /*aad0*/  @P0 LDC.64 R4, c[0x0][0x888] ;  /* 0x00022200ff040b82 */ /* 0x002e620000000a00 */
[----:B--2---:R-:W-:Y:S04]  /*aae0*/  @P0 IMAD R0, R17, R0, RZ ;  /* 0x0000000011000224 */ /* 0x004fe800078e02ff */
[----:B-1----:R-:W-:Y:S05]  /*aaf0*/  @P0 IMAD.WIDE R4, R0, 0x4, R4 ;  /* 0x0000000400040825 */ /* 0x002fea00078e0204 */
[----:B-----5:R2:W5:Y:S02]  /*ab00*/  @P0 LDG.E R48, desc[UR50][R4.64] ;  /* 0x0000003204300981 */ /* 0x020564000c1e1900 */
[----:B--2---:R-:W3:Y:S02]  /*ab10*/  @!P0 LDC R48, c[0x0][0x880] ;  /* 0x00022000ff308b82 */ /* 0x004ee40000000800 */
.L_x_146:
        /* <DEDUP_REMOVED lines=9> */
[----:B--2---:R-:W1:Y:S02]  /*abb0*/  @!P0 LDC R47, c[0x0][0x8a8] ;  /* 0x00022a00ff2f8b82 */ /* 0x004e640000000800 */
.L_x_147:
[----:B------:R-:W2:Y:S01]  /*abc0*/  SYNCS.PHASECHK.TRANS64.TRYWAIT P0, [UR43+0x30], R2 ;  /* 0x00003002ff0075a7 */ /* 0x000ea2000800112b */
[----:B------:R-:W-:Y:S01]  /*abd0*/  LEA R97, R90, UR43, 0x3 ;  /* 0x0000002b5a617c11 */ /* 0x000fe2000f8e18ff */
[----:B------:R-:W-:Y:S01]  /*abe0*/  BSSY B0, `(.L_x_148) ;  /* 0x0000008000007945 */ /* 0x000fe20003800000 */
[----:B------:R-:W-:Y:S01]  /*abf0*/  SHF.L.U32 R0, R88, 0x1f, RZ ;  /* 0x0000001f58007819 */ /* 0x000fe200000006ff */
[----:B------:R-:W-:Y:S02]  /*ac00*/  VIADD R86, R92, UR43 ;  /* 0x0000002b5c567c36 */ /* 0x000fe40008000000 */
[----:B------:R-:W-:Y:S01]  /*ac10*/  IMAD.MOV.U32 R71, RZ, RZ, RZ ;  /* 0x000000ffff477224 */ /* 0x000fe200078e00ff */
[----:B------:R1:W1:Y:S01]  /*ac20*/  SYNCS.PHASECHK.TRANS64.TRYWAIT P2, [R97+URZ+0x100], R0 ;  /* 0x00010000610075a7 */ /* 0x00026200080411ff */
[----:B--2---:R-:W-:Y:S05]  /*ac30*/  @P0 BRA `(.L_x_149) ;  /* 0x0000000000080947 */ /* 0x004fea0003800000 */
[----:B------:R-:W2:Y:S02]  /*ac40*/  SYNCS.PHASECHK.TRANS64.TRYWAIT P0, [UR43+0x30], R2 ;  /* 0x00003002ff0075a7 */ /* 0x000ea4000800112b */
[----:B--2---:R-:W-:Y:S05]  /*ac50*/  @!P0 BRA `(.L_x_150) ;  /* 0x0000007400848947 */ /* 0x004fea0003800000 */
.L_x_149:
[----:B------:R-:W-:Y:S05]  /*ac60*/  BSYNC B0 ;  /* 0x0000000000007941 */ /* 0x000fea0003800000 */
.L_x_148:
[----:B---3-5:R-:W-:Y:S01]  /*ac70*/  FSETP.NEU.AND P0, PT, R48, RZ, PT ;  /* 0x000000ff3000720b */ /* 0x028fe20003f0d000 */
[----:B------:R-:W-:Y:S01]  /*ac80*/  IMAD.MOV.U32 R70, RZ, RZ, RZ ;  /* 0x000000ffff467224 */ /* 0x000fe200078e00ff */
[----:B------:R-:W-:Y:S02]  /*ac90*/  CS2R R68, SRZ ;  /* 0x0000000000447805 */ /* 0x000fe4000001ff00 */
[----:B------:R-:W-:Y:S02]  /*aca0*/  CS2R R74, SRZ ;  /* 0x00000000004a7805 */ /* 0x000fe4000001ff00 */
[----:B------:R-:W-:Y:S02]  /*acb0*/  CS2R R72, SRZ ;  /* 0x0000000000487805 */ /* 0x000fe4000001ff00 */
[----:B------:R-:W-:Y:S02]  /*acc0*/  CS2R R62, SRZ ;  /* 0x00000000003e7805 */ /* 0x000fe4000001ff00 */
[----:B------:R-:W-:Y:S02]  /*acd0*/  CS2R R60, SRZ ;  /* 0x00000000003c7805 */ /* 0x000fe4000001ff00 */
[----:B------:R-:W-:Y:S02]  /*ace0*/  CS2R R58, SRZ ;  /* 0x00000000003a7805 */ /* 0x000fe4000001ff00 */
[----:B------:R-:W-:Y:S02]  /*acf0*/  CS2R R56, SRZ ;  /* 0x0000000000387805 */ /* 0x000fe4000001ff00 */
[----:B------:R-:W-:Y:S01]  /*ad00*/  ISETP.GE.AND P1, PT, R100, 0x1, PT ;  /* 0x000000016400780c */ /* 0x000fe20003f26270 */
[----:B------:R-:W-:Y:S01]  /*ad10*/  IMAD R54, R90, 0x80, R93 ;  /* 0x000000805a367824 */ /* 0x000fe200078e025d */
[----:B------:R-:W-:Y:S02]  /*ad20*/  CS2R R38, SRZ ;  /* 0x0000000000267805 */ /* 0x000fe4000001ff00 */
[----:B------:R-:W-:Y:S01]  /*ad30*/  CS2R R36, SRZ ;  /* 0x0000000000247805 */ /* 0x000fe2000001ff00 */
[----:B--2---:R-:W-:Y:S01]  /*ad40*/  @P0 IMAD R2, R95, 0x2, R86 ;  /* 0x000000025f020824 */ /* 0x004fe200078e0256 */
[----:B------:R-:W-:Y:S05]  /*ad50*/  @P0 WARPSYNC.ALL ;  /* 0x0000000000000948 */ /* 0x000fea0003800000 */
[----:B------:R2:W3:Y:S01]  /*ad60*/  @P0 LDSM.16.MT88.4 R68, [R2+0x1000] ;  /* 0x001000000244083b */ /* 0x0004e20000004200 */
[----:B------:R-:W-:Y:S02]  /*ad70*/  CS2R R34, SRZ ;  /* 0x0000000000227805 */ /* 0x000fe4000001ff00 */
[----:B------:R-:W-:Y:S02]  /*ad80*/  CS2R R32, SRZ ;  /* 0x0000000000207805 */ /* 0x000fe4000001ff00 */
[----:B------:R-:W-:Y:S02]  /*ad90*/  CS2R R30, SRZ ;  /* 0x00000000001e7805 */ /* 0x000fe4000001ff00 */
[----:B------:R-:W-:Y:S02]  /*ada0*/  CS2R R28, SRZ ;  /* 0x00000000001c7805 */ /* 0x000fe4000001ff00 */
[----:B------:R-:W-:Y:S01]  /*adb0*/  CS2R R26, SRZ ;  /* 0x00000000001a7805 */ /* 0x000fe2000001ff00 */
[----:B------:R2:W2:Y:S01]  /*adc0*/  @P0 LDSM.16.MT88.4 R72, [R2+0x1800] ;  /* 0x001800000248083b */ /* 0x0004a20000004200 */
[----:B------:R-:W-:Y:S02]  /*add0*/  CS2R R24, SRZ ;  /* 0x0000000000187805 */ /* 0x000fe4000001ff00 */
[----:B------:R-:W-:Y:S02]  /*ade0*/  CS2R R18, SRZ ;  /* 0x0000000000127805 */ /* 0x000fe4000001ff00 */
[----:B------:R-:W-:Y:S02]  /*adf0*/  CS2R R16, SRZ ;  /* 0x0000000000107805 */ /* 0x000fe4000001ff00 */
[----:B----4-:R-:W-:Y:S02]  /*ae00*/  CS2R R14, SRZ ;  /* 0x00000000000e7805 */ /* 0x010fe4000001ff00 */
[----:B------:R-:W-:Y:S01]  /*ae10*/  CS2R R12, SRZ ;  /* 0x00000000000c7805 */ /* 0x000fe2000001ff00 */
[----:B------:R4:W2:Y:S01]  /*ae20*/  @P0 LDSM.16.MT88.4 R60, [R92+UR43+0x1000] ;  /* 0x0010002b5c3c083b */ /* 0x0008a20008004200 */
[----:B------:R-:W-:Y:S02]  /*ae30*/  CS2R R10, SRZ ;  /* 0x00000000000a7805 */ /* 0x000fe4000001ff00 */
[----:B------:R-:W-:Y:S02]  /*ae40*/  CS2R R8, SRZ ;  /* 0x0000000000087805 */ /* 0x000fe4000001ff00 */
[----:B-1----:R-:W-:Y:S02]  /*ae50*/  CS2R R6, SRZ ;  /* 0x0000000000067805 */ /* 0x002fe4000001ff00 */
[----:B------:R-:W-:Y:S01]  /*ae60*/  CS2R R4, SRZ ;  /* 0x0000000000047805 */ /* 0x000fe2000001ff00 */
[----:B------:R-:W-:Y:S01]  /*ae70*/  VIADD R102, R86, 0x1000 ;  /* 0x0000100056667836 */ /* 0x000fe20000000000 */
[----:B------:R4:W1:Y:S01]  /*ae80*/  @P0 LDSM.16.MT88.4 R56, [R92+UR43+0x1800] ;  /* 0x0018002b5c38083b */ /* 0x0008620008004200 */
[----:B------:R-:W-:Y:S05]  /*ae90*/  @!P1 BRA `(.L_x_151) ;  /* 0x0000000000d49947 */ /* 0x000fea0003800000 */
[----:B------:R-:W-:Y:S01]  /*aea0*/  SHF.R.U32.HI R3, RZ, 0x15, R54 ;  /* 0x00000015ff037819 */ /* 0x000fe20000011636 */
[----:B------:R-:W-:Y:S03]  /*aeb0*/  BSSY B0, `(.L_x_152) ;  /* 0x0000006000007945 */ /* 0x000fe60003800000 */
[----:B------:R-:W-:Y:S01]  /*aec0*/  LOP3.LUT P0, RZ, R3, 0x3, R80, 0x48, !PT ;  /* 0x0000000303ff7812 */ /* 0x000fe20007804850 */
[----:B------:R-:W-:Y:S01]  /*aed0*/  @!UPT UIADD3 URZ, UPT, UPT, URZ, URZ, URZ ;  /* 0x000000fffffff290 */ /* 0x000fe2000fffe0ff */
[----:B------:R-:W-:Y:S11]  /*aee0*/  @P2 BRA `(.L_x_153) ;  /* 0x0000000000082947 */ /* 0x000ff60003800000 */
[----:B------:R-:W5:Y:S02]  /*aef0*/  SYNCS.PHASECHK.TRANS64.TRYWAIT P1, [R97+URZ+0x100], R0 ;  /* 0x00010000610075a7 */ /* 0x000f6400080211ff */
[----:B-----5:R-:W-:Y:S05]  /*af00*/  @!P1 BRA `(.L_x_154) ;  /* 0x0000007000f09947 */ /* 0x020fea0003800000 */
.L_x_153:
[----:B------:R-:W-:Y:S05]  /*af10*/  BSYNC B0 ;  /* 0x0000000000007941 */ /* 0x000fea0003800000 */
.L_x_152:
[----:B------:R-:W-:Y:S05]  /*af20*/  @!P0 BRA `(.L_x_155) ;  /* 0x0000000000408947 */ /* 0x000fea0003800000 */
[----:B------:R-:W5:Y:S01]  /*af30*/  LDCU.64 UR8, c[0x4][0x70] ;  /* 0x01000e00ff0877ac */ /* 0x000f620008000a00 */
[----:B------:R-:W-:Y:S01]  /*af40*/  MOV R3, 0x0 ;  /* 0x0000000000037802 */ /* 0x000fe20000000f00 */
[----:B------:R-:W-:Y:S02]  /*af50*/  HFMA2 R12, -RZ, RZ, 0, 5.9604644775390625e-08 ;  /* 0x00000001ff0c7431 */ /* 0x000fe400000001ff */
[----:B------:R-:W-:Y:S02]  /*af60*/  IMAD.MOV.U32 R8, RZ, RZ, 0x192 ;  /* 0x00000192ff087424 */ /* 0x000fe400078e00ff */
[----:B------:R-:W-:Y:S01]  /*af70*/  IMAD.MOV.U32 R13, RZ, RZ, RZ ;  /* 0x000000ffff0d7224 */ /* 0x000fe200078e00ff */
[----:B------:R-:W3:Y:S01]  /*af80*/  LDCU.64 UR6, c[0x4][0x78] ;  /* 0x01000f00ff0677ac */ /* 0x000ee20008000a00 */
[----:B--2---:R-:W2:Y:S01]  /*af90*/  LDC.64 R2, c[0x4][R3] ;  /* 0x0100000003027b82 */ /* 0x004ea20000000a00 */
[----:B------:R-:W4:Y:S01]  /*afa0*/  LDCU.64 UR4, c[0x4][0x10] ;  /* 0x01000200ff0477ac */ /* 0x000f220008000a00 */
[----:B-----5:R-:W-:Y:S01]  /*afb0*/  MOV R5, UR9 ;  /* 0x0000000900057c02 */ /* 0x020fe20008000f00 */
[----:B------:R-:W-:Y:S01]  /*afc0*/  IMAD.U32 R4, RZ, RZ, UR8 ;  /* 0x00000008ff047e24 */ /* 0x000fe2000f8e00ff */
[----:B---3--:R-:W-:Y:S01]  /*afd0*/  MOV R7, UR7 ;  /* 0x0000000700077c02 */ /* 0x008fe20008000f00 */
[----:B------:R-:W-:Y:S01]  /*afe0*/  IMAD.U32 R6, RZ, RZ, UR6 ;  /* 0x00000006ff067e24 */ /* 0x000fe2000f8e00ff */
[----:B----4-:R-:W-:Y:S01]  /*aff0*/  MOV R11, UR5 ;  /* 0x00000005000b7c02 */ /* 0x010fe20008000f00 */
[----:B------:R-:W-:Y:S02]  /*b000*/  IMAD.U32 R10, RZ, RZ, UR4 ;  /* 0x00000004ff0a7e24 */ /* 0x000fe4000f8e00ff */
[----:B------:R-:W-:Y:S07]  /*b010*/  LEPC R20, `(.L_x_155) ;  /* 0x000000001014794e */ /* 0x000fee0000000000 */
[----:B-12---:R-:W-:Y:S05]  /*b020*/  CALL.ABS.NOINC R2 ;  /* 0x0000000002007343 */ /* 0x006fea0003c00000 */
.L_x_155:
[----:B------:R-:W-:Y:S05]  /*b030*/  WARPSYNC.ALL ;  /* 0x0000000000007948 */ /* 0x000fea0003800000 */
[C---:B------:R-:W-:Y:S01]  /*b040*/  R2UR UR4, R54.reuse ;  /* 0x00000000360472ca */ /* 0x040fe200000e0000 */
[----:B------:R-:W-:Y:S05]  /*b050*/  VIADD R3, R54, 0x100000 ;  /* 0x0010000036037836 */ /* 0x000fea0000000000 */
[----:B------:R-:W-:Y:S04]  /*b060*/  SHF.R.U32.HI R3, RZ, 0x15, R3 ;  /* 0x00000015ff037819 */ /* 0x000fe80000011603 */
[----:B------:R-:W-:Y:S03]  /*b070*/  LOP3.LUT P0, RZ, R3, 0x3, R80, 0x48, !PT ;  /* 0x0000000303ff7812 */ /* 0x000fe60007804850 */
[----:B------:R-:W1:Y:S10]  /*b080*/  LDTM.16dp256bit.x4 R24, tmem[UR4] ;  /* 0x00000004001879ee */ /* 0x000e740008120000 */
[----:B-1----:R-:W-:Y:S05]  /*b090*/  @!P0 BRA `(.L_x_156) ;  /* 0x0000000000408947 */ /* 0x002fea0003800000 */
[----:B------:R-:W1:Y:S01]  /*b0a0*/  LDCU.64 UR8, c[0x4][0x70] ;  /* 0x01000e00ff0877ac */ /* 0x000e620008000a00 */
[----:B------:R-:W-:Y:S01]  /*b0b0*/  MOV R3, 0x0 ;  /* 0x0000000000037802 */ /* 0x000fe20000000f00 */
[----:B------:R-:W-:Y:S02]  /*b0c0*/  HFMA2 R12, -RZ, RZ, 0, 5.9604644775390625e-08 ;  /* 0x00000001ff0c7431 */ /* 0x000fe400000001ff */
[----:B------:R-:W-:Y:S02]  /*b0d0*/  IMAD.MOV.U32 R8, RZ, RZ, 0x192 ;  /* 0x00000192ff087424 */ /* 0x000fe400078e00ff */
[----:B------:R-:W-:Y:S01]  /*b0e0*/  IMAD.MOV.U32 R13, RZ, RZ, RZ ;  /* 0x000000ffff0d7224 */ /* 0x000fe200078e00ff */
[----:B------:R-:W5:Y:S01]  /*b0f0*/  LDCU.64 UR6, c[0x4][0x78] ;  /* 0x01000f00ff0677ac */ /* 0x000f620008000a00 */
[----:B--2---:R-:W2:Y:S01]  /*b100*/  LDC.64 R2, c[0x4][R3] ;  /* 0x0100000003027b82 */ /* 0x004ea20000000a00 */
[----:B------:R-:W3:Y:S01]  /*b110*/  LDCU.64 UR4, c[0x4][0x10] ;  /* 0x01000200ff0477ac */ /* 0x000ee20008000a00 */
[----:B-1----:R-:W-:Y:S01]  /*b120*/  MOV R5, UR9 ;  /* 0x0000000900057c02 */ /* 0x002fe20008000f00 */
[----:B------:R-:W-:Y:S01]  /*b130*/  IMAD.U32 R4, RZ, RZ, UR8 ;  /* 0x00000008ff047e24 */ /* 0x000fe2000f8e00ff */
[----:B-----5:R-:W-:Y:S01]  /*b140*/  MOV R7, UR7 ;  /* 0x0000000700077c02 */ /* 0x020fe20008000f00 */
[----:B------:R-:W-:Y:S01]  /*b150*/  IMAD.U32 R6, RZ, RZ, UR6 ;  /* 0x00000006ff067e24 */ /* 0x000fe2000f8e00ff */
[----:B---3--:R-:W-:Y:S01]  /*b160*/  MOV R11, UR5 ;  /* 0x00000005000b7c02 */ /* 0x008fe20008000f00 */
[----:B------:R-:W-:Y:S02]  /*b170*/  IMAD.U32 R10, RZ, RZ, UR4 ;  /* 0x00000004ff0a7e24 */ /* 0x000fe4000f8e00ff */
[----:B------:R-:W-:Y:S07]  /*b180*/  LEPC R20, `(.L_x_156) ;  /* 0x000000001014794e */ /* 0x000fee0000000000 */
[----:B--2-4-:R-:W-:Y:S05]  /*b190*/  CALL.ABS.NOINC R2 ;  /* 0x0000000002007343 */ /* 0x014fea0003c00000 */
.L_x_156:
[----:B------:R-:W-:Y:S05]  /*b1a0*/  WARPSYNC.ALL ;  /* 0x0000000000007948 */ /* 0x000fea0003800000 */
[----:B------:R-:W-:Y:S11]  /*b1b0*/  R2UR UR4, R54 ;  /* 0x00000000360472ca */ /* 0x000ff600000e0000 */
[----:B------:R-:W-:Y:S02]  /*b1c0*/  @!UPT UIADD3 URZ, UPT, UPT, URZ, URZ, URZ ;  /* 0x000000fffffff290 */ /* 0x000fe4000fffe0ff */
[----:B------:R-:W1:Y:S02]  /*b1d0*/  LDTM.16dp256bit.x4 R4, tmem[UR4+0x100000] ;  /* 0x10000004000479ee */ /* 0x000e640008120000 */
[----:B-1----:R-:W-:Y:S01]  /*b1e0*/  NOP ;  /* 0x0000000000007918 */ /* 0x002fe20000000000 */
.L_x_151:
[--C-:B--2---:R-:W-:Y:S01]  /*b1f0*/  HADD2.F32 R49, -RZ, R60.reuse.H0_H0 ;  /* 0x2000003cff317230 */ /* 0x104fe20000004100 */
[----:B------:R-:W-:Y:S05]  /*b200*/  WARPSYNC.ALL ;  /* 0x0000000000007948 */ /* 0x000fea0003800000 */
[----:B------:R-:W-:Y:S01]  /*b210*/  LEA R55, R95, R86, 0x1 ;  /* 0x000000565f377211 */ /* 0x000fe200078e08ff */
[-C--:B------:R-:W-:Y:S01]  /*b220*/  FMUL R0, R24, R47.reuse ;  /* 0x0000002f18007220 */ /* 0x080fe20000400000 */
[----:B------:R-:W-:Y:S02]  /*b230*/  HADD2.F32 R51, -RZ, R60.H1_H1 ;  /* 0x3000003cff337230 */ /* 0x000fe40000004100 */
[-C--:B------:R-:W-:Y:S01]  /*b240*/  FMUL R2, R25, R47.reuse ;  /* 0x0000002f19027220 */ /* 0x080fe20000400000 */
[----:B------:R-:W-:Y:S01]  /*b250*/  FMUL R3, R26, R47 ;  /* 0x0000002f1a037220 */ /* 0x000fe20000400000 */
[C---:B------:R-:W-:Y:S01]  /*b260*/  FFMA R0, R48.reuse, R49, R0 ;  /* 0x0000003130007223 */ /* 0x040fe20000000000 */
[--C-:B------:R-:W-:Y:S02]  /*b270*/  HADD2.F32 R49, -RZ, R61.reuse.H0_H0 ;  /* 0x2000003dff317230 */ /* 0x100fe40000004100 */
[----:B------:R-:W-:Y:S01]  /*b280*/  FFMA R2, R48, R51, R2 ;  /* 0x0000003330027223 */ /* 0x000fe20000000002 */
[-C--:B------:R-:W-:Y:S01]  /*b290*/  FMUL R20, R4, R47.reuse ;  /* 0x0000002f04147220 */ /* 0x080fe20000400000 */
[----:B------:R-:W-:Y:S02]  /*b2a0*/  HADD2.F32 R51, -RZ, R61.H1_H1 ;  /* 0x3000003dff337230 */ /* 0x000fe40000004100 */
[----:B------:R-:W-:Y:S01]  /*b2b0*/  FMUL R21, R5, R47 ;  /* 0x0000002f05157220 */ /* 0x000fe20000400000 */
[----:B------:R-:W-:Y:S01]  /*b2c0*/  FFMA R3, R48, R49, R3 ;  /* 0x0000003130037223 */ /* 0x000fe20000000003 */
[----:B------:R-:W-:Y:S01]  /*b2d0*/  F2FP.F16.F32.PACK_AB R64, R2, R0 ;  /* 0x000000000240723e */ /* 0x000fe200000000ff */
[-C--:B------:R-:W-:Y:S01]  /*b2e0*/  FMUL R4, R27, R47.reuse ;  /* 0x0000002f1b047220 */ /* 0x080fe20000400000 */
[--C-:B------:R-:W-:Y:S02]  /*b2f0*/  HADD2.F32 R50, -RZ, R62.reuse.H0_H0 ;  /* 0x2000003eff327230 */ /* 0x100fe40000004100 */
[-C--:B------:R-:W-:Y:S01]  /*b300*/  FMUL R5, R28, R47.reuse ;  /* 0x0000002f1c057220 */ /* 0x080fe20000400000 */
[----:B------:R-:W-:Y:S01]  /*b310*/  FMUL R22, R6, R47 ;  /* 0x0000002f06167220 */ /* 0x000fe20000400000 */
[----:B------:R-:W-:Y:S02]  /*b320*/  HADD2.F32 R49, -RZ, R62.H1_H1 ;  /* 0x3000003eff317230 */ /* 0x000fe40000004100 */
[C---:B------:R-:W-:Y:S01]  /*b330*/  FFMA R4, R48.reuse, R51, R4 ;  /* 0x0000003330047223 */ /* 0x040fe20000000004 */
[----:B------:R-:W-:Y:S01]  /*b340*/  FFMA R5, R48, R50, R5 ;  /* 0x0000003230057223 */ /* 0x000fe20000000005 */
[--C-:B------:R-:W-:Y:S02]  /*b350*/  HADD2.F32 R50, -RZ, R63.reuse.H0_H0 ;  /* 0x2000003fff327230 */ /* 0x100fe40000004100 */
[-C--:B------:R-:W-:Y:S01]  /*b360*/  FMUL R6, R29, R47.reuse ;  /* 0x0000002f1d067220 */ /* 0x080fe20000400000 */
[----:B------:R-:W-:Y:S01]  /*b370*/  FMUL R23, R7, R47 ;  /* 0x0000002f07177220 */ /* 0x000fe20000400000 */
[----:B------:R-:W-:Y:S01]  /*b380*/  HADD2.F32 R51, -RZ, R63.H1_H1 ;  /* 0x3000003fff337230 */ /* 0x000fe20000004100 */
[----:B------:R-:W-:Y:S01]  /*b390*/  F2FP.F16.F32.PACK_AB R65, R4, R3 ;  /* 0x000000030441723e */ /* 0x000fe200000000ff */
[----:B------:R-:W-:Y:S01]  /*b3a0*/  FFMA R6, R48, R49, R6 ;  /* 0x0000003130067223 */ /* 0x000fe20000000006 */
[-C--:B------:R-:W-:Y:S01]  /*b3b0*/  FMUL R24, R8, R47.reuse ;  /* 0x0000002f08187220 */ /* 0x080fe20000400000 */
[--C-:B-1----:R-:W-:Y:S02]  /*b3c0*/  HADD2.F32 R49, -RZ, R56.reuse.H0_H0 ;  /* 0x20000038ff317230 */ /* 0x102fe40000004100 */
[-C--:B------:R-:W-:Y:S01]  /*b3d0*/  FMUL R7, R30, R47.reuse ;  /* 0x0000002f1e077220 */ /* 0x080fe20000400000 */
[----:B------:R-:W-:Y:S01]  /*b3e0*/  FMUL R8, R31, R47 ;  /* 0x0000002f1f087220 */ /* 0x000fe20000400000 */
[----:B---3--:R-:W-:Y:S01]  /*b3f0*/  HADD2.F32 R52, -RZ, R69.H1_H1 ;  /* 0x30000045ff347230 */ /* 0x008fe20000004100 */
[----:B------:R-:W-:Y:S01]  /*b400*/  F2FP.F16.F32.PACK_AB R66, R6, R5 ;  /* 0x000000050642723e */ /* 0x000fe200000000ff */
[C---:B------:R-:W-:Y:S01]  /*b410*/  FFMA R7, R48.reuse, R50, R7 ;  /* 0x0000003230077223 */ /* 0x040fe20000000007 */
[----:B------:R-:W-:Y:S01]  /*b420*/  FFMA R8, R48, R51, R8 ;  /* 0x0000003330087223 */ /* 0x000fe20000000008 */
[----:B------:R-:W-:Y:S02]  /*b430*/  HADD2.F32 R51, -RZ, R56.H1_H1 ;  /* 0x30000038ff337230 */ /* 0x000fe40000004100 */
[-C--:B------:R-:W-:Y:S01]  /*b440*/  FMUL R25, R9, R47.reuse ;  /* 0x0000002f09197220 */ /* 0x080fe20000400000 */
[----:B------:R-:W-:Y:S01]  /*b450*/  FMUL R9, R32, R47 ;  /* 0x0000002f20097220 */ /* 0x000fe20000400000 */
[--C-:B------:R-:W-:Y:S01]  /*b460*/  HADD2.F32 R50, -RZ, R58.reuse.H0_H0 ;  /* 0x2000003aff327230 */ /* 0x100fe20000004100 */
[----:B------:R-:W-:Y:S01]  /*b470*/  F2FP.F16.F32.PACK_AB R67, R8, R7 ;  /* 0x000000070843723e */ /* 0x000fe200000000ff */
[----:B------:R-:W-:Y:S01]  /*b480*/  FMUL R40, R10, R47 ;  /* 0x0000002f0a287220 */ /* 0x000fe20000400000 */
[C---:B------:R-:W-:Y:S01]  /*b490*/  FFMA R9, R48.reuse, R49, R9 ;  /* 0x0000003130097223 */ /* 0x040fe20000000009 */
[----:B------:R-:W-:Y:S02]  /*b4a0*/  HADD2.F32 R49, -RZ, R57.H0_H0 ;  /* 0x20000039ff317230 */ /* 0x000fe40000004100 */
[-C--:B------:R-:W-:Y:S01]  /*b4b0*/  FMUL R10, R33, R47.reuse ;  /* 0x0000002f210a7220 */ /* 0x080fe20000400000 */
[----:B------:R1:W-:Y:S01]  /*b4c0*/  STSM.16.MT88.4 [R86+0x1000], R64 ;  /* 0x0010004056007844 */ /* 0x0003e20000004200 */
[----:B------:R-:W-:Y:S01]  /*b4d0*/  FMUL R41, R11, R47 ;  /* 0x0000002f0b297220 */ /* 0x000fe20000400000 */
[----:B------:R-:W-:Y:S02]  /*b4e0*/  HADD2.F32 R53, -RZ, R73.H0_H0 ;  /* 0x20000049ff357230 */ /* 0x000fe40000004100 */
[----:B------:R-:W-:Y:S01]  /*b4f0*/  FFMA R10, R48, R51, R10 ;  /* 0x00000033300a7223 */ /* 0x000fe2000000000a */
[-C--:B------:R-:W-:Y:S01]  /*b500*/  FMUL R11, R34, R47.reuse ;  /* 0x0000002f220b7220 */ /* 0x080fe20000400000 */
[----:B------:R-:W-:Y:S02]  /*b510*/  HADD2.F32 R51, -RZ, R57.H1_H1 ;  /* 0x30000039ff337230 */ /* 0x000fe40000004100 */
[-C--:B------:R-:W-:Y:S01]  /*b520*/  FMUL R42, R12, R47.reuse ;  /* 0x0000002f0c2a7220 */ /* 0x080fe20000400000 */
[----:B------:R-:W-:Y:S01]  /*b530*/  FMUL R43, R13, R47 ;  /* 0x0000002f0d2b7220 */ /* 0x000fe20000400000 */
[----:B------:R-:W-:Y:S01]  /*b540*/  FFMA R11, R48, R49, R11 ;  /* 0x00000031300b7223 */ /* 0x000fe2000000000b */
[----:B------:R-:W-:Y:S01]  /*b550*/  HADD2.F32 R49, -RZ, R58.H1_H1 ;  /* 0x3000003aff317230 */ /* 0x000fe20000004100 */
[----:B------:R-:W-:Y:S01]  /*b560*/  F2FP.F16.F32.PACK_AB R104, R10, R9 ;  /* 0x000000090a68723e */ /* 0x000fe200000000ff */
[-C--:B------:R-:W-:Y:S01]  /*b570*/  FMUL R12, R35, R47.reuse ;  /* 0x0000002f230c7220 */ /* 0x080fe20000400000 */
[-C--:B------:R-:W-:Y:S01]  /*b580*/  FMUL R44, R14, R47.reuse ;  /* 0x0000002f0e2c7220 */ /* 0x080fe20000400000 */
[-C--:B------:R-:W-:Y:S01]  /*b590*/  FMUL R13, R36, R47.reuse ;  /* 0x0000002f240d7220 */ /* 0x080fe20000400000 */
[----:B------:R-:W-:Y:S01]  /*b5a0*/  FMUL R14, R37, R47 ;  /* 0x0000002f250e7220 */ /* 0x000fe20000400000 */
[C---:B------:R-:W-:Y:S01]  /*b5b0*/  FFMA R12, R48.reuse, R51, R12 ;  /* 0x00000033300c7223 */ /* 0x040fe2000000000c */
[--C-:B------:R-:W-:Y:S02]  /*b5c0*/  HADD2.F32 R51, -RZ, R68.reuse.H0_H0 ;  /* 0x20000044ff337230 */ /* 0x100fe40000004100 */
[C---:B------:R-:W-:Y:S01]  /*b5d0*/  FFMA R13, R48.reuse, R50, R13 ;  /* 0x00000032300d7223 */ /* 0x040fe2000000000d */
[--C-:B------:R-:W-:Y:S02]  /*b5e0*/  HADD2.F32 R50, -RZ, R59.reuse.H0_H0 ;  /* 0x2000003bff327230 */ /* 0x100fe40000004100 */
[----:B------:R-:W-:Y:S01]  /*b5f0*/  FFMA R14, R48, R49, R14 ;  /* 0x00000031300e7223 */ /* 0x000fe2000000000e */
[----:B------:R-:W-:Y:S02]  /*b600*/  HADD2.F32 R49, -RZ, R59.H1_H1 ;  /* 0x3000003bff317230 */ /* 0x000fe40000004100 */
[-C--:B------:R-:W-:Y:S01]  /*b610*/  FMUL R45, R15, R47.reuse ;  /* 0x0000002f0f2d7220 */ /* 0x080fe20000400000 */
[-C--:B------:R-:W-:Y:S01]  /*b620*/  FMUL R46, R16, R47.reuse ;  /* 0x0000002f102e7220 */ /* 0x080fe20000400000 */
[-C--:B------:R-:W-:Y:S01]  /*b630*/  FMUL R15, R38, R47.reuse ;  /* 0x0000002f260f7220 */ /* 0x080fe20000400000 */
[-C--:B------:R-:W-:Y:S01]  /*b640*/  FMUL R16, R39, R47.reuse ;  /* 0x0000002f27107220 */ /* 0x080fe20000400000 */
[-C--:B------:R-:W-:Y:S01]  /*b650*/  FMUL R17, R17, R47.reuse ;  /* 0x0000002f11117220 */ /* 0x080fe20000400000 */
[----:B------:R-:W-:Y:S01]  /*b660*/  FMUL R18, R18, R47 ;  /* 0x0000002f12127220 */ /* 0x000fe20000400000 */
[C---:B------:R-:W-:Y:S01]  /*b670*/  FFMA R15, R48.reuse, R50, R15 ;  /* 0x00000032300f7223 */ /* 0x040fe2000000000f */
[----:B------:R-:W-:Y:S02]  /*b680*/  HADD2.F32 R50, -RZ, R68.H1_H1 ;  /* 0x30000044ff327230 */ /* 0x000fe40000004100 */
[C---:B------:R-:W-:Y:S01]  /*b690*/  FFMA R16, R48.reuse, R49, R16 ;  /* 0x0000003130107223 */ /* 0x040fe20000000010 */
[----:B------:R-:W-:Y:S02]  /*b6a0*/  HADD2.F32 R49, -RZ, R69.H0_H0 ;  /* 0x20000045ff317230 */ /* 0x000fe40000004100 */
[C---:B------:R-:W-:Y:S01]  /*b6b0*/  FFMA R20, R48.reuse, R51, R20 ;  /* 0x0000003330147223 */ /* 0x040fe20000000014 */
[----:B------:R-:W-:Y:S02]  /*b6c0*/  HADD2.F32 R51, -RZ, R71.H0_H0 ;  /* 0x20000047ff337230 */ /* 0x000fe40000004100 */
[C---:B------:R-:W-:Y:S01]  /*b6d0*/  FFMA R21, R48.reuse, R50, R21 ;  /* 0x0000003230157223 */ /* 0x040fe20000000015 */
[--C-:B------:R-:W-:Y:S02]  /*b6e0*/  HADD2.F32 R50, -RZ, R70.reuse.H1_H1 ;  /* 0x30000046ff327230 */ /* 0x100fe40000004100 */
[C---:B------:R-:W-:Y:S01]  /*b6f0*/  FFMA R22, R48.reuse, R49, R22 ;  /* 0x0000003130167223 */ /* 0x040fe20000000016 */
[----:B------:R-:W-:Y:S02]  /*b700*/  HADD2.F32 R49, -RZ, R70.H0_H0 ;  /* 0x20000046ff317230 */ /* 0x000fe40000004100 */
[----:B------:R-:W-:Y:S01]  /*b710*/  FFMA R23, R48, R52, R23 ;  /* 0x0000003430177223 */ /* 0x000fe20000000017 */
[----:B------:R-:W-:Y:S02]  /*b720*/  HADD2.F32 R52, -RZ, R75.H1_H1 ;  /* 0x3000004bff347230 */ /* 0x000fe40000004100 */
[----:B------:R-:W-:Y:S01]  /*b730*/  FMUL R19, R19, R47 ;  /* 0x0000002f13137220 */ /* 0x000fe20000400000 */
[----:B------:R-:W-:Y:S01]  /*b740*/  F2FP.F16.F32.PACK_AB R105, R12, R11 ;  /* 0x0000000b0c69723e */ /* 0x000fe200000000ff */
[C---:B------:R-:W-:Y:S01]  /*b750*/  FFMA R24, R48.reuse, R49, R24 ;  /* 0x0000003130187223 */ /* 0x040fe20000000018 */
[C---:B------:R-:W-:Y:S01]  /*b760*/  FFMA R25, R48.reuse, R50, R25 ;  /* 0x0000003230197223 */ /* 0x040fe20000000019 */
[----:B------:R-:W-:Y:S01]  /*b770*/  FFMA R40, R48, R51, R40 ;  /* 0x0000003330287223 */ /* 0x000fe20000000028 */
[----:B------:R-:W-:Y:S01]  /*b780*/  HADD2.F32 R49, -RZ, R71.H1_H1 ;  /* 0x30000047ff317230 */ /* 0x000fe20000004100 */
[----:B------:R-:W-:Y:S01]  /*b790*/  F2FP.F16.F32.PACK_AB R106, R14, R13 ;  /* 0x0000000d0e6a723e */ /* 0x000fe200000000ff */
[--C-:B------:R-:W-:Y:S01]  /*b7a0*/  HADD2.F32 R51, -RZ, R72.reuse.H0_H0 ;  /* 0x20000048ff337230 */ /* 0x100fe20000004100 */
[----:B------:R-:W-:Y:S01]  /*b7b0*/  F2FP.F16.F32.PACK_AB R107, R16, R15 ;  /* 0x0000000f106b723e */ /* 0x000fe200000000ff */
[----:B------:R-:W-:Y:S02]  /*b7c0*/  HADD2.F32 R50, -RZ, R72.H1_H1 ;  /* 0x30000048ff327230 */ /* 0x000fe40000004100 */
[C---:B------:R-:W-:Y:S01]  /*b7d0*/  FFMA R41, R48.reuse, R49, R41 ;  /* 0x0000003130297223 */ /* 0x040fe20000000029 */
[----:B------:R-:W-:Y:S02]  /*b7e0*/  HADD2.F32 R49, -RZ, R73.H1_H1 ;  /* 0x30000049ff317230 */ /* 0x000fe40000004100 */
[C---:B------:R-:W-:Y:S01]  /*b7f0*/  FFMA R42, R48.reuse, R51, R42 ;  /* 0x00000033302a7223 */ /* 0x040fe2000000002a */
[----:B------:R1:W-:Y:S01]  /*b800*/  STSM.16.MT88.4 [R86+0x1800], R104 ;  /* 0x0018006856007844 */ /* 0x0003e20000004200 */
[C---:B------:R-:W-:Y:S01]  /*b810*/  FFMA R43, R48.reuse, R50, R43 ;  /* 0x00000032302b7223 */ /* 0x040fe2000000002b */
[--C-:B------:R-:W-:Y:S02]  /*b820*/  HADD2.F32 R51, -RZ, R74.reuse.H0_H0 ;  /* 0x2000004aff337230 */ /* 0x100fe40000004100 */
[C---:B------:R-:W-:Y:S01]  /*b830*/  FFMA R44, R48.reuse, R53, R44 ;  /* 0x00000035302c7223 */ /* 0x040fe2000000002c */
[----:B------:R-:W-:Y:S02]  /*b840*/  HADD2.F32 R50, -RZ, R74.H1_H1 ;  /* 0x3000004aff327230 */ /* 0x000fe40000004100 */
[C---:B------:R-:W-:Y:S01]  /*b850*/  FFMA R45, R48.reuse, R49, R45 ;  /* 0x00000031302d7223 */ /* 0x040fe2000000002d */
[----:B------:R-:W-:Y:S02]  /*b860*/  HADD2.F32 R53, -RZ, R75.H0_H0 ;  /* 0x2000004bff357230 */ /* 0x000fe40000004100 */
[C---:B------:R-:W-:Y:S01]  /*b870*/  FFMA R46, R48.reuse, R51, R46 ;  /* 0x00000033302e7223 */ /* 0x040fe2000000002e */
[----:B------:R-:W-:Y:S01]  /*b880*/  F2FP.F16.F32.PACK_AB R108, R21, R20 ;  /* 0x00000014156c723e */ /* 0x000fe200000000ff */
[C---:B------:R-:W-:Y:S01]  /*b890*/  FFMA R17, R48.reuse, R50, R17 ;  /* 0x0000003230117223 */ /* 0x040fe20000000011 */
[----:B------:R-:W-:Y:S01]  /*b8a0*/  F2FP.F16.F32.PACK_AB R109, R23, R22 ;  /* 0x00000016176d723e */ /* 0x000fe200000000ff */
[C---:B------:R-:W-:Y:S01]  /*b8b0*/  FFMA R18, R48.reuse, R53, R18 ;  /* 0x0000003530127223 */ /* 0x040fe20000000012 */
[----:B------:R-:W-:Y:S01]  /*b8c0*/  FFMA R19, R48, R52, R19 ;  /* 0x0000003430137223 */ /* 0x000fe20000000013 */
[----:B------:R-:W-:Y:S01]  /*b8d0*/  F2FP.F16.F32.PACK_AB R110, R25, R24 ;  /* 0x00000018196e723e */ /* 0x000fe200000000ff */
[----:B------:R-:W-:Y:S01]  /*b8e0*/  BSSY.RECONVERGENT B0, `(.L_x_157) ;  /* 0x000001c000007945 */ /* 0x000fe20003800200 */
[----:B------:R-:W-:Y:S02]  /*b8f0*/  F2FP.F16.F32.PACK_AB R111, R41, R40 ;  /* 0x00000028296f723e */ /* 0x000fe400000000ff */
[----:B------:R-:W-:Y:S02]  /*b900*/  F2FP.F16.F32.PACK_AB R112, R43, R42 ;  /* 0x0000002a2b70723e */ /* 0x000fe400000000ff */
[----:B------:R-:W-:Y:S01]  /*b910*/  F2FP.F16.F32.PACK_AB R113, R45, R44 ;  /* 0x0000002c2d71723e */ /* 0x000fe200000000ff */
[----:B------:R1:W-:Y:S01]  /*b920*/  STSM.16.MT88.4 [R55+0x1000], R108 ;  /* 0x0010006c37007844 */ /* 0x0003e20000004200 */
[----:B------:R-:W-:Y:S02]  /*b930*/  F2FP.F16.F32.PACK_AB R114, R17, R46 ;  /* 0x0000002e1172723e */ /* 0x000fe400000000ff */
[----:B------:R-:W-:Y:S02]  /*b940*/  F2FP.F16.F32.PACK_AB R115, R19, R18 ;  /* 0x000000121373723e */ /* 0x000fe400000000ff */
[----:B------:R-:W-:Y:S03]  /*b950*/  ISETP.NE.AND P0, PT, R101, RZ, PT ;  /* 0x000000ff6500720c */ /* 0x000fe60003f05270 */
[----:B------:R1:W-:Y:S01]  /*b960*/  STSM.16.MT88.4 [R55+0x1800], R112 ;  /* 0x0018007037007844 */ /* 0x0003e20000004200 */
[----:B------:R-:W-:Y:S01]  /*b970*/  @!PT LDS RZ, [RZ] ;  /* 0x00000000fffff984 */ /* 0x000fe20000000800 */
[----:B------:R-:W-:Y:S01]  /*b980*/  @!PT LDS RZ, [RZ] ;  /* 0x00000000fffff984 */ /* 0x000fe20000000800 */
[----:B------:R-:W-:Y:S01]  /*b990*/  @!PT LDS RZ, [RZ] ;  /* 0x00000000fffff984 */ /* 0x000fe20000000800 */
[----:B------:R-:W-:Y:S01]  /*b9a0*/  @!PT LDS RZ, [RZ] ;  /* 0x00000000fffff984 */ /* 0x000fe20000000800 */
[----:B------:R2:W-:Y:S07]  /*b9b0*/  MEMBAR.ALL.CTA ;  /* 0x0000000000007992 */ /* 0x0005ee0000008000 */
[----:B--2---:R-:W2:Y:S02]  /*b9c0*/  FENCE.VIEW.ASYNC.S ;  /* 0x00000000000073c6 */ /* 0x004ea40000000000 */
[----:B--2---:R-:W-:Y:S06]  /*b9d0*/  BAR.SYNC.DEFER_BLOCKING 0x1, 0x80 ;  /* 0x0042000000007b1d */ /* 0x004fec0000010000 */
[----:B------:R-:W-:Y:S05]  /*b9e0*/  @!P0 BRA `(.L_x_158) ;  /* 0x00000000002c8947 */ /* 0x000fea0003800000 */
[----:B------:R-:W-:Y:S02]  /*b9f0*/  UIADD3 UR7, UPT, UPT, UR43, 0x1000, URZ ;  /* 0x000010002b077890 */ /* 0x000fe4000fffe0ff */
[----:B------:R-:W-:Y:S02]  /*ba00*/  UIADD3 UR5, UPT, UPT, UR41, 0x40, URZ ;  /* 0x0000004029057890 */ /* 0x000fe4000fffe0ff */
[----:B------:R-:W-:Y:S02]  /*ba10*/  UIADD3 UR4, UPT, UPT, UR43, 0x2000, URZ ;  /* 0x000020002b047890 */ /* 0x000fe4000fffe0ff */
[----:B------:R-:W-:Y:S01]  /*ba20*/  MOV R81, UR7 ;  /* 0x0000000700517c02 */ /* 0x000fe20008000f00 */
[----:B------:R-:W-:Y:S03]  /*ba30*/  UMOV UR6, UR42 ;  /* 0x0000002a00067c82 */ /* 0x000fe60008000000 */
[----:B------:R-:W-:Y:S11]  /*ba40*/  R2UR UR40, R81 ;  /* 0x00000000512872ca */ /* 0x000ff600000e0000 */
[----:B------:R-:W-:Y:S02]  /*ba50*/  @!UPT UIADD3 URZ, UPT, UPT, URZ, URZ, URZ ;  /* 0x000000fffffff290 */ /* 0x000fe4000fffe0ff */
[----:B------:R2:W-:Y:S01]  /*ba60*/  UTMASTG.2D [UR40], [UR56] ;  /* 0x00000028380073b5 */ /* 0x0005e20008008000 */
[----:B------:R2:W-:Y:S01]  /*ba70*/  UTMASTG.2D [UR4], [UR56] ;  /* 0x00000004380073b5 */ /* 0x0005e20008008000 */
[----:B------:R0:W-:Y:S01]  /*ba80*/  UTMACMDFLUSH ;  /* 0x00000000000079b7 */ /* 0x0001e20000000000 */
[----:B--2---:R-:W-:Y:S04]  /*ba90*/  DEPBAR.LE SB0, 0x1 ;  /* 0x000080400000791a */ /* 0x004fe80000000000 */
.L_x_158:
[----:B------:R-:W-:Y:S05]  /*baa0*/  BSYNC.RECONVERGENT B0 ;  /* 0x0000000000007941 */ /* 0x000fea0003800200 */
.L_x_157:
[----:B------:R-:W-:Y:S01]  /*bab0*/  UISETP.NE.AND UP1, UPT, UR54, URZ, UPT ;  /* 0x000000ff3600728c */ /* 0x000fe2000bf25270 */
[----:B------:R-:W-:Y:S01]  /*bac0*/  BAR.SYNC.DEFER_BLOCKING 0x1, 0x80 ;  /* 0x0042000000007b1d */ /* 0x000fe20000010000 */
[----:B------:R-:W-:Y:S01]  /*bad0*/  SHF.L.U32 R0, R91, 0x1f, RZ ;  /* 0x0000001f5b007819 */ /* 0x000fe200000006ff */
[----:B------:R-:W-:Y:S03]  /*bae0*/  IMAD R102, R95, 0x2, R102 ;  /* 0x000000025f667824 */ /* 0x000fe600078e0266 */
[----:B------:R-:W-:Y:S05]  /*baf0*/  PLOP3.LUT P0, PT, PT, PT, UP1, 0x80, 0x8 ;  /* 0x000000000008781c */ /* 0x000fea0003f0f018 */
[----:B------:R-:W-:Y:S04]  /*bb00*/  @UP1 ULEA UR4, UR53, UR43, 0x3 ;  /* 0x0000002b35041291 */ /* 0x000fe8000f8e18ff */
[----:B------:R-:W-:Y:S04]  /*bb10*/  @UP1 UIADD3 UR4, UPT, UPT, UR4, 0x50, URZ ;  /* 0x0000005004041890 */ /* 0x000fe8000fffe0ff */
[----:B------:R-:W-:Y:S09]  /*bb20*/  @UP1 UPRMT UR4, UR52, 0x654, UR4 ;  /* 0x0000065434041896 */ /* 0x000ff20008000004 */
[----:B------:R-:W-:Y:S01]  /*bb30*/  @P0 SYNCS.ARRIVE.TRANS64.RED.A1T0 RZ, [UR4], RZ ;  /* 0x000000ffffff09a7 */ /* 0x000fe20008100404 */
[----:B------:R-:W-:Y:S01]  /*bb40*/  @UP1 UIADD3 UR4, UPT, UPT, UR53, 0x1, URZ ;  /* 0x0000000135041890 */ /* 0x000fe2000fffe0ff */
[----:B------:R-:W-:Y:S01]  /*bb50*/  BSSY B0, `(.L_x_159) ;  /* 0x0000008000007945 */ /* 0x000fe20003800000 */
[----:B------:R-:W-:Y:S02]  /*bb60*/  FSETP.NEU.AND P0, PT, R48, RZ, PT ;  /* 0x000000ff3000720b */ /* 0x000fe40003f0d000 */
[----:B------:R-:W-:Y:S01]  /*bb70*/  @UP1 UISETP.NE.AND UP0, UPT, UR4, 0x4, UPT ;  /* 0x000000040400188c */ /* 0x000fe2000bf05270 */
[----:B------:R-:W2:Y:S03]  /*bb80*/  SYNCS.PHASECHK.TRANS64.TRYWAIT P1, [UR43+0x38], R0 ;  /* 0x00003800ff0075a7 */ /* 0x000ea6000802112b */
[----:B------:R-:W-:Y:S01]  /*bb90*/  @UP1 USEL UR53, UR4, URZ, UP0 ;  /* 0x000000ff04351287 */ /* 0x000fe20008000000 */
[----:B--2---:R-:W-:Y:S11]  /*bba0*/  @P1 BRA `(.L_x_160) ;  /* 0x0000000000081947 */ /* 0x004ff60003800000 */
[----:B------:R-:W2:Y:S02]  /*bbb0*/  SYNCS.PHASECHK.TRANS64.TRYWAIT P1, [UR43+0x38], R0 ;  /* 0x00003800ff0075a7 */ /* 0x000ea4000802112b */
[----:B--2---:R-:W-:Y:S05]  /*bbc0*/  @!P1 BRA `(.L_x_161) ;  /* 0x0000006400d49947 */ /* 0x004fea0003800000 */
.L_x_160:
[----:B------:R-:W-:Y:S05]  /*bbd0*/  BSYNC B0 ;  /* 0x0000000000007941 */ /* 0x000fea0003800000 */
.L_x_159:
[----:B------:R-:W-:Y:S05]  /*bbe0*/  @P0 WARPSYNC.ALL ;  /* 0x0000000000000948 */ /* 0x000fea0003800000 */
[----:B------:R3:W1:Y:S01]  /*bbf0*/  @P0 LDSM.16.MT88.4 R60, [R92+UR43+0x3000] ;  /* 0x0030002b5c3c083b */ /* 0x0006620008004200 */
[----:B------:R-:W-:Y:S02]  /*bc00*/  CS2R R38, SRZ ;  /* 0x0000000000267805 */ /* 0x000fe4000001ff00 */
[----:B------:R-:W-:Y:S02]  /*bc10*/  CS2R R36, SRZ ;  /* 0x0000000000247805 */ /* 0x000fe4000001ff00 */
[----:B------:R-:W-:Y:S01]  /*bc20*/  CS2R R34, SRZ ;  /* 0x0000000000227805 */ /* 0x000fe2000001ff00 */
[----:B------:R3:W1:Y:S01]  /*bc30*/  @P0 LDSM.16.MT88.4 R56, [R92+UR43+0x3800] ;  /* 0x0038002b5c38083b */ /* 0x0006620008004200 */
[----:B------:R-:W-:Y:S02]  /*bc40*/  CS2R R32, SRZ ;  /* 0x0000000000207805 */ /* 0x000fe4000001ff00 */
[----:B------:R-:W-:Y:S02]  /*bc50*/  CS2R R30, SRZ ;  /* 0x00000000001e7805 */ /* 0x000fe4000001ff00 */
[----:B------:R-:W-:Y:S01]  /*bc60*/  CS2R R28, SRZ ;  /* 0x00000000001c7805 */ /* 0x000fe2000001ff00 */
[----:B------:R3:W1:Y:S01]  /*bc70*/  @P0 LDSM.16.MT88.4 R68, [R102+0x2000] ;  /* 0x002000006644083b */ /* 0x0006620000004200 */
[----:B------:R-:W-:Y:S02]  /*bc80*/  CS2R R26, SRZ ;  /* 0x00000000001a7805 */ /* 0x000fe4000001ff00 */
[----:B------:R-:W-:Y:S02]  /*bc90*/  CS2R R24, SRZ ;  /* 0x0000000000187805 */ /* 0x000fe4000001ff00 */
[----:B------:R-:W-:Y:S01]  /*bca0*/  CS2R R18, SRZ ;  /* 0x0000000000127805 */ /* 0x000fe2000001ff00 */
[----:B------:R3:W1:Y:S01]  /*bcb0*/  @P0 LDSM.16.MT88.4 R72, [R102+0x2800] ;  /* 0x002800006648083b */ /* 0x0006620000004200 */
[----:B------:R-:W-:Y:S02]  /*bcc0*/  ISETP.GE.AND P0, PT, R100, 0x1, PT ;  /* 0x000000016400780c */ /* 0x000fe40003f06270 */
[----:B------:R-:W-:Y:S02]  /*bcd0*/  CS2R R16, SRZ ;  /* 0x0000000000107805 */ /* 0x000fe4000001ff00 */
[----:B------:R-:W-:Y:S02]  /*bce0*/  CS2R R14, SRZ ;  /* 0x00000000000e7805 */ /* 0x000fe4000001ff00 */
[----:B------:R-:W-:Y:S02]  /*bcf0*/  CS2R R12, SRZ ;  /* 0x00000000000c7805 */ /* 0x000fe4000001ff00 */
[----:B------:R-:W-:Y:S02]  /*bd00*/  CS2R R10, SRZ ;  /* 0x00000000000a7805 */ /* 0x000fe4000001ff00 */
[----:B------:R-:W-:Y:S02]  /*bd10*/  CS2R R8, SRZ ;  /* 0x0000000000087805 */ /* 0x000fe4000001ff00 */
[----:B------:R-:W-:Y:S02]  /*bd20*/  CS2R R6, SRZ ;  /* 0x0000000000067805 */ /* 0x000fe4000001ff00 */
[----:B------:R-:W-:Y:S01]  /*bd30*/  CS2R R4, SRZ ;  /* 0x0000000000047805 */ /* 0x000fe2000001ff00 */
[----:B------:R-:W-:Y:S06]  /*bd40*/  @!P0 BRA `(.L_x_162) ;  /* 0x0000000000c48947 */ /* 0x000fec0003800000 */
[----:B--2---:R-:W-:Y:S05]  /*bd50*/  VIADD R3, R54, 0x20 ;  /* 0x0000002036037836 */ /* 0x004fea0000000000 */
[----:B------:R-:W-:Y:S04]  /*bd60*/  SHF.R.U32.HI R3, RZ, 0x15, R3 ;  /* 0x00000015ff037819 */ /* 0x000fe80000011603 */
[----:B------:R-:W-:Y:S11]  /*bd70*/  LOP3.LUT P0, RZ, R3, 0x3, R80, 0x48, !PT ;  /* 0x0000000303ff7812 */ /* 0x000ff60007804850 */
[----:B------:R-:W-:Y:S02]  /*bd80*/  @!UPT UIADD3 URZ, UPT, UPT, URZ, URZ, URZ ;  /* 0x000000fffffff290 */ /* 0x000fe4000fffe0ff */
[----:B------:R-:W-:Y:S05]  /*bd90*/  @!P0 BRA `(.L_x_163) ;  /* 0x0000000000408947 */ /* 0x000fea0003800000 */
[----:B------:R-:W2:Y:S01]  /*bda0*/  LDCU.64 UR8, c[0x4][0x70] ;  /* 0x01000e00ff0877ac */ /* 0x000ea20008000a00 */
[----:B------:R-:W-:Y:S01]  /*bdb0*/  MOV R3, 0x0 ;  /* 0x0000000000037802 */ /* 0x000fe20000000f00 */
[----:B------:R-:W-:Y:S02]  /*bdc0*/  HFMA2 R12, -RZ, RZ, 0, 5.9604644775390625e-08 ;  /* 0x00000001ff0c7431 */ /* 0x000fe400000001ff */
[----:B------:R-:W-:Y:S02]  /*bdd0*/  IMAD.MOV.U32 R8, RZ, RZ, 0x192 ;  /* 0x00000192ff087424 */ /* 0x000fe400078e00ff */
[----:B------:R-:W-:Y:S01]  /*bde0*/  IMAD.MOV.U32 R13, RZ, RZ, RZ ;  /* 0x000000ffff0d7224 */ /* 0x000fe200078e00ff */
[----:B------:R-:W5:Y:S01]  /*bdf0*/  LDCU.64 UR6, c[0x4][0x78] ;  /* 0x01000f00ff0677ac */ /* 0x000f620008000a00 */
[----:B------:R-:W1:Y:S01]  /*be00*/  LDC.64 R2, c[0x4][R3] ;  /* 0x0100000003027b82 */ /* 0x000e620000000a00 */
[----:B------:R-:W3:Y:S01]  /*be10*/  LDCU.64 UR4, c[0x4][0x10] ;  /* 0x01000200ff0477ac */ /* 0x000ee20008000a00 */
[----:B--2---:R-:W-:Y:S01]  /*be20*/  MOV R5, UR9 ;  /* 0x0000000900057c02 */ /* 0x004fe20008000f00 */
[----:B------:R-:W-:Y:S01]  /*be30*/  IMAD.U32 R4, RZ, RZ, UR8 ;  /* 0x00000008ff047e24 */ /* 0x000fe2000f8e00ff */
[----:B-----5:R-:W-:Y:S01]  /*be40*/  MOV R7, UR7 ;  /* 0x0000000700077c02 */ /* 0x020fe20008000f00 */
[----:B------:R-:W-:Y:S01]  /*be50*/  IMAD.U32 R6, RZ, RZ, UR6 ;  /* 0x00000006ff067e24 */ /* 0x000fe2000f8e00ff */
[----:B---3--:R-:W-:Y:S01]  /*be60*/  MOV R11, UR5 ;  /* 0x00000005000b7c02 */ /* 0x008fe20008000f00 */
[----:B------:R-:W-:Y:S02]  /*be70*/  IMAD.U32 R10, RZ, RZ, UR4 ;  /* 0x00000004ff0a7e24 */ /* 0x000fe4000f8e00ff */
[----:B------:R-:W-:Y:S07]  /*be80*/  LEPC R20, `(.L_x_163) ;  /* 0x000000001014794e */ /* 0x000fee0000000000 */
[----:B-1--4-:R-:W-:Y:S05]  /*be90*/  CALL.ABS.NOINC R2 ;  /* 0x0000000002007343 */ /* 0x012fea0003c00000 */
.L_x_163:
[----:B------:R-:W-:Y:S05]  /*bea0*/  WARPSYNC.ALL ;  /* 0x0000000000007948 */ /* 0x000fea0003800000 */
[C---:B------:R-:W-:Y:S01]  /*beb0*/  R2UR UR4, R54.reuse ;  /* 0x00000000360472ca */ /* 0x040fe200000e0000 */
[----:B------:R-:W-:Y:S05]  /*bec0*/  VIADD R3, R54, 0x100020 ;  /* 0x0010002036037836 */ /* 0x000fea0000000000 */
[----:B------:R-:W-:Y:S04]  /*bed0*/  SHF.R.U32.HI R3, RZ, 0x15, R3 ;  /* 0x00000015ff037819 */ /* 0x000fe80000011603 */
[----:B------:R-:W-:Y:S03]  /*bee0*/  LOP3.LUT P0, RZ, R3, 0x3, R80, 0x48, !PT ;  /* 0x0000000303ff7812 */ /* 0x000fe60007804850 */
[----:B------:R-:W2:Y:S10]  /*bef0*/  LDTM.16dp256bit.x4 R24, tmem[UR4+0x20] ;  /* 0x00002004001879ee */ /* 0x000eb40008120000 */
[----:B--2---:R-:W-:Y:S05]  /*bf00*/  @!P0 BRA `(.L_x_164) ;  /* 0x0000000000408947 */ /* 0x004fea0003800000 */
        /* <DEDUP_REMOVED lines=16> */
.L_x_164:
[----:B------:R-:W-:Y:S05]  /*c010*/  WARPSYNC.ALL ;  /* 0x0000000000007948 */ /* 0x000fea0003800000 */
[----:B------:R-:W-:Y:S11]  /*c020*/  R2UR UR4, R54 ;  /* 0x00000000360472ca */ /* 0x000ff600000e0000 */
[----:B------:R-:W-:Y:S02]  /*c030*/  @!UPT UIADD3 URZ, UPT, UPT, URZ, URZ, URZ ;  /* 0x000000fffffff290 */ /* 0x000fe4000fffe0ff */
[----:B------:R-:W2:Y:S02]  /*c040*/  LDTM.16dp256bit.x4 R4, tmem[UR4+0x100020] ;  /* 0x10002004000479ee */ /* 0x000ea40008120000 */
[----:B--2---:R-:W-:Y:S01]  /*c050*/  NOP ;  /* 0x0000000000007918 */ /* 0x004fe20000000000 */
.L_x_162:
[--C-:B-1----:R-:W-:Y:S01]  /*c060*/  HADD2.F32 R49, -RZ, R60.reuse.H0_H0 ;  /* 0x2000003cff317230 */ /* 0x102fe20000004100 */
[----:B------:R-:W-:Y:S05]  /*c070*/  WARPSYNC.ALL ;  /* 0x0000000000007948 */ /* 0x000fea0003800000 */
[-C--:B--2---:R-:W-:Y:S01]  /*c080*/  FMUL R0, R24, R47.reuse ;  /* 0x0000002f18007220 */ /* 0x084fe20000400000 */
        /* <DEDUP_REMOVED lines=25> */
[--C-:B------:R-:W-:Y:S02]  /*c220*/  HADD2.F32 R49, -RZ, R56.reuse.H0_H0 ;  /* 0x20000038ff317230 */ /* 0x100fe40000004100 */
[-C--:B------:R-:W-:Y:S01]  /*c230*/  FMUL R7, R30, R47.reuse ;  /* 0x0000002f1e077220 */ /* 0x080fe20000400000 */
[----:B------:R-:W-:Y:S01]  /*c240*/  FMUL R8, R31, R47 ;  /* 0x0000002f1f087220 */ /* 0x000fe20000400000 */
[----:B------:R-:W-:Y:S01]  /*c250*/  HADD2.F32 R52, -RZ, R69.H1_H1 ;  /* 0x30000045ff347230 */ /* 0x000fe20000004100 */
        /* <DEDUP_REMOVED lines=96> */
[----:B------:R-:W-:Y:S01]  /*c860*/  UIADD3 UR8, UPT, UPT, UR43, 0x3000, URZ ;  /* 0x000030002b087890 */ /* 0x000fe2000fffe0ff */
[----:B------:R-:W-:Y:S01]  /*c870*/  UMOV UR9, UR41 ;  /* 0x0000002900097c82 */ /* 0x000fe20008000000 */
[----:B------:R-:W-:Y:S02]  /*c880*/  UIADD3 UR5, UPT, UPT, UR41, 0x40, URZ ;  /* 0x0000004029057890 */ /* 0x000fe4000fffe0ff */
[----:B------:R-:W-:Y:S01]  /*c890*/  UIADD3 UR4, UPT, UPT, UR43, 0x4000, URZ ;  /* 0x000040002b047890 */ /* 0x000fe2000fffe0ff */
[----:B------:R-:W-:Y:S04]  /*c8a0*/  UMOV UR6, UR10 ;  /* 0x0000000a00067c82 */ /* 0x000fe80008000000 */
[----:B------:R2:W-:Y:S04]  /*c8b0*/  UTMASTG.2D [UR8], [UR56] ;  /* 0x00000008380073b5 */ /* 0x0005e80008008000 */
[----:B------:R2:W-:Y:S01]  /*c8c0*/  UTMASTG.2D [UR4], [UR56] ;  /* 0x00000004380073b5 */ /* 0x0005e20008008000 */
[----:B------:R0:W-:Y:S01]  /*c8d0*/  UTMACMDFLUSH ;  /* 0x00000000000079b7 */ /* 0x0001e20000000000 */
[----:B--2---:R-:W-:Y:S04]  /*c8e0*/  DEPBAR.LE SB0, 0x1 ;  /* 0x000080400000791a */ /* 0x004fe80000000000 */
.L_x_166:
[----:B------:R-:W-:Y:S05]  /*c8f0*/  BSYNC.RECONVERGENT B0 ;  /* 0x0000000000007941 */ /* 0x000fea0003800200 */
.L_x_165:
[----:B------:R-:W-:Y:S01]  /*c900*/  BAR.SYNC.DEFER_BLOCKING 0x1, 0x80 ;  /* 0x0042000000007b1d */ /* 0x000fe20000010000 */
[----:B------:R-:W-:Y:S01]  /*c910*/  ULEA UR4, UR53, UR43, 0x3 ;  /* 0x0000002b35047291 */ /* 0x000fe2000f8e18ff */
[----:B------:R-:W-:Y:S01]  /*c920*/  SHF.L.U32 R3, R91, 0x1f, RZ ;  /* 0x0000001f5b037819 */ /* 0x000fe200000006ff */
[----:B------:R-:W-:Y:S01]  /*c930*/  UIADD3 UR40, UPT, UPT, UR53, 0x1, URZ ;  /* 0x0000000135287890 */ /* 0x000fe2000fffe0ff */
[----:B------:R-:W-:Y:S01]  /*c940*/  FSETP.NEU.AND P0, PT, R48, RZ, PT ;  /* 0x000000ff3000720b */ /* 0x000fe20003f0d000 */
[----:B------:R-:W-:Y:S04]  /*c950*/  UIADD3 UR4, UPT, UPT, UR4, 0x50, URZ ;  /* 0x0000005004047890 */ /* 0x000fe8000fffe0ff */
[----:B------:R-:W-:Y:S09]  /*c960*/  UPRMT UR4, UR52, 0x654, UR4 ;  /* 0x0000065434047896 */ /* 0x000ff20008000004 */
[----:B------:R-:W-:Y:S01]  /*c970*/  SYNCS.ARRIVE.TRANS64.RED.A1T0 RZ, [UR4], RZ ;  /* 0x000000ffffff79a7 */ /* 0x000fe20008100404 */
[----:B------:R-:W-:Y:S01]  /*c980*/  BSSY B0, `(.L_x_167) ;  /* 0x0000005000007945 */ /* 0x000fe20003800000 */
[----:B------:R-:W2:Y:S03]  /*c990*/  SYNCS.PHASECHK.TRANS64.TRYWAIT P1, [UR43+0x40], R3 ;  /* 0x00004003ff0075a7 */ /* 0x000ea6000802112b */
[----:B--2---:R-:W-:Y:S05]  /*c9a0*/  @P1 BRA `(.L_x_168) ;  /* 0x0000000000081947 */ /* 0x004fea0003800000 */
[----:B------:R-:W2:Y:S02]  /*c9b0*/  SYNCS.PHASECHK.TRANS64.TRYWAIT P1, [UR43+0x40], R3 ;  /* 0x00004003ff0075a7 */ /* 0x000ea4000802112b */
[----:B--2---:R-:W-:Y:S05]  /*c9c0*/  @!P1 BRA `(.L_x_169) ;  /* 0x00000058006c9947 */ /* 0x004fea0003800000 */
.L_x_168:
[----:B------:R-:W-:Y:S05]  /*c9d0*/  BSYNC B0 ;  /* 0x0000000000007941 */ /* 0x000fea0003800000 */
.L_x_167:
        /* <DEDUP_REMOVED lines=44> */
.L_x_171:
        /* <DEDUP_REMOVED lines=23> */
.L_x_172:
[----:B------:R-:W-:Y:S05]  /*ce10*/  WARPSYNC.ALL ;  /* 0x0000000000007948 */ /* 0x000fea0003800000 */
[----:B------:R-:W-:Y:S11]  /*ce20*/  R2UR UR4, R54 ;  /* 0x00000000360472ca */ /* 0x000ff600000e0000 */
[----:B------:R-:W-:Y:S02]  /*ce30*/  @!UPT UIADD3 URZ, UPT, UPT, URZ, URZ, URZ ;  /* 0x000000fffffff290 */ /* 0x000fe4000fffe0ff */
[----:B------:R-:W2:Y:S02]  /*ce40*/  LDTM.16dp256bit.x4 R4, tmem[UR4+0x100040] ;  /* 0x10004004000479ee */ /* 0x000ea40008120000 */
[----:B--2---:R-:W-:Y:S01]  /*ce50*/  NOP ;  /* 0x0000000000007918 */ /* 0x004fe20000000000 */
.L_x_170:
        /* <DEDUP_REMOVED lines=137> */
.L_x_174:
[----:B------:R-:W-:Y:S05]  /*d6f0*/  BSYNC.RECONVERGENT B0 ;  /* 0x0000000000007941 */ /* 0x000fea0003800200 */
.L_x_173:
[----:B------:R-:W-:Y:S01]  /*d700*/  UISETP.NE.AND UP0, UPT, UR40, 0x4, UPT ;  /* 0x000000042800788c */ /* 0x000fe2000bf05270 */
[----:B------:R-:W-:Y:S01]  /*d710*/  BAR.SYNC.DEFER_BLOCKING 0x1, 0x80 ;  /* 0x0042000000007b1d */ /* 0x000fe20000010000 */
[----:B------:R-:W-:Y:S02]  /*d720*/  SHF.L.U32 R3, R91, 0x1f, RZ ;  /* 0x0000001f5b037819 */ /* 0x000fe400000006ff */
[----:B------:R-:W-:Y:S01]  /*d730*/  USEL UR5, UR40, URZ, UP0 ;  /* 0x000000ff28057287 */ /* 0x000fe20008000000 */
[----:B------:R-:W-:Y:S03]  /*d740*/  FSETP.NEU.AND P0, PT, R48, RZ, PT ;  /* 0x000000ff3000720b */ /* 0x000fe60003f0d000 */
[----:B------:R-:W-:Y:S02]  /*d750*/  ULEA UR4, UR5, UR43, 0x3 ;  /* 0x0000002b05047291 */ /* 0x000fe4000f8e18ff */
[----:B------:R-:W-:Y:S02]  /*d760*/  UIADD3 UR5, UPT, UPT, UR5, 0x1, URZ ;  /* 0x0000000105057890 */ /* 0x000fe4000fffe0ff */
[----:B------:R-:W-:Y:S02]  /*d770*/  UIADD3 UR4, UPT, UPT, UR4, 0x50, URZ ;  /* 0x0000005004047890 */ /* 0x000fe4000fffe0ff */
[----:B------:R-:W-:Y:S02]  /*d780*/  UISETP.NE.AND UP0, UPT, UR5, 0x4, UPT ;  /* 0x000000040500788c */ /* 0x000fe4000bf05270 */
[----:B------:R-:W-:Y:S02]  /*d790*/  UPRMT UR4, UR52, 0x654, UR4 ;  /* 0x0000065434047896 */ /* 0x000fe40008000004 */
[----:B------:R-:W-:Y:S07]  /*d7a0*/  USEL UR53, UR5, URZ, UP0 ;  /* 0x000000ff05357287 */ /* 0x000fee0008000000 */
[----:B------:R-:W-:Y:S01]  /*d7b0*/  SYNCS.ARRIVE.TRANS64.RED.A1T0 RZ, [UR4], RZ ;  /* 0x000000ffffff79a7 */ /* 0x000fe20008100404 */
[----:B------:R-:W-:Y:S01]  /*d7c0*/  BSSY B0, `(.L_x_175) ;  /* 0x0000005000007945 */ /* 0x000fe20003800000 */
[----:B------:R-:W2:Y:S03]  /*d7d0*/  SYNCS.PHASECHK.TRANS64.TRYWAIT P1, [UR43+0x48], R3 ;  /* 0x00004803ff0075a7 */ /* 0x000ea6000802112b */
[----:B--2---:R-:W-:Y:S05]  /*d7e0*/  @P1 BRA `(.L_x_176) ;  /* 0x0000000000081947 */ /* 0x004fea0003800000 */
[----:B------:R-:W2:Y:S02]  /*d7f0*/  SYNCS.PHASECHK.TRANS64.TRYWAIT P1, [UR43+0x48], R3 ;  /* 0x00004803ff0075a7 */ /* 0x000ea4000802112b */
[----:B--2---:R-:W-:Y:S05]  /*d800*/  @!P1 BRA `(.L_x_177) ;  /* 0x0000004800f49947 */ /* 0x004fea0003800000 */
.L_x_176:
[----:B------:R-:W-:Y:S05]  /*d810*/  BSYNC B0 ;  /* 0x0000000000007941 */ /* 0x000fea0003800000 */
.L_x_175:
        /* <DEDUP_REMOVED lines=44> */
.L_x_179:
        /* <DEDUP_REMOVED lines=23> */
.L_x_180:
[----:B------:R-:W-:Y:S05]  /*dc50*/  WARPSYNC.ALL ;  /* 0x0000000000007948 */ /* 0x000fea0003800000 */
[----:B------:R-:W-:Y:S11]  /*dc60*/  R2UR UR4, R54 ;  /* 0x00000000360472ca */ /* 0x000ff600000e0000 */
[----:B------:R-:W-:Y:S02]  /*dc70*/  @!UPT UIADD3 URZ, UPT, UPT, URZ, URZ, URZ ;  /* 0x000000fffffff290 */ /* 0x000fe4000fffe0ff */
[----:B------:R-:W2:Y:S02]  /*dc80*/  LDTM.16dp256bit.x4 R4, tmem[UR4+0x100060] ;  /* 0x10006004000479ee */ /* 0x000ea40008120000 */
[----:B--2---:R-:W-:Y:S01]  /*dc90*/  NOP ;  /* 0x0000000000007918 */ /* 0x004fe20000000000 */
.L_x_178:
[--C-:B-1----:R-:W-:Y:S01]  /*dca0*/  HADD2.F32 R41, -RZ, R60.reuse.H0_H0 ;  /* 0x2000003cff297230 */ /* 0x102fe20000004100 */
[----:B------:R-:W-:Y:S01]  /*dcb0*/  ISETP.GE.AND P0, PT, R100, 0x1, PT ;  /* 0x000000016400780c */ /* 0x000fe20003f06270 */
[-C--:B--2---:R-:W-:Y:S01]  /*dcc0*/  FMUL R0, R24, R47.reuse ;  /* 0x0000002f18007220 */ /* 0x084fe20000400000 */
[----:B------:R-:W-:Y:S02]  /*dcd0*/  HADD2.F32 R43, -RZ, R60.H1_H1 ;  /* 0x3000003cff2b7230 */ /* 0x000fe40000004100 */
[----:B------:R-:W-:Y:S01]  /*dce0*/  FMUL R2, R25, R47 ;  /* 0x0000002f19027220 */ /* 0x000fe20000400000 */
[--C-:B------:R-:W-:Y:S02]  /*dcf0*/  HADD2.F32 R40, -RZ, R61.reuse.H0_H0 ;  /* 0x2000003dff287230 */ /* 0x100fe40000004100 */
[----:B------:R-:W-:Y:S01]  /*dd00*/  FFMA R0, R48, R41, R0 ;  /* 0x0000002930007223 */ /* 0x000fe20000000000 */
[----:B------:R-:W-:Y:S01]  /*dd10*/  FMUL R3, R26, R47 ;  /* 0x0000002f1a037220 */ /* 0x000fe20000400000 */
[----:B------:R-:W-:Y:S02]  /*dd20*/  HADD2.F32 R45, -RZ, R61.H1_H1 ;  /* 0x3000003dff2d7230 */ /* 0x000fe40000004100 */
[C---:B------:R-:W-:Y:S01]  /*dd30*/  FFMA R2, R48.reuse, R43, R2 ;  /* 0x0000002b30027223 */ /* 0x040fe20000000002 */
[-C--:B------:R-:W-:Y:S01]  /*dd40*/  FMUL R20, R27, R47.reuse ;  /* 0x0000002f1b147220 */ /* 0x080fe20000400000 */
[--C-:B------:R-:W-:Y:S02]  /*dd50*/  HADD2.F32 R42, -RZ, R62.reuse.H0_H0 ;  /* 0x2000003eff2a7230 */ /* 0x100fe40000004100 */
[----:B------:R-:W-:Y:S01]  /*dd60*/  FFMA R3, R48, R40, R3 ;  /* 0x0000002830037223 */ /* 0x000fe20000000003 */
[----:B------:R-:W-:Y:S01]  /*dd70*/  FMUL R21, R28, R47 ;  /* 0x0000002f1c157220 */ /* 0x000fe20000400000 */
[----:B------:R-:W-:Y:S01]  /*dd80*/  HADD2.F32 R49, -RZ, R62.H1_H1 ;  /* 0x3000003eff317230 */ /* 0x000fe20000004100 */
[----:B------:R-:W-:Y:S01]  /*dd90*/  F2FP.F16.F32.PACK_AB R104, R2, R0 ;  /* 0x000000000268723e */ /* 0x000fe200000000ff */
[----:B------:R-:W-:Y:S05]  /*dda0*/  @P0 WARPSYNC.ALL ;  /* 0x0000000000000948 */ /* 0x000fea0003800000 */
[----:B------:R-:W-:Y:S01]  /*ddb0*/  @P0 NOP ;  /* 0x0000000000000918 */ /* 0x000fe20000000000 */
[C---:B------:R-:W-:Y:S01]  /*ddc0*/  FFMA R20, R48.reuse, R45, R20 ;  /* 0x0000002d30147223 */ /* 0x040fe20000000014 */
[----:B------:R-:W-:Y:S01]  /*ddd0*/  FFMA R21, R48, R42, R21 ;  /* 0x0000002a30157223 */ /* 0x000fe20000000015 */
[----:B------:R-:W-:Y:S01]  /*dde0*/  @P0 IADD3 R97, PT, PT, R97, 0x120, RZ ;  /* 0x0000012061610810 */ /* 0x000fe20007ffe0ff */
[----:B------:R-:W-:Y:S01]  /*ddf0*/  FMUL R22, R29, R47 ;  /* 0x0000002f1d167220 */ /* 0x000fe20000400000 */
[--C-:B------:R-:W-:Y:S01]  /*de00*/  HADD2.F32 R44, -RZ, R63.reuse.H0_H0 ;  /* 0x2000003fff2c7230 */ /* 0x100fe20000004100 */
[----:B------:R-:W-:Y:S01]  /*de10*/  F2FP.F16.F32.PACK_AB R105, R20, R3 ;  /* 0x000000031469723e */ /* 0x000fe200000000ff */
[----:B------:R-:W-:Y:S01]  /*de20*/  FMUL R23, R30, R47 ;  /* 0x0000002f1e177220 */ /* 0x000fe20000400000 */
[----:B------:R-:W-:Y:S01]  /*de30*/  HADD2.F32 R51, -RZ, R63.H1_H1 ;  /* 0x3000003fff337230 */ /* 0x000fe20000004100 */
[----:B------:R-:W-:Y:S01]  /*de40*/  @P0 LOP3.LUT R97, R97, 0xfefffff8, RZ, 0xc0, !PT ;  /* 0xfefffff861610812 */ /* 0x000fe200078ec0ff */
[C---:B------:R-:W-:Y:S01]  /*de50*/  FFMA R22, R48.reuse, R49, R22 ;  /* 0x0000003130167223 */ /* 0x040fe20000000016 */
[----:B------:R-:W-:Y:S01]  /*de60*/  FFMA R23, R48, R44, R23 ;  /* 0x0000002c30177223 */ /* 0x000fe20000000017 */
[----:B------:R-:W-:Y:S01]  /*de70*/  FMUL R24, R31, R47 ;  /* 0x0000002f1f187220 */ /* 0x000fe20000400000 */
[----:B------:R-:W-:Y:S01]  /*de80*/  HADD2.F32 R46, -RZ, R56.H0_H0 ;  /* 0x20000038ff2e7230 */ /* 0x000fe20000004100 */
[----:B------:R1:W-:Y:S01]  /*de90*/  @P0 SYNCS.ARRIVE.TRANS64.RED.A1T0 RZ, [R97+URZ], RZ ;  /* 0x000000ff61ff09a7 */ /* 0x0003e200081004ff */
[----:B------:R-:W-:Y:S07]  /*dea0*/  F2FP.F16.F32.PACK_AB R106, R22, R21 ;  /* 0x00000015166a723e */ /* 0x000fee00000000ff */
[----:B------:R-:W-:Y:S05]  /*deb0*/  WARPSYNC.ALL ;  /* 0x0000000000007948 */ /* 0x000fea0003800000 */
[----:B------:R-:W-:Y:S01]  /*dec0*/  FFMA R24, R48, R51, R24 ;  /* 0x0000003330187223 */ /* 0x000fe20000000018 */
[-C--:B------:R-:W-:Y:S01]  /*ded0*/  FMUL R25, R32, R47.reuse ;  /* 0x0000002f20197220 */ /* 0x080fe20000400000 */
[----:B------:R-:W-:Y:S02]  /*dee0*/  HADD2.F32 R53, -RZ, R56.H1_H1 ;  /* 0x30000038ff357230 */ /* 0x000fe40000004100 */
[----:B------:R-:W-:Y:S01]  /*def0*/  FMUL R26, R33, R47 ;  /* 0x0000002f211a7220 */ /* 0x000fe20000400000 */
[--C-:B------:R-:W-:Y:S01]  /*df00*/  HADD2.F32 R50, -RZ, R57.reuse.H0_H0 ;  /* 0x20000039ff327230 */ /* 0x100fe20000004100 */
[----:B------:R-:W-:Y:S01]  /*df10*/  F2FP.F16.F32.PACK_AB R107, R24, R23 ;  /* 0x00000017186b723e */ /* 0x000fe200000000ff */
[C---:B------:R-:W-:Y:S01]  /*df20*/  FFMA R25, R48.reuse, R46, R25 ;  /* 0x0000002e30197223 */ /* 0x040fe20000000019 */
[----:B------:R-:W-:Y:S01]  /*df30*/  FFMA R26, R48, R53, R26 ;  /* 0x00000035301a7223 */ /* 0x000fe2000000001a */
[-C--:B------:R-:W-:Y:S01]  /*df40*/  FMUL R27, R34, R47.reuse ;  /* 0x0000002f221b7220 */ /* 0x080fe20000400000 */
[----:B------:R-:W-:Y:S01]  /*df50*/  HADD2.F32 R55, -RZ, R57.H1_H1 ;  /* 0x30000039ff377230 */ /* 0x000fe20000004100 */
[----:B------:R2:W-:Y:S01]  /*df60*/  STSM.16.MT88.4 [R86+0x7000], R104 ;  /* 0x0070006856007844 */ /* 0x0005e20000004200 */
[----:B------:R-:W-:Y:S01]  /*df70*/  FMUL R28, R35, R47 ;  /* 0x0000002f231c7220 */ /* 0x000fe20000400000 */
[--C-:B------:R-:W-:Y:S01]  /*df80*/  HADD2.F32 R52, -RZ, R58.reuse.H0_H0 ;  /* 0x2000003aff347230 */ /* 0x100fe20000004100 */
[----:B------:R-:W-:Y:S01]  /*df90*/  F2FP.F16.F32.PACK_AB R108, R26, R25 ;  /* 0x000000191a6c723e */ /* 0x000fe200000000ff */
[C---:B------:R-:W-:Y:S01]  /*dfa0*/  FFMA R27, R48.reuse, R50, R27 ;  /* 0x00000032301b7223 */ /* 0x040fe2000000001b */
[----:B------:R-:W-:Y:S01]  /*dfb0*/  FFMA R28, R48, R55, R28 ;  /* 0x00000037301c7223 */ /* 0x000fe2000000001c */
[----:B------:R-:W-:Y:S01]  /*dfc0*/  FMUL R29, R36, R47 ;  /* 0x0000002f241d7220 */ /* 0x000fe20000400000 */
[----:B------:R-:W-:-:S02]  /*dfd0*/  HADD2.F32 R57, -RZ, R58.H1_H1 ;  /* 0x3000003aff397230 */ /* 0x000fc40000004100 */
[----:B------:R-:W-:Y:S01]  /*dfe0*/  FMUL R30, R37, R47 ;  /* 0x0000002f251e7220 */ /* 0x000fe20000400000 */
[--C-:B------:R-:W-:Y:S01]  /*dff0*/  HADD2.F32 R54, -RZ, R59.reuse.H0_H0 ;  /* 0x2000003bff367230 */ /* 0x100fe20000004100 */
[----:B------:R-:W-:Y:S01]  /*e000*/  F2FP.F16.F32.PACK_AB R109, R28, R27 ;  /* 0x0000001b1c6d723e */ /* 0x000fe200000000ff */
[C---:B------:R-:W-:Y:S01]  /*e010*/  FFMA R29, R48.reuse, R52, R29 ;  /* 0x00000034301d7223 */ /* 0x040fe2000000001d */
        /* <DEDUP_REMOVED lines=32> */
[-C--:B------:R-:W-:Y:S01]  /*e220*/  FMUL R11, R11, R47.reuse ;  /* 0x0000002f0b0b7220 */ /* 0x080fe20000400000 */
[--C-:B------:R-:W-:Y:S02]  /*e230*/  HADD2.F32 R41, -RZ, R72.reuse.H0_H0 ;  /* 0x20000048ff297230 */ /* 0x100fe40000004100 */
[----:B------:R-:W-:Y:S01]  /*e240*/  FMUL R12, R12, R47 ;  /* 0x0000002f0c0c7220 */ /* 0x000fe20000400000 */
[----:B------:R-:W-:-:S02]  /*e250*/  HADD2.F32 R64, -RZ, R72.H1_H1 ;  /* 0x30000048ff407230 */ /* 0x000fc40000004100 */
[----:B------:R-:W-:Y:S01]  /*e260*/  FMUL R13, R13, R47 ;  /* 0x0000002f0d0d7220 */ /* 0x000fe20000400000 */
[--C-:B------:R-:W-:Y:S02]  /*e270*/  HADD2.F32 R43, -RZ, R73.reuse.H0_H0 ;  /* 0x20000049ff2b7230 */ /* 0x100fe40000004100 */
[----:B------:R-:W-:Y:S01]  /*e280*/  FFMA R10, R48, R67, R10 ;  /* 0x00000043300a7223 */ /* 0x000fe2000000000a */
[-C--:B------:R-:W-:Y:S01]  /*e290*/  FMUL R14, R14, R47.reuse ;  /* 0x0000002f0e0e7220 */ /* 0x080fe20000400000 */
[----:B------:R-:W-:Y:S02]  /*e2a0*/  HADD2.F32 R66, -RZ, R73.H1_H1 ;  /* 0x30000049ff427230 */ /* 0x000fe40000004100 */
[C---:B------:R-:W-:Y:S01]  /*e2b0*/  FFMA R11, R48.reuse, R62, R11 ;  /* 0x0000003e300b7223 */ /* 0x040fe2000000000b */
[----:B------:R-:W-:Y:S01]  /*e2c0*/  FMUL R15, R15, R47 ;  /* 0x0000002f0f0f7220 */ /* 0x000fe20000400000 */
[--C-:B------:R-:W-:Y:S02]  /*e2d0*/  HADD2.F32 R69, -RZ, R74.reuse.H0_H0 ;  /* 0x2000004aff457230 */ /* 0x100fe40000004100 */
[----:B------:R-:W-:Y:S01]  /*e2e0*/  FFMA R12, R48, R41, R12 ;  /* 0x00000029300c7223 */ /* 0x000fe2000000000c */
[----:B------:R-:W-:Y:S01]  /*e2f0*/  FMUL R16, R16, R47 ;  /* 0x0000002f10107220 */ /* 0x000fe20000400000 */
[----:B------:R-:W-:-:S02]  /*e300*/  HADD2.F32 R68, -RZ, R74.H1_H1 ;  /* 0x3000004aff447230 */ /* 0x000fc40000004100 */
[C---:B------:R-:W-:Y:S01]  /*e310*/  FFMA R13, R48.reuse, R64, R13 ;  /* 0x00000040300d7223 */ /* 0x040fe2000000000d */
[----:B------:R-:W-:Y:S01]  /*e320*/  FMUL R17, R17, R47 ;  /* 0x0000002f11117220 */ /* 0x000fe20000400000 */
[--C-:B------:R-:W-:Y:S02]  /*e330*/  HADD2.F32 R71, -RZ, R75.reuse.H0_H0 ;  /* 0x2000004bff477230 */ /* 0x100fe40000004100 */
[----:B------:R-:W-:Y:S01]  /*e340*/  FFMA R14, R48, R43, R14 ;  /* 0x0000002b300e7223 */ /* 0x000fe2000000000e */
[-C--:B------:R-:W-:Y:S01]  /*e350*/  FMUL R18, R18, R47.reuse ;  /* 0x0000002f12127220 */ /* 0x080fe20000400000 */
[----:B------:R-:W-:Y:S02]  /*e360*/  HADD2.F32 R70, -RZ, R75.H1_H1 ;  /* 0x3000004bff467230 */ /* 0x000fe40000004100 */
[C---:B------:R-:W-:Y:S01]  /*e370*/  FFMA R15, R48.reuse, R66, R15 ;  /* 0x00000042300f7223 */ /* 0x040fe2000000000f */
[----:B------:R-:W-:Y:S01]  /*e380*/  FMUL R19, R19, R47 ;  /* 0x0000002f13137220 */ /* 0x000fe20000400000 */
[C---:B------:R-:W-:Y:S01]  /*e390*/  FFMA R16, R48.reuse, R69, R16 ;  /* 0x0000004530107223 */ /* 0x040fe20000000010 */
[C---:B------:R-:W-:Y:S01]  /*e3a0*/  FFMA R17, R48.reuse, R68, R17 ;  /* 0x0000004430117223 */ /* 0x040fe20000000011 */
[C---:B------:R-:W-:Y:S01]  /*e3b0*/  FFMA R18, R48.reuse, R71, R18 ;  /* 0x0000004730127223 */ /* 0x040fe20000000012 */
[----:B------:R-:W-:Y:S01]  /*e3c0*/  FFMA R19, R48, R70, R19 ;  /* 0x0000004630137223 */ /* 0x000fe20000000013 */
[----:B------:R-:W-:Y:S01]  /*e3d0*/  F2FP.F16.F32.PACK_AB R114, R9, R8 ;  /* 0x000000080972723e */ /* 0x000fe200000000ff */
[----:B------:R-:W-:Y:S01]  /*e3e0*/  BSSY.RECONVERGENT B0, `(.L_x_181) ;  /* 0x000001d000007945 */ /* 0x000fe20003800200 */
[----:B------:R-:W-:-:S02]  /*e3f0*/  F2FP.F16.F32.PACK_AB R115, R11, R10 ;  /* 0x0000000a0b73723e */ /* 0x000fc400000000ff */
[----:B------:R-:W-:Y:S02]  /*e400*/  F2FP.F16.F32.PACK_AB R116, R13, R12 ;  /* 0x0000000c0d74723e */ /* 0x000fe400000000ff */
[----:B------:R-:W-:Y:S01]  /*e410*/  F2FP.F16.F32.PACK_AB R117, R15, R14 ;  /* 0x0000000e0f75723e */ /* 0x000fe200000000ff */
[----:B------:R2:W-:Y:S01]  /*e420*/  STSM.16.MT88.4 [R102+0x6000], R112 ;  /* 0x0060007066007844 */ /* 0x0005e20000004200 */
[----:B------:R-:W-:Y:S02]  /*e430*/  F2FP.F16.F32.PACK_AB R118, R17, R16 ;  /* 0x000000101176723e */ /* 0x000fe400000000ff */
[----:B------:R-:W-:Y:S02]  /*e440*/  F2FP.F16.F32.PACK_AB R119, R19, R18 ;  /* 0x000000121377723e */ /* 0x000fe400000000ff */
[----:B------:R-:W-:Y:S02]  /*e450*/  ISETP.NE.AND P2, PT, R101, RZ, PT ;  /* 0x000000ff6500720c */ /* 0x000fe40003f45270 */
[----:B-1----:R-:W-:Y:S01]  /*e460*/  @P0 IADD3 R97, PT, PT, R90, 0x1, RZ ;  /* 0x000000015a610810 */ /* 0x002fe20007ffe0ff */
[----:B------:R2:W-:Y:S03]  /*e470*/  STSM.16.MT88.4 [R102+0x6800], R116 ;  /* 0x0068007466007844 */ /* 0x0005e60000004200 */
[----:B------:R-:W-:Y:S01]  /*e480*/  @P0 ISETP.NE.AND P1, PT, R97, 0x4, PT ;  /* 0x000000046100080c */ /* 0x000fe20003f25270 */
[----:B------:R-:W-:Y:S01]  /*e490*/  @!PT LDS RZ, [RZ] ;  /* 0x00000000fffff984 */ /* 0x000fe20000000800 */
[----:B------:R-:W-:Y:S01]  /*e4a0*/  @!PT LDS RZ, [RZ] ;  /* 0x00000000fffff984 */ /* 0x000fe20000000800 */
[----:B------:R-:W-:Y:S01]  /*e4b0*/  @!PT LDS RZ, [RZ] ;  /* 0x00000000fffff984 */ /* 0x000fe20000000800 */
[----:B------:R-:W-:Y:S01]  /*e4c0*/  @!PT LDS RZ, [RZ] ;  /* 0x00000000fffff984 */ /* 0x000fe20000000800 */
[----:B------:R1:W-:Y:S06]  /*e4d0*/  MEMBAR.ALL.CTA ;  /* 0x0000000000007992 */ /* 0x0003ec0000008000 */
[----:B-1----:R-:W1:Y:S01]  /*e4e0*/  FENCE.VIEW.ASYNC.S ;  /* 0x00000000000073c6 */ /* 0x002e620000000000 */
[----:B------:R-:W-:Y:S01]  /*e4f0*/  @P0 SEL R101, RZ, 0x1, P1 ;  /* 0x00000001ff650807 */ /* 0x000fe20000800000 */
[----:B-1----:R-:W-:Y:S06]  /*e500*/  BAR.SYNC.DEFER_BLOCKING 0x1, 0x80 ;  /* 0x0042000000007b1d */ /* 0x002fec0000010000 */
        /* <DEDUP_REMOVED lines=8> */
[----:B------:R1:W-:Y:S02]  /*e590*/  UTMASTG.2D [UR4], [UR56] ;  /* 0x00000004380073b5 */ /* 0x0003e40008008000 */
[----:B-1----:R0:W-:Y:S02]  /*e5a0*/  UTMACMDFLUSH ;  /* 0x00000000000079b7 */ /* 0x0021e40000000000 */
.L_x_182:
[----:B------:R-:W-:Y:S05]  /*e5b0*/  BSYNC.RECONVERGENT B0 ;  /* 0x0000000000007941 */ /* 0x000fea0003800200 */
.L_x_181:
[----:B------:R-:W-:Y:S01]  /*e5c0*/  @P0 SEL R90, R97, RZ, P1 ;  /* 0x000000ff615a0207 */ /* 0x000fe20000800000 */
[----:B------:R-:W-:Y:S01]  /*e5d0*/  BSSY.RECONVERGENT B0, `(.L_x_183) ;  /* 0x0000004000007945 */ /* 0x000fe20003800200 */
[----:B------:R-:W-:Y:S03]  /*e5e0*/  @P0 LOP3.LUT R88, R88, R101, RZ, 0x3c, !PT ;  /* 0x0000006558580212 */ /* 0x000fe600078e3cff */
[----:B------:R-:W-:Y:S05]  /*e5f0*/  @!P2 BRA `(.L_x_184) ;  /* 0x000000000004a947 */ /* 0x000fea0003800000 */
[----:B------:R-:W-:Y:S04]  /*e600*/  DEPBAR.LE SB0, 0x1 ;  /* 0x000080400000791a */ /* 0x000fe80000000000 */
.L_x_184:
[----:B------:R-:W-:Y:S05]  /*e610*/  BSYNC.RECONVERGENT B0 ;  /* 0x0000000000007941 */ /* 0x000fea0003800200 */
.L_x_183:
[----:B------:R-:W-:Y:S01]  /*e620*/  UISETP.NE.AND UP1, UPT, UR54, -0x4, UPT ;  /* 0xfffffffc3600788c */ /* 0x000fe2000bf25270 */
[----:B------:R-:W-:Y:S01]  /*e630*/  BAR.SYNC.DEFER_BLOCKING 0x1, 0x80 ;  /* 0x0042000000007b1d */ /* 0x000fe20000010000 */
[----:B------:R-:W-:Y:S01]  /*e640*/  UISETP.NE.AND UP0, UPT, UR55, 0x8, UPT ;  /* 0x000000083700788c */ /* 0x000fe2000bf05270 */
[----:B------:R-:W-:Y:S01]  /*e650*/  R2UR UR18, R85 ;  /* 0x00000000551272ca */ /* 0x000fe200000e0000 */
[----:B------:R-:W-:Y:S01]  /*e660*/  UIADD3 UR54, UPT, UPT, UR54, 0x4, URZ ;  /* 0x0000000436367890 */ /* 0x000fe2000fffe0ff */
[----:B------:R-:W-:Y:S01]  /*e670*/  R2UR UR19, R84 ;  /* 0x00000000541372ca */ /* 0x000fe200000e0000 */
[----:B------:R-:W-:Y:S01]  /*e680*/  USEL UR6, URZ, 0x1, UP0 ;  /* 0x00000001ff067887 */ /* 0x000fe20008000000 */
[----:B------:R-:W-:Y:S01]  /*e690*/  PLOP3.LUT P0, PT, PT, PT, UP1, 0x80, 0x8 ;  /* 0x000000000008781c */ /* 0x000fe20003f0f018 */
[----:B------:R-:W-:Y:S01]  /*e6a0*/  USEL UR5, UR55, URZ, UP0 ;  /* 0x000000ff37057287 */ /* 0x000fe20008000000 */
[----:B------:R-:W-:Y:S01]  /*e6b0*/  PLOP3.LUT P2, PT, PT, PT, PT, 0x8, 0x80 ;  /* 0x000000000080781c */ /* 0x000fe20003f4e170 */
[----:B------:R-:W-:Y:S01]  /*e6c0*/  IMAD.MOV.U32 R17, RZ, RZ, R83 ;  /* 0x000000ffff117224 */ /* 0x000fe200078e0053 */
[----:B------:R-:W-:Y:S01]  /*e6d0*/  @UP1 ULEA UR4, UR53, UR43, 0x3 ;  /* 0x0000002b35041291 */ /* 0x000fe2000f8e18ff */
[----:B------:R-:W-:Y:S03]  /*e6e0*/  LOP3.LUT R87, R87, UR6, RZ, 0x3c, !PT ;  /* 0x0000000657577c12 */ /* 0x000fe6000f8e3cff */
[----:B------:R-:W-:Y:S04]  /*e6f0*/  @UP1 UIADD3 UR4, UPT, UPT, UR4, 0x50, URZ ;  /* 0x0000005004041890 */ /* 0x000fe8000fffe0ff */
[----:B------:R-:W-:Y:S09]  /*e700*/  @UP1 UPRMT UR4, UR52, 0x654, UR4 ;  /* 0x0000065434041896 */ /* 0x000ff20008000004 */
[----:B------:R-:W-:Y:S01]  /*e710*/  @P0 SYNCS.ARRIVE.TRANS64.RED.A1T0 RZ, [UR4], RZ ;  /* 0x000000ffffff09a7 */ /* 0x000fe20008100404 */
[----:B------:R-:W-:Y:S01]  /*e720*/  @UP1 UIADD3 UR4, UPT, UPT, UR53, 0x1, URZ ;  /* 0x0000000135041890 */ /* 0x000fe2000fffe0ff */
[----:B------:R-:W-:Y:S03]  /*e730*/  ISETP.NE.AND P0, PT, R82, RZ, PT ;  /* 0x000000ff5200720c */ /* 0x000fe60003f05270 */
[----:B------:R-:W-:Y:S04]  /*e740*/  @UP1 UISETP.NE.AND UP0, UPT, UR4, 0x4, UPT ;  /* 0x000000040400188c */ /* 0x000fe8000bf05270 */
[----:B------:R-:W-:Y:S06]  /*e750*/  @UP1 USEL UR53, UR4, URZ, UP0 ;  /* 0x000000ff04351287 */ /* 0x000fec0008000000 */
[----:B------:R-:W-:Y:S06]  /*e760*/  @P0 BRA `(.L_x_185) ;  /* 0xffffffb800000947 */ /* 0x000fec000383ffff */
[----:B------:R-:W-:Y:S01]  /*e770*/  ULEA UR4, UR53, UR43, 0x3 ;  /* 0x0000002b35047291 */ /* 0x000fe2000f8e18ff */
[----:B------:R-:W-:-:S04]  /*e780*/  DEPBAR.LE SB0, 0x0 ;  /* 0x000080000000791a */ /* 0x000fc80000000000 */
[----:B------:R-:W-:-:S04]  /*e790*/  UIADD3 UR4, UPT, UPT, UR4, 0x50, URZ ;  /* 0x0000005004047890 */ /* 0x000fc8000fffe0ff */
[----:B------:R-:W-:-:S09]  /*e7a0*/  UPRMT UR4, UR52, 0x654, UR4 ;  /* 0x0000065434047896 */ /* 0x000fd20008000004 */
[----:B------:R-:W-:Y:S01]  /*e7b0*/  SYNCS.ARRIVE.TRANS64.RED.A1T0 RZ, [UR4], RZ ;  /* 0x000000ffffff79a7 */ /* 0x000fe20008100404 */
[----:B------:R-:W-:Y:S05]  /*e7c0*/  EXIT ;  /* 0x000000000000794d */ /* 0x000fea0003800000 */
.L_x_129:
[----:B------:R-:W-:-:S08]  /*e7d0*/  NOP ;  /* 0x0000000000007918 */ /* 0x000fd00000000000 */
[----:B-1--45:R-:W-:-:S00]  /*e7e0*/  USETMAXREG.DEALLOC.CTAPOOL 0x88 ;  /* 0x00000088000079c8 */ /* 0x032fc000080e0500 */
[----:B------:R-:W-:Y:S05]  /*e7f0*/  EXIT ;  /* 0x000000000000794d */ /* 0x000fea0003800000 */
.L_x_300:
[----:B------:R-:W-:-:S08]  /*e800*/  NOP ;  /* 0x0000000000007918 */ /* 0x000fd00000000000 */
[----:B-1--45:R-:W1:-:S00]  /*e810*/  USETMAXREG.DEALLOC.CTAPOOL 0x88 ;  /* 0x00000088000079c8 */ /* 0x032e4000080e0500 */
[----:B-1----:R-:W1:Y:S01]  /*e820*/  SHFL.IDX PT, R80, R80, RZ, 0x1f ;  /* 0x00001fff50507589 */ /* 0x002e6200000e0000 */
[----:B------:R-:W2:Y:S05]  /*e830*/  LDCU UR19, c[0x0][0xc1c] ;  /* 0x00018380ff1377ac */ /* 0x000eaa0008000800 */
[----:B------:R-:W3:Y:S01]  /*e840*/  LDC.64 R8, c[0x0][0x900] ;  /* 0x00024000ff087b82 */ /* 0x000ee20000000a00 */
[----:B------:R-:W-:Y:S01]  /*e850*/  BSSY.RECONVERGENT B0, `(.L_x_186) ;  /* 0x000003f000007945 */ /* 0x000fe20003800200 */
[----:B------:R-:W-:Y:S01]  /*e860*/  ELECT P0, URZ, PT ;  /* 0x0000000000ff782f */ /* 0x000fe20003800000 */
[----:B------:R-:W-:Y:S02]  /*e870*/  UMOV UR4, 0x400 ;  /* 0x0000040000047882 */ /* 0x000fe40000000000 */
[----:B------:R-:W-:-:S03]  /*e880*/  ULEA UR4, UR5, UR4, 0x18 ;  /* 0x0000000405047291 */ /* 0x000fc6000f8ec0ff */
[----:B------:R-:W4:Y:S08]  /*e890*/  LDC.64 R10, c[0x0][0x908] ;  /* 0x00024200ff0a7b82 */ /* 0x000f300000000a00 */
[----:B------:R-:W3:Y:S01]  /*e8a0*/  LDC.64 R4, c[0x0][0x910] ;  /* 0x00024400ff047b82 */ /* 0x000ee20000000a00 */
[----:B--2---:R-:W-:Y:S01]  /*e8b0*/  UIADD3 UR19, UPT, UPT, UR16, UR19, URZ ;  /* 0x0000001310137290 */ /* 0x004fe2000fffe0ff */
[----:B-1----:R-:W-:-:S06]  /*e8c0*/  R2UR UR7, R80 ;  /* 0x00000000500772ca */ /* 0x002fcc00000e0000 */
[----:B------:R-:W1:Y:S08]  /*e8d0*/  LDC.64 R6, c[0x0][0x918] ;  /* 0x00024600ff067b82 */ /* 0x000e700000000a00 */
[----:B------:R-:W2:Y:S01]  /*e8e0*/  LDC.64 R64, c[0x0][0x920] ;  /* 0x00024800ff407b82 */ /* 0x000ea20000000a00 */
[----:B------:R-:W-:Y:S02]  /*e8f0*/  USHF.R.U32.HI UR6, URZ, 0x3, UR7 ;  /* 0x00000003ff067899 */ /* 0x000fe40008011607 */
[----:B------:R-:W-:-:S02]  /*e900*/  ULEA UR21, UR7, UR4, 0x9 ;  /* 0x0000000407157291 */ /* 0x000fc4000f8e48ff */
[----:B------:R-:W-:-:S06]  /*e910*/  ULOP3.LUT UR6, UR6, 0x1, URZ, 0xc0, !UPT ;  /* 0x0000000106067892 */ /* 0x000fcc000f8ec0ff */
[----:B------:R-:W-:Y:S01]  /*e920*/  IMAD.U32 R0, RZ, RZ, UR6 ;  /* 0x00000006ff007e24 */ /* 0x000fe2000f8e00ff */
[----:B------:R-:W-:Y:S06]  /*e930*/  @!P0 BRA `(.L_x_187) ;  /* 0x0000000000c08947 */ /* 0x000fec0003800000 */
[----:B------:R-:W5:Y:S08]  /*e940*/  LDC.64 R20, c[0x0][0x400] ;  /* 0x00010000ff147b82 */ /* 0x000f700000000a00 */
[----:B------:R-:W5:Y:S08]  /*e950*/  LDC.64 R22, c[0x0][0x408] ;  /* 0x00010200ff167b82 */ /* 0x000f700000000a00 */
[----:B------:R-:W4:Y:S08]  /*e960*/  LDC.64 R16, c[0x0][0x410] ;  /* 0x00010400ff107b82 */ /* 0x000f300000000a00 */
[----:B------:R-:W4:Y:S08]  /*e970*/  LDC.64 R18, c[0x0][0x418] ;  /* 0x00010600ff127b82 */ /* 0x000f300000000a00 */
[----:B------:R-:W3:Y:S01]  /*e980*/  LDC.64 R12, c[0x0][0x420] ;  /* 0x00010800ff0c7b82 */ /* 0x000ee20000000a00 */
[----:B-----5:R5:W-:Y:S07]  /*e990*/  STS.128 [UR21+-0x980], R20 ;  /* 0xfff68014ff007988 */ /* 0x020bee0008000c15 */
[----:B------:R-:W3:Y:S01]  /*e9a0*/  LDC.64 R14, c[0x0][0x428] ;  /* 0x00010a00ff0e7b82 */ /* 0x000ee20000000a00 */
[----:B----4-:R4:W-:Y:S07]  /*e9b0*/  STS.128 [UR21+-0x970], R16 ;  /* 0xfff69010ff007988 */ /* 0x0109ee0008000c15 */
[----:B------:R-:W1:Y:S08]  /*e9c0*/  LDC.64 R60, c[0x0][0x430] ;  /* 0x00010c00ff3c7b82 */ /* 0x000e700000000a00 */
[----:B------:R-:W1:Y:S01]  /*e9d0*/  LDC.64 R62, c[0x0][0x438] ;  /* 0x00010e00ff3e7b82 */ /* 0x000e620000000a00 */
[----:B---3--:R3:W-:Y:S07]  /*e9e0*/  STS.128 [UR21+-0x960], R12 ;  /* 0xfff6a00cff007988 */ /* 0x0087ee0008000c15 */
[----:B------:R-:W2:Y:S08]  /*e9f0*/  LDC.64 R56, c[0x0][0x440] ;  /* 0x00011000ff387b82 */ /* 0x000eb00000000a00 */
[----:B------:R-:W2:Y:S08]  /*ea00*/  LDC.64 R58, c[0x0][0x448] ;  /* 0x00011200ff3a7b82 */ /* 0x000eb00000000a00 */
[----:B------:R-:W5:Y:S01]  /*ea10*/  LDC.64 R52, c[0x0][0x450] ;  /* 0x00011400ff347b82 */ /* 0x000f620000000a00 */
[----:B-1----:R1:W-:Y:S07]  /*ea20*/  STS.128 [UR21+-0x950], R60 ;  /* 0xfff6b03cff007988 */ /* 0x0023ee0008000c15 */
[----:B------:R-:W5:Y:S08]  /*ea30*/  LDC.64 R54, c[0x0][0x458] ;  /* 0x00011600ff367b82 */ /* 0x000f700000000a00 */
[----:B------:R-:W4:Y:S01]  /*ea40*/  LDC.64 R48, c[0x0][0x460] ;  /* 0x00011800ff307b82 */ /* 0x000f220000000a00 */
[----:B--2---:R1:W-:Y:S07]  /*ea50*/  STS.128 [UR21+-0x940], R56 ;  /* 0xfff6c038ff007988 */ /* 0x0043ee0008000c15 */
[----:B------:R-:W4:Y:S08]  /*ea60*/  LDC.64 R50, c[0x0][0x468] ;  /* 0x00011a00ff327b82 */ /* 0x000f300000000a00 */
[----:B------:R-:W2:Y:S01]  /*ea70*/  LDC.64 R44, c[0x0][0x470] ;  /* 0x00011c00ff2c7b82 */ /* 0x000ea20000000a00 */
[----:B-----5:R1:W-:Y:S07]  /*ea80*/  STS.128 [UR21+-0x930], R52 ;  /* 0xfff6d034ff007988 */ /* 0x0203ee0008000c15 */
[----:B------:R-:W2:Y:S08]  /*ea90*/  LDC.64 R46, c[0x0][0x478] ;  /* 0x00011e00ff2e7b82 */ /* 0x000eb00000000a00 */
[----:B------:R-:W5:Y:S01]  /*eaa0*/  LDC.64 R40, c[0x0][0x500] ;  /* 0x00014000ff287b82 */ /* 0x000f620000000a00 */
[----:B----4-:R1:W-:Y:S07]  /*eab0*/  STS.128 [UR21+-0x920], R48 ;  /* 0xfff6e030ff007988 */ /* 0x0103ee0008000c15 */
        /* <DEDUP_REMOVED lines=19> */
[----:B---3--:R-:W3:Y:S01]  /*ebf0*/  LDC.64 R12, c[0x0][0x570] ;  /* 0x00015c00ff0c7b82 */ /* 0x008ee20000000a00 */
[----:B--2---:R1:W-:Y:S07]  /*ec00*/  STS.128 [UR21+-0x8b0], R20 ;  /* 0xfff75014ff007988 */ /* 0x0043ee0008000c15 */
[----:B------:R-:W3:Y:S01]  /*ec10*/  LDC.64 R14, c[0x0][0x578] ;  /* 0x00015e00ff0e7b82 */ /* 0x000ee20000000a00 */
[----:B-----5:R1:W-:Y:S04]  /*ec20*/  STS.128 [UR21+-0x8a0], R16 ;  /* 0xfff76010ff007988 */ /* 0x0203e80008000c15 */
[----:B---3--:R1:W-:Y:S02]  /*ec30*/  STS.128 [UR21+-0x890], R12 ;  /* 0xfff7700cff007988 */ /* 0x0083e40008000c15 */
.L_x_187:
[----:B------:R-:W-:Y:S05]  /*ec40*/  BSYNC.RECONVERGENT B0 ;  /* 0x0000000000007941 */ /* 0x000fea0003800200 */
.L_x_186:
[----:B-1----:R-:W1:Y:S01]  /*ec50*/  LDC.64 R16, c[0x0][0x960] ;  /* 0x00025800ff107b82 */ /* 0x002e620000000a00 */
[----:B------:R-:W-:Y:S01]  /*ec60*/  ELECT P1, URZ, PT ;  /* 0x0000000000ff782f */ /* 0x000fe20003820000 */
[----:B------:R-:W-:-:S06]  /*ec70*/  NOP ;  /* 0x0000000000007918 */ /* 0x000fcc0000000000 */
[----:B------:R-:W1:Y:S01]  /*ec80*/  LDC.64 R18, c[0x0][0x968] ;  /* 0x00025a00ff127b82 */ /* 0x000e620000000a00 */
[----:B------:R-:W-:Y:S01]  /*ec90*/  ELECT P0, URZ, PT ;  /* 0x0000000000ff782f */ /* 0x000fe20003800000 */
[----:B------:R-:W-:Y:S02]  /*eca0*/  ULOP3.LUT UR7, UR7, 0x7, URZ, 0xc0, !UPT ;  /* 0x0000000707077892 */ /* 0x000fe4000f8ec0ff */
[----:B------:R-:W-:Y:S02]  /*ecb0*/  UIMAD UR9, UR16, 0xe, URZ ;  /* 0x0000000e100978a4 */ /* 0x000fe4000f8e02ff */
[----:B---34-:R-:W-:Y:S01]  /*ecc0*/  @P1 STS.128 [UR21+-0xa80], R8 ;  /* 0xfff58008ff001988 */ /* 0x018fe20008000c15 */
[----:B------:R-:W-:Y:S01]  /*ecd0*/  UIMAD UR18, UR16, 0xd, URZ ;  /* 0x0000000d101278a4 */ /* 0x000fe2000f8e02ff */
[----:B------:R-:W3:Y:S01]  /*ece0*/  LDC.64 R12, c[0x0][0x970] ;  /* 0x00025c00ff0c7b82 */ /* 0x000ee20000000a00 */
[----:B------:R-:W-:Y:S01]  /*ecf0*/  UIMAD UR20, UR19, 0xe, URZ ;  /* 0x0000000e131478a4 */ /* 0x000fe2000f8e02ff */
[----:B------:R-:W-:Y:S01]  /*ed00*/  @P1 STS.128 [UR21+-0xa70], R4 ;  /* 0xfff59004ff001988 */ /* 0x000fe20008000c15 */
[----:B------:R-:W-:-:S02]  /*ed10*/  UIADD3 UR24, UPT, UPT, UR21, -0x980, URZ ;  /* 0xfffff68015187890 */ /* 0x000fc4000fffe0ff */
[----:B------:R-:W-:Y:S02]  /*ed20*/  UIADD3 UR23, UPT, UPT, UR21, -0x900, URZ ;  /* 0xfffff70015177890 */ /* 0x000fe4000fffe0ff */
[----:B------:R-:W-:Y:S01]  /*ed30*/  UIADD3 UR22, UPT, UPT, UR21, -0xa80, URZ ;  /* 0xfffff58015167890 */ /* 0x000fe2000fffe0ff */
[----:B------:R-:W3:Y:S01]  /*ed40*/  LDC.64 R14, c[0x0][0x978] ;  /* 0x00025e00ff0e7b82 */ /* 0x000ee20000000a00 */
[----:B------:R-:W4:Y:S01]  /*ed50*/  LDCU.64 UR10, c[0x0][0xb18] ;  /* 0x00016300ff0a77ac */ /* 0x000f220008000a00 */
[----:B------:R-:W1:Y:S06]  /*ed60*/  LDCU.64 UR12, c[0x0][0xb20] ;  /* 0x00016400ff0c77ac */ /* 0x000e6c0008000a00 */
[----:B------:R-:W2:Y:S01]  /*ed70*/  LDC.64 R66, c[0x0][0x928] ;  /* 0x00024a00ff427b82 */ /* 0x000ea20000000a00 */
[----:B-1----:R1:W-:Y:S01]  /*ed80*/  @P1 STS.128 [UR21+-0xa20], R16 ;  /* 0xfff5e010ff001988 */ /* 0x0023e20008000c15 */
[----:B------:R-:W1:Y:S01]  /*ed90*/  LDCU.64 UR16, c[0x0][0x820] ;  /* 0x00010400ff1077ac */ /* 0x000e620008000a00 */
[----:B------:R-:W1:Y:S05]  /*eda0*/  LDCU.64 UR14, c[0x0][0xb00] ;  /* 0x00016000ff0e77ac */ /* 0x000e6a0008000a00 */
[----:B------:R-:W5:Y:S01]  /*edb0*/  LDC.64 R28, c[0x0][0x930] ;  /* 0x00024c00ff1c7b82 */ /* 0x000f620000000a00 */
[----:B------:R-:W-:Y:S01]  /*edc0*/  UIMAD UR19, UR19, 0xd, URZ ;  /* 0x0000000d131378a4 */ /* 0x000fe2000f8e02ff */
[----:B------:R-:W-:-:S06]  /*edd0*/  UMOV UR8, UR7 ;  /* 0x0000000700087c82 */ /* 0x000fcc0008000000 */
[----:B------:R-:W5:Y:S01]  /*ede0*/  LDC.64 R30, c[0x0][0x938] ;  /* 0x00024e00ff1e7b82 */ /* 0x000f620000000a00 */
[----:B---3--:R3:W-:Y:S07]  /*edf0*/  @P1 STS.128 [UR21+-0xa10], R12 ;  /* 0xfff5f00cff001988 */ /* 0x0087ee0008000c15 */
[----:B------:R-:W4:Y:S01]  /*ee00*/  LDC.64 R24, c[0x0][0x940] ;  /* 0x00025000ff187b82 */ /* 0x000f220000000a00 */
[----:B--2---:R2:W-:Y:S01]  /*ee10*/  @P1 STS.128 [UR21+-0xa60], R64 ;  /* 0xfff5a040ff001988 */ /* 0x0045e20008000c15 */
[----:B-1----:R-:W-:-:S06]  /*ee20*/  LOP3.LUT R17, R0, 0x1, RZ, 0x3c, !PT ;  /* 0x0000000100117812 */ /* 0x002fcc00078e3cff */
[----:B------:R-:W4:Y:S08]  /*ee30*/  LDC.64 R26, c[0x0][0x948] ;  /* 0x00025200ff1a7b82 */ /* 0x000f300000000a00 */
[----:B------:R-:W1:Y:S01]  /*ee40*/  LDC.64 R20, c[0x0][0x950] ;  /* 0x00025400ff147b82 */ /* 0x000e620000000a00 */
[----:B-----5:R2:W-:Y:S07]  /*ee50*/  @P1 STS.128 [UR21+-0xa50], R28 ;  /* 0xfff5b01cff001988 */ /* 0x0205ee0008000c15 */
[----:B------:R-:W1:Y:S08]  /*ee60*/  LDC.64 R22, c[0x0][0x958] ;  /* 0x00025600ff167b82 */ /* 0x000e700000000a00 */
[----:B------:R-:W5:Y:S01]  /*ee70*/  LDC.64 R52, c[0x0][0xa00] ;  /* 0x00028000ff347b82 */ /* 0x000f620000000a00 */
[----:B----4-:R2:W-:Y:S07]  /*ee80*/  @P1 STS.128 [UR21+-0xa40], R24 ;  /* 0xfff5c018ff001988 */ /* 0x0105ee0008000c15 */
[----:B------:R-:W5:Y:S08]  /*ee90*/  LDC.64 R54, c[0x0][0xa08] ;  /* 0x00028200ff367b82 */ /* 0x000f700000000a00 */
[----:B------:R-:W4:Y:S01]  /*eea0*/  LDC.64 R48, c[0x0][0xa10] ;  /* 0x00028400ff307b82 */ /* 0x000f220000000a00 */
[----:B-1----:R2:W-:Y:S01]  /*eeb0*/  @P1 STS.128 [UR21+-0xa30], R20 ;  /* 0xfff5d014ff001988 */ /* 0x0025e20008000c15 */
[----:B------:R-:W-:-:S06]  /*eec0*/  NOP ;  /* 0x0000000000007918 */ /* 0x000fcc0000000000 */
        /* <DEDUP_REMOVED lines=8> */
[----:B-1----:R2:W-:Y:S07]  /*ef50*/  @P0 STS.128 [UR21+-0x9e0], R44 ;  /* 0xfff6202cff000988 */ /* 0x0025ee0008000c15 */
        /* <DEDUP_REMOVED lines=12> */
[----:B---3--:R-:W3:Y:S08]  /*f020*/  LDC.64 R12, c[0x0][0xb08] ;  /* 0x0002c200ff0c7b82 */ /* 0x008ef00000000a00 */
[----:B------:R-:W1:Y:S01]  /*f030*/  LDC.64 R2, c[0x0][0xb10] ;  /* 0x0002c400ff027b82 */ /* 0x000e620000000a00 */
[----:B----4-:R2:W-:Y:S01]  /*f040*/  @P0 STS.128 [UR21+-0x990], R4 ;  /* 0xfff67004ff000988 */ /* 0x0105e20008000c15 */
[----:B------:R-:W-:Y:S01]  /*f050*/  UIADD3 UR21, UPT, UPT, UR21, -0xa00, URZ ;  /* 0xfffff60015157890 */ /* 0x000fe2000fffe0ff */
[----:B------:R-:W-:-:S06]  /*f060*/  NOP ;  /* 0x0000000000007918 */ /* 0x000fcc0000000000 */
.L_x_201:
[----:B------:R-:W-:Y:S09]  /*f070*/  UISETP.NE.AND UP0, UPT, UR37, 0x1, UPT ;  /* 0x000000012500788c */ /* 0x000ff2000bf05270 */
[----:B----4-:R-:W-:Y:S05]  /*f080*/  BRA.U UP0, `(.L_x_188) ;  /* 0x0000000100047547 */ /* 0x010fea000b800000 */
[----:B------:R-:W-:Y:S05]  /*f090*/  BPT.TRAP 0x1 ;  /* 0x000000040000795c */ /* 0x000fea0000300000 */
.L_x_188:
[----:B------:R-:W-:Y:S01]  /*f0a0*/  ULEA UR25, UR7, UR4, 0x3 ;  /* 0x0000000407197291 */ /* 0x000fe2000f8e18ff */
[----:B--2---:R-:W-:Y:S08]  /*f0b0*/  SHF.L.U32 R5, R17, 0x1f, RZ ;  /* 0x0000001f11057819 */ /* 0x004ff000000006ff */
[----:B------:R-:W2:Y:S02]  /*f0c0*/  SYNCS.PHASECHK.TRANS64.TRYWAIT P0, [UR25+0x80], R5 ;  /* 0x00008005ff0075a7 */ /* 0x000ea40008001119 */
[----:B--2---:R-:W-:Y:S05]  /*f0d0*/  @!P0 BRA `(.L_x_189) ;  /* 0x0000003000d88947 */ /* 0x004fea0003800000 */
.L_x_271:
[----:B------:R-:W-:Y:S09]  /*f0e0*/  UIMAD UR6, UR7, 0x14, UR36 ;  /* 0x00000014070678a4 */ /* 0x000ff2000f8e0224 */
[----:B------:R-:W4:Y:S04]  /*f0f0*/  LDS R10, [UR6+0x10] ;  /* 0x00001006ff0a7984 */ /* 0x000f280008000800 */
        /* <DEDUP_REMOVED lines=10> */
[----:B----4-:R-:W-:Y:S01]  /*f1a0*/  PRMT R21, R10, 0x7632, R21 ;  /* 0x000076320a157816 */ /* 0x010fe20000000015 */
[----:B------:R-:W-:Y:S06]  /*f1b0*/  BRA.U UP0, `(.L_x_190) ;  /* 0x0000000100047547 */ /* 0x000fec000b800000 */
[----:B------:R-:W-:Y:S05]  /*f1c0*/  BPT.TRAP 0x1 ;  /* 0x000000040000795c */ /* 0x000fea0000300000 */
.L_x_190:
[----:B------:R-:W-:Y:S02]  /*f1d0*/  UIADD3 UR6, UPT, UPT, UR25, 0xc0, URZ ;  /* 0x000000c019067890 */ /* 0x000fe4000fffe0ff */
[----:B------:R-:W-:Y:S02]  /*f1e0*/  UISETP.NE.AND UP0, UPT, UR37, 0x8, UPT ;  /* 0x000000082500788c */ /* 0x000fe4000bf05270 */
[----:B------:R-:W-:Y:S09]  /*f1f0*/  UPRMT UR6, UR5, 0x654, UR6 ;  /* 0x0000065405067896 */ /* 0x000ff20008000006 */
[----:B-1----:R-:W-:Y:S01]  /*f200*/  SYNCS.ARRIVE.TRANS64.RED.A1T0 RZ, [UR6], RZ ;  /* 0x000000ffffff79a7 */ /* 0x002fe20008100406 */
[----:B------:R-:W-:Y:S05]  /*f210*/  BRA.U !UP0, `(.L_x_191) ;  /* 0x0000000108047547 */ /* 0x000fea000b800000 */
[----:B------:R-:W-:Y:S05]  /*f220*/  BPT.TRAP 0x1 ;  /* 0x000000040000795c */ /* 0x000fea0000300000 */
.L_x_191:
[----:B------:R-:W-:Y:S01]  /*f230*/  ULEA UR25, UR8, UR4, 0x3 ;  /* 0x0000000408197291 */ /* 0x000fe2000f8e18ff */
[----:B--2---:R-:W-:Y:S02]  /*f240*/  SHF.L.U32 R5, R0, 0x1f, RZ ;  /* 0x0000001f00057819 */ /* 0x004fe400000006ff */
[----:B------:R-:W-:Y:S04]  /*f250*/  PRMT R4, R10, 0x9910, RZ ;  /* 0x000099100a047816 */ /* 0x000fe800000000ff */
[----:B------:R-:W-:Y:S02]  /*f260*/  ISETP.NE.AND P0, PT, R4, RZ, PT ;  /* 0x000000ff0400720c */ /* 0x000fe40003f05270 */
[----:B------:R-:W1:Y:S02]  /*f270*/  SYNCS.PHASECHK.TRANS64.TRYWAIT P1, [UR25+0x1a0], R5 ;  /* 0x0001a005ff0075a7 */ /* 0x000e640008021119 */
[----:B------:R-:W-:Y:S01]  /*f280*/  ISETP.EQ.OR P0, PT, R11, RZ, !P0 ;  /* 0x000000ff0b00720c */ /* 0x000fe20004702670 */
[----:B------:R-:W-:Y:S01]  /*f290*/  @!UPT UIADD3 URZ, UPT, UPT, URZ, URZ, URZ ;  /* 0x000000fffffff290 */ /* 0x000fe2000fffe0ff */
[----:B-1----:R-:W-:Y:S11]  /*f2a0*/  @!P1 BRA `(.L_x_192) ;  /* 0x00000030007c9947 */ /* 0x002ff60003800000 */
.L_x_273:
[----:B------:R-:W-:Y:S05]  /*f2b0*/  @P0 BRA `(.L_x_193) ;  /* 0x0000000c00e40947 */ /* 0x000fea0003800000 */
[----:B------:R-:W-:Y:S01]  /*f2c0*/  ELECT P0, URZ, PT ;  /* 0x0000000000ff782f */ /* 0x000fe20003800000 */
[----:B------:R-:W2:Y:S01]  /*f2d0*/  LDC.64 R8, c[0x0][0x838] ;  /* 0x00020e00ff087b82 */ /* 0x000ea20000000a00 */
[----:B------:R-:W-:Y:S07]  /*f2e0*/  BSSY.RECONVERGENT B0, `(.L_x_194) ;  /* 0x00000a1000007945 */ /* 0x000fee0003800200 */
[----:B-1----:R-:W1:Y:S08]  /*f2f0*/  LDC.64 R4, c[0x0][0x830] ;  /* 0x00020c00ff047b82 */ /* 0x002e700000000a00 */
[----:B------:R-:W4:Y:S08]  /*f300*/  @P0 LDC.64 R32, c[0x0][0x828] ;  /* 0x00020a00ff200b82 */ /* 0x000f300000000a00 */
[----:B------:R-:W5:Y:S08]  /*f310*/  @P0 LDC.64 R28, c[0x0][0x390] ;  /* 0x0000e400ff1c0b82 */ /* 0x000f700000000a00 */
[----:B------:R-:W3:Y:S02]  /*f320*/  @P0 LDC.64 R6, c[0x0][0x840] ;  /* 0x00021000ff060b82 */ /* 0x000ee40000000a00 */
[C---:B---3--:R-:W-:Y:S04]  /*f330*/  @P0 IMAD.WIDE R6, R14.reuse, 0x8, R6 ;  /* 0x000000080e060825 */ /* 0x048fe800078e0206 */
[C---:B----4-:R-:W-:Y:S01]  /*f340*/  @P0 IMAD.WIDE R32, R14.reuse, 0x8, R32 ;  /* 0x000000080e200825 */ /* 0x050fe200078e0220 */
[----:B------:R3:W4:Y:S03]  /*f350*/  @P0 LDG.E.64 R26, desc[UR50][R6.64] ;  /* 0x00000032061a0981 */ /* 0x000726000c1e1b00 */
[C---:B--2---:R-:W-:Y:S02]  /*f360*/  @P0 IMAD.WIDE R8, R14.reuse, 0x8, R8 ;  /* 0x000000080e080825 */ /* 0x044fe400078e0208 */
[----:B------:R-:W2:Y:S02]  /*f370*/  @P0 LDG.E.64 R32, desc[UR50][R32.64] ;  /* 0x0000003220200981 */ /* 0x000ea4000c1e1b00 */
[C---:B-1----:R-:W-:Y:S02]  /*f380*/  @P0 IMAD.WIDE R4, R14.reuse, 0x8, R4 ;  /* 0x000000080e040825 */ /* 0x042fe400078e0204 */
[----:B------:R-:W3:Y:S02]  /*f390*/  @P0 LDG.E.64 R8, desc[UR50][R8.64] ;  /* 0x0000003208080981 */ /* 0x000ee4000c1e1b00 */
[----:B-----5:R-:W-:Y:S02]  /*f3a0*/  @P0 IMAD.WIDE R28, R14, 0xc, R28 ;  /* 0x0000000c0e1c0825 */ /* 0x020fe400078e021c */
[----:B------:R-:W5:Y:S04]  /*f3b0*/  @P0 LDG.E.64 R24, desc[UR50][R4.64] ;  /* 0x0000003204180981 */ /* 0x000f68000c1e1b00 */
[----:B------:R1:W4:Y:S04]  /*f3c0*/  @P0 LDG.E R20, desc[UR50][R28.64+0x4] ;  /* 0x000004321c140981 */ /* 0x000328000c1e1900 */
[----:B------:R-:W4:Y:S04]  /*f3d0*/  @P0 LDG.E R5, desc[UR50][R28.64] ;  /* 0x000000321c050981 */ /* 0x000f28000c1e1900 */
[----:B------:R-:W4:Y:S04]  /*f3e0*/  @P0 LDG.E R4, desc[UR50][R28.64+0x8] ;  /* 0x000008321c040981 */ /* 0x000f28000c1e1900 */
[----:B--2---:R-:W-:Y:S04]  /*f3f0*/  @P0 STS.64 [UR24], R32 ;  /* 0x00000020ff000988 */ /* 0x004fe80008000a18 */
[----:B---3--:R-:W-:Y:S04]  /*f400*/  @P0 STS.64 [UR23], R8 ;  /* 0x00000008ff000988 */ /* 0x008fe80008000a17 */
[----:B------:R-:W2:Y:S01]  /*f410*/  @P0 LDS R7, [UR24+0x1c] ;  /* 0x00001c18ff070984 */ /* 0x000ea20008000800 */
[C---:B-----5:R-:W-:Y:S01]  /*f420*/  @P0 SHF.L.U64.HI R23, R24.reuse, 0x1, R25 ;  /* 0x0000000118170819 */ /* 0x060fe20000010219 */
[----:B------:R-:W-:Y:S02]  /*f430*/  @P0 IMAD.SHL.U32 R24, R24, 0x2, RZ ;  /* 0x0000000218180824 */ /* 0x000fe400078e00ff */
[----:B------:R-:W-:Y:S01]  /*f440*/  @P0 STS [UR24+0x30], RZ ;  /* 0x000030ffff000988 */ /* 0x000fe20008000818 */
[----:B------:R-:W-:Y:S02]  /*f450*/  @P0 LOP3.LUT R23, R23, 0x1fffffff, RZ, 0xc0, !PT ;  /* 0x1fffffff17170812 */ /* 0x000fe400078ec0ff */
[----:B------:R-:W-:Y:S02]  /*f460*/  @P0 LOP3.LUT R24, R24, 0xfffffffe, RZ, 0xc0, !PT ;  /* 0xfffffffe18180812 */ /* 0x000fe400078ec0ff */
[--C-:B------:R-:W-:Y:S02]  /*f470*/  @P0 SHF.R.U32.HI R6, RZ, 0x4, R23.reuse ;  /* 0x00000004ff060819 */ /* 0x100fe40000011617 */
[----:B------:R-:W-:Y:S05]  /*f480*/  @P0 SHF.R.U64 R23, R24, 0x4, R23 ;  /* 0x0000000418170819 */ /* 0x000fea0000001217 */
[----:B------:R3:W-:Y:S01]  /*f490*/  @P0 STS [UR24+0xc], R23 ;  /* 0x00000c17ff000988 */ /* 0x0007e20008000818 */
[----:B----4-:R-:W-:Y:S02]  /*f4a0*/  @P0 VIADD R5, R5, 0xffffffff ;  /* 0xffffffff05050836 */ /* 0x010fe40000000000 */
[----:B------:R-:W-:Y:S01]  /*f4b0*/  @P0 VIADD R4, R4, 0xffffffff ;  /* 0xffffffff04040836 */ /* 0x000fe20000000000 */
[----:B---3--:R-:W-:Y:S02]  /*f4c0*/  PRMT R23, R10, 0x7732, RZ ;  /* 0x000077320a177816 */ /* 0x008fe400000000ff */
[----:B--2---:R-:W-:Y:S01]  /*f4d0*/  @P0 LOP3.LUT R25, R7, 0xf, R6, 0xb8, !PT ;  /* 0x0000000f07190812 */ /* 0x004fe200078eb806 */
[----:B------:R-:W-:Y:S04]  /*f4e0*/  IMAD.U32 R7, RZ, RZ, UR24 ;  /* 0x00000018ff077e24 */ /* 0x000fe8000f8e00ff */
[----:B------:R-:W-:Y:S01]  /*f4f0*/  @P0 STS [UR24+0x1c], R25 ;  /* 0x00001c19ff000988 */ /* 0x000fe20008000818 */
[----:B------:R-:W-:Y:S03]  /*f500*/  @P0 SHF.R.U64 R8, R7, 0x4, RZ ;  /* 0x0000000407080819 */ /* 0x000fe600000012ff */
[----:B------:R-:W2:Y:S04]  /*f510*/  @P0 LDS R6, [UR24+0x1c] ;  /* 0x00001c18ff060984 */ /* 0x000ea80008000800 */
[----:B------:R-:W-:Y:S04]  /*f520*/  @P0 STS [UR24+0x10], R8 ;  /* 0x00001008ff000988 */ /* 0x000fe80008000818 */
[----:B------:R-:W-:Y:S01]  /*f530*/  @P0 STS [UR24+0x14], R8 ;  /* 0x00001408ff000988 */ /* 0x000fe20008000818 */
[----:B--2---:R-:W-:Y:S05]  /*f540*/  @P0 LOP3.LUT R30, R6, 0xf0, RZ, 0xb8, !PT ;  /* 0x000000f0061e0812 */ /* 0x004fea00078eb8ff */
[----:B------:R-:W-:Y:S04]  /*f550*/  @P0 STS [UR24+0x1c], R30 ;  /* 0x00001c1eff000988 */ /* 0x000fe80008000818 */
[----:B------:R-:W2:Y:S02]  /*f560*/  @P0 LDS R6, [UR24+0x1c] ;  /* 0x00001c18ff060984 */ /* 0x000ea40008000800 */
[----:B--2---:R-:W-:Y:S02]  /*f570*/  @P0 LOP3.LUT R9, R6, 0xf00, RZ, 0xb8, !PT ;  /* 0x00000f0006090812 */ /* 0x004fe400078eb8ff */
[----:B------:R-:W-:Y:S03]  /*f580*/  CS2R R6, SRZ ;  /* 0x0000000000067805 */ /* 0x000fe6000001ff00 */
[----:B------:R-:W-:Y:S04]  /*f590*/  @P0 STS.64 [UR24+0x18], R8 ;  /* 0x00001808ff000988 */ /* 0x000fe80008000a18 */
[----:B------:R-:W2:Y:S04]  /*f5a0*/  @P0 LDS R22, [UR24+0x1c] ;  /* 0x00001c18ff160984 */ /* 0x000ea80008000800 */
[----:B------:R3:W-:Y:S02]  /*f5b0*/  @P0 STS.128 [UR24+0x20], R4 ;  /* 0x00002004ff000988 */ /* 0x0007e40008000c18 */
[----:B---3--:R-:W-:Y:S05]  /*f5c0*/  IMAD.U32 R6, RZ, RZ, UR23 ;  /* 0x00000017ff067e24 */ /* 0x008fea000f8e00ff */
[----:B------:R-:W-:Y:S01]  /*f5d0*/  @P0 SHF.R.U64 R8, R6, 0x4, RZ ;  /* 0x0000000406080819 */ /* 0x000fe200000012ff */
[----:B------:R-:W-:Y:S01]  /*f5e0*/  IMAD.MOV.U32 R6, RZ, RZ, RZ ;  /* 0x000000ffff067224 */ /* 0x000fe200078e00ff */
[----:B--2---:R-:W-:Y:S02]  /*f5f0*/  @P0 LOP3.LUT R24, R22, 0xf000, RZ, 0xb8, !PT ;  /* 0x0000f00016180812 */ /* 0x004fe400078eb8ff */
[C---:B------:R-:W-:Y:S01]  /*f600*/  @P0 SHF.L.U64.HI R22, R26.reuse, 0x1, R27 ;  /* 0x000000011a160819 */ /* 0x040fe2000001021b */
[----:B------:R-:W-:Y:S02]  /*f610*/  @P0 IMAD.SHL.U32 R26, R26, 0x2, RZ ;  /* 0x000000021a1a0824 */ /* 0x000fe400078e00ff */
[----:B------:R2:W-:Y:S01]  /*f620*/  @P0 STS [UR24+0x1c], R24 ;  /* 0x00001c18ff000988 */ /* 0x0005e20008000818 */
[----:B------:R-:W-:Y:S03]  /*f630*/  @P0 LOP3.LUT R22, R22, 0x1fffffff, RZ, 0xc0, !PT ;  /* 0x1fffffff16160812 */ /* 0x000fe600078ec0ff */
[----:B-1----:R-:W1:Y:S01]  /*f640*/  @P0 LDS R28, [UR23+0x1c] ;  /* 0x00001c17ff1c0984 */ /* 0x002e620008000800 */
[--C-:B------:R-:W-:Y:S03]  /*f650*/  @P0 SHF.R.U32.HI R25, RZ, 0x4, R22.reuse ;  /* 0x00000004ff190819 */ /* 0x100fe60000011616 */
[----:B------:R-:W-:Y:S04]  /*f660*/  @P0 STS [UR23+0x10], R8 ;  /* 0x00001008ff000988 */ /* 0x000fe80008000817 */
[----:B------:R-:W-:Y:S04]  /*f670*/  @P0 STS [UR23+0x14], R8 ;  /* 0x00001408ff000988 */ /* 0x000fe80008000817 */
[----:B------:R-:W-:Y:S01]  /*f680*/  @P0 STS [UR23+0x30], RZ ;  /* 0x000030ffff000988 */ /* 0x000fe20008000817 */
[----:B--2---:R-:W2:Y:S01]  /*f690*/  S2R R24, SR_LANEID ;  /* 0x0000000000187919 */ /* 0x004ea20000000000 */
[----:B-1----:R-:W-:Y:S05]  /*f6a0*/  @P0 LOP3.LUT R29, R28, 0xf, R25, 0xb8, !PT ;  /* 0x0000000f1c1d0812 */ /* 0x002fea00078eb819 */
[----:B------:R-:W-:Y:S04]  /*f6b0*/  @P0 STS [UR23+0x1c], R29 ;  /* 0x00001c1dff000988 */ /* 0x000fe80008000817 */
[----:B------:R-:W1:Y:S02]  /*f6c0*/  @P0 LDS R25, [UR23+0x1c] ;  /* 0x00001c17ff190984 */ /* 0x000e640008000800 */
[----:B-1----:R-:W-:Y:S05]  /*f6d0*/  @P0 LOP3.LUT R27, R25, 0xf0, RZ, 0xb8, !PT ;  /* 0x000000f0191b0812 */ /* 0x002fea00078eb8ff */
[----:B------:R-:W-:Y:S04]  /*f6e0*/  @P0 STS [UR23+0x1c], R27 ;  /* 0x00001c1bff000988 */ /* 0x000fe80008000817 */
[----:B------:R-:W1:Y:S02]  /*f6f0*/  @P0 LDS R5, [UR23+0x1c] ;  /* 0x00001c17ff050984 */ /* 0x000e640008000800 */
[----:B-1----:R-:W-:Y:S01]  /*f700*/  @P0 LOP3.LUT R9, R5, 0xf00, RZ, 0xb8, !PT ;  /* 0x00000f0005090812 */ /* 0x002fe200078eb8ff */
[----:B------:R-:W-:Y:S01]  /*f710*/  IMAD R5, R23, 0x4ec5, RZ ;  /* 0x00004ec517057824 */ /* 0x000fe200078e02ff */
[----:B------:R-:W-:Y:S03]  /*f720*/  SHF.R.U32.HI R23, RZ, 0x1, R23 ;  /* 0x00000001ff177819 */ /* 0x000fe60000011617 */
[----:B------:R1:W-:Y:S01]  /*f730*/  @P0 STS.64 [UR23+0x18], R8 ;  /* 0x00001808ff000988 */ /* 0x0003e20008000a17 */
[----:B------:R-:W-:Y:S01]  /*f740*/  SHF.R.U32.HI R27, RZ, 0x12, R5 ;  /* 0x00000012ff1b7819 */ /* 0x000fe20000011605 */
[----:B------:R-:W-:Y:S02]  /*f750*/  @P0 VIADD R5, R20, 0xffffffff ;  /* 0xffffffff14050836 */ /* 0x000fe40000000000 */
[----:B------:R-:W3:Y:S01]  /*f760*/  @P0 LDS R25, [UR23+0x1c] ;  /* 0x00001c17ff190984 */ /* 0x000ee20008000800 */
[----:B------:R-:W-:Y:S01]  /*f770*/  PRMT R27, R27, 0x9910, RZ ;  /* 0x000099101b1b7816 */ /* 0x000fe200000000ff */
[----:B--2---:R-:W-:Y:S02]  /*f780*/  IMAD.SHL.U32 R20, R24, 0x4, RZ ;  /* 0x0000000418147824 */ /* 0x004fe400078e00ff */
[----:B------:R2:W-:Y:S02]  /*f790*/  @P0 STS.128 [UR23+0x20], R4 ;  /* 0x00002004ff000988 */ /* 0x0005e40008000c17 */
[----:B------:R-:W-:Y:S04]  /*f7a0*/  IMAD R27, R27, 0xd, RZ ;  /* 0x0000000d1b1b7824 */ /* 0x000fe800078e02ff */
[----:B------:R-:W-:Y:S01]  /*f7b0*/  IMAD.MOV R27, RZ, RZ, -R27 ;  /* 0x000000ffff1b7224 */ /* 0x000fe200078e0a1b */
[----:B-1----:R-:W-:Y:S04]  /*f7c0*/  @P0 LOP3.LUT R9, R26, 0xfffffffe, RZ, 0xc0, !PT ;  /* 0xfffffffe1a090812 */ /* 0x002fe800078ec0ff */
[----:B------:R-:W-:Y:S02]  /*f7d0*/  PRMT R26, R27, 0x7710, RZ ;  /* 0x000077101b1a7816 */ /* 0x000fe400000000ff */
[----:B------:R-:W-:Y:S03]  /*f7e0*/  @P0 SHF.R.U64 R22, R9, 0x4, R22 ;  /* 0x0000000409160819 */ /* 0x000fe60000001216 */
[----:B------:R-:W-:Y:S02]  /*f7f0*/  IMAD.IADD R26, R21, 0x1, R26 ;  /* 0x00000001151a7824 */ /* 0x000fe400078e021a */
[----:B------:R1:W-:Y:S03]  /*f800*/  @P0 STS [UR23+0xc], R22 ;  /* 0x00000c16ff000988 */ /* 0x0003e60008000817 */
[----:B------:R-:W-:Y:S02]  /*f810*/  R2UR UR6, R26 ;  /* 0x000000001a0672ca */ /* 0x000fe400000e0000 */
[----:B--2---:R-:W-:Y:S02]  /*f820*/  LOP3.LUT R4, R23, 0xffff, RZ, 0xc0, !PT ;  /* 0x0000ffff17047812 */ /* 0x004fe400078ec0ff */
[----:B---3--:R-:W-:Y:S03]  /*f830*/  @P0 LOP3.LUT R25, R25, 0xf000, RZ, 0xb8, !PT ;  /* 0x0000f00019190812 */ /* 0x008fe600078eb8ff */
[----:B------:R-:W-:Y:S02]  /*f840*/  IMAD R4, R4, 0x4925, RZ ;  /* 0x0000492504047824 */ /* 0x000fe400078e02ff */
[----:B------:R-:W-:Y:S04]  /*f850*/  @P0 STS [UR23+0x1c], R25 ;  /* 0x00001c19ff000988 */ /* 0x000fe80008000817 */
[----:B------:R-:W-:Y:S01]  /*f860*/  ULOP3.LUT UR6, UR6, 0xffff, URZ, 0xc0, !UPT ;  /* 0x0000ffff06067892 */ /* 0x000fe2000f8ec0ff */
[----:B------:R-:W-:Y:S03]  /*f870*/  NOP ;  /* 0x0000000000007918 */ /* 0x000fe60000000000 */
[----:B------:R-:W-:Y:S01]  /*f880*/  UIADD3 UR26, UP1, UPT, UR18, UR6, URZ ;  /* 0x00000006121a7290 */ /* 0x000fe2000ff3e0ff */
[----:B------:R-:W2:Y:S01]  /*f890*/  LDS R6, [R20+UR24] ;  /* 0x0000001814067984 */ /* 0x000ea20008000800 */
[----:B------:R-:W-:Y:S01]  /*f8a0*/  UIADD3 UR6, UP0, UPT, UR19, UR6, URZ ;  /* 0x0000000613067290 */ /* 0x000fe2000ff1e0ff */
[----:B------:R-:W-:Y:S01]  /*f8b0*/  SHF.R.U32.HI R4, RZ, 0x11, R4 ;  /* 0x00000011ff047819 */ /* 0x000fe20000011604 */
[----:B------:R-:W-:Y:S01]  /*f8c0*/  UIADD3.X UR31, UPT, UPT, URZ, URZ, URZ, UP1, !UPT ;  /* 0x000000ffff1f7290 */ /* 0x000fe20008ffe4ff */
[----:B------:R-:W3:Y:S01]  /*f8d0*/  LDS R5, [R20+UR24+0x80] ;  /* 0x0000801814057984 */ /* 0x000ee20008000800 */
[----:B------:R-:W-:Y:S01]  /*f8e0*/  ULEA UR32, UP1, UR26, UR16, 0x7 ;  /* 0x000000101a207291 */ /* 0x000fe2000f8238ff */
[----:B------:R-:W-:Y:S01]  /*f8f0*/  PRMT R4, R4, 0x9910, RZ ;  /* 0x0000991004047816 */ /* 0x000fe200000000ff */
[----:B------:R-:W-:Y:S02]  /*f900*/  UIADD3.X UR29, UPT, UPT, URZ, URZ, URZ, UP0, !UPT ;  /* 0x000000ffff1d7290 */ /* 0x000fe400087fe4ff */
[----:B------:R-:W-:Y:S02]  /*f910*/  ULEA UR30, UP0, UR6, UR16, 0x7 ;  /* 0x00000010061e7291 */ /* 0x000fe4000f8038ff */
[----:B------:R-:W-:Y:S01]  /*f920*/  IMAD R4, R4, 0xe, RZ ;  /* 0x0000000e04047824 */ /* 0x000fe200078e02ff */
[----:B------:R-:W-:Y:S01]  /*f930*/  ULEA.HI.X UR31, UR26, UR17, UR31, 0x7, UP1 ;  /* 0x000000111a1f7291 */ /* 0x000fe200088f3c1f */
[C---:B-1----:R-:W-:Y:S01]  /*f940*/  IADD3 R22, P1, PT, R20.reuse, UR32, RZ ;  /* 0x0000002014167c10 */ /* 0x042fe2000ff3e0ff */
[----:B------:R-:W-:Y:S01]  /*f950*/  ULEA.HI.X UR29, UR6, UR17, UR29, 0x7, UP0 ;  /* 0x00000011061d7291 */ /* 0x000fe200080f3c1d */
[----:B------:R-:W-:Y:S01]  /*f960*/  IADD3 R8, P0, PT, R20, UR30, RZ ;  /* 0x0000001e14087c10 */ /* 0x000fe2000ff1e0ff */
[----:B------:R-:W-:Y:S02]  /*f970*/  IMAD.MOV R4, RZ, RZ, -R4 ;  /* 0x000000ffff047224 */ /* 0x000fe400078e0a04 */
[----:B------:R-:W-:Y:S02]  /*f980*/  IMAD.X R23, RZ, RZ, UR31, P1 ;  /* 0x0000001fff177e24 */ /* 0x000fe400088e06ff */
[----:B------:R-:W-:Y:S01]  /*f990*/  IMAD.X R9, RZ, RZ, UR29, P0 ;  /* 0x0000001dff097e24 */ /* 0x000fe200080e06ff */
[----:B------:R-:W-:Y:S05]  /*f9a0*/  PRMT R4, R4, 0x7710, RZ ;  /* 0x0000771004047816 */ /* 0x000fea00000000ff */
[----:B------:R-:W-:Y:S05]  /*f9b0*/  IMAD.IADD R4, R21, 0x1, R4 ;  /* 0x0000000115047824 */ /* 0x000fea00078e0204 */
[----:B------:R-:W-:Y:S01]  /*f9c0*/  R2UR UR26, R4 ;  /* 0x00000000041a72ca */ /* 0x000fe200000e0000 */
[----:B--2---:R1:W2:Y:S04]  /*f9d0*/  ATOMG.E.EXCH.STRONG.GPU PT, RZ, [R22], R6 ;  /* 0x0000000616ff73a8 */ /* 0x0042a800041ee100 */
[----:B---3--:R1:W2:Y:S02]  /*f9e0*/  ATOMG.E.EXCH.STRONG.GPU PT, RZ, [R8], R5 ;  /* 0x0000000508ff73a8 */ /* 0x0082a400041ee100 */
[----:B--2---:R-:W-:Y:S11]  /*f9f0*/  ELECT P0, URZ, PT ;  /* 0x0000000000ff782f */ /* 0x004ff60003800000 */
[----:B------:R-:W-:Y:S02]  /*fa00*/  @!UPT UIADD3 URZ, UPT, UPT, URZ, URZ, URZ ;  /* 0x000000fffffff290 */ /* 0x000fe4000fffe0ff */
[----:B------:R-:W-:Y:S05]  /*fa10*/  @!P0 BRA `(.L_x_195) ;  /* 0x0000000000b48947 */ /* 0x000fea0003800000 */
[----:B------:R-:W-:Y:S01]  /*fa20*/  STS [UR22+0x30], RZ ;  /* 0x000030ffff007988 */ /* 0x000fe20008000816 */
[----:B------:R-:W-:Y:S01]  /*fa30*/  ISETP.NE.U32.AND P0, PT, R2, RZ, PT ;  /* 0x000000ff0200720c */ /* 0x000fe20003f05070 */
[----:B-1----:R-:W-:Y:S01]  /*fa40*/  IMAD.WIDE R8, R14, 0xc, R18 ;  /* 0x0000000c0e087825 */ /* 0x002fe200078e0212 */
[----:B------:R-:W-:Y:S02]  /*fa50*/  ISETP.NE.U32.AND P1, PT, R12, RZ, PT ;  /* 0x000000ff0c00720c */ /* 0x000fe40003f25070 */
[----:B------:R-:W-:Y:S02]  /*fa60*/  ISETP.NE.AND.EX P0, PT, R3, RZ, PT, P0 ;  /* 0x000000ff0300720c */ /* 0x000fe40003f05300 */
[----:B------:R-:W2:Y:S01]  /*fa70*/  LDG.E R28, desc[UR50][R8.64] ;  /* 0x00000032081c7981 */ /* 0x000ea2000c1e1900 */
[----:B------:R-:W-:Y:S10]  /*fa80*/  ISETP.NE.AND.EX P1, PT, R13, RZ, PT, P1 ;  /* 0x000000ff0d00720c */ /* 0x000ff40003f25310 */
[----:B------:R-:W1:Y:S08]  /*fa90*/  @P0 LDC.64 R4, c[0x0][0xb10] ;  /* 0x0002c400ff040b82 */ /* 0x000e700000000a00 */
[----:B------:R-:W3:Y:S01]  /*faa0*/  @P1 LDC.64 R6, c[0x0][0xb08] ;  /* 0x0002c200ff061b82 */ /* 0x000ee20000000a00 */
[----:B--2---:R-:W-:Y:S01]  /*fab0*/  SHF.R.S32.HI R29, RZ, 0x1f, R28 ;  /* 0x0000001fff1d7819 */ /* 0x004fe2000001141c */
[C---:B-1----:R-:W-:Y:S04]  /*fac0*/  @P0 IMAD.WIDE R4, R14.reuse, 0x8, R4 ;  /* 0x000000080e040825 */ /* 0x042fe800078e0204 */
[----:B---3--:R-:W-:Y:S01]  /*fad0*/  @P1 IMAD.WIDE R6, R14, 0x8, R6 ;  /* 0x000000080e061825 */ /* 0x008fe200078e0206 */
[----:B------:R-:W2:Y:S04]  /*fae0*/  @P0 LDG.E.64 R24, desc[UR50][R4.64] ;  /* 0x0000003204180981 */ /* 0x000ea8000c1e1b00 */
[----:B------:R1:W3:Y:S04]  /*faf0*/  @P1 LDG.E.64 R26, desc[UR50][R6.64] ;  /* 0x00000032061a1981 */ /* 0x0002e8000c1e1b00 */
[----:B------:R4:W5:Y:S04]  /*fb00*/  LDG.E R5, desc[UR50][R8.64+0x4] ;  /* 0x0000043208057981 */ /* 0x000968000c1e1900 */
[----:B-1----:R-:W1:Y:S01]  /*fb10*/  LDS R7, [UR22+0x1c] ;  /* 0x00001c16ff077984 */ /* 0x002e620008000800 */
[----:B------:R-:W-:Y:S05]  /*fb20*/  IMAD.U32 R6, RZ, RZ, UR22 ;  /* 0x00000016ff067e24 */ /* 0x000fea000f8e00ff */
[----:B----4-:R-:W-:Y:S05]  /*fb30*/  SHF.R.U64 R8, R6, 0x4, RZ ;  /* 0x0000000406087819 */ /* 0x010fea00000012ff */
[----:B------:R-:W-:Y:S04]  /*fb40*/  STS [UR22+0x10], R8 ;  /* 0x00001008ff007988 */ /* 0x000fe80008000816 */
[----:B------:R-:W-:Y:S01]  /*fb50*/  STS [UR22+0x14], R8 ;  /* 0x00001408ff007988 */ /* 0x000fe20008000816 */
[----:B------:R-:W-:Y:S02]  /*fb60*/  @!P0 IMAD.MOV.U32 R24, RZ, RZ, R28 ;  /* 0x000000ffff188224 */ /* 0x000fe400078e001c */
[----:B------:R-:W-:Y:S01]  /*fb70*/  @!P0 IMAD.MOV.U32 R25, RZ, RZ, R29 ;  /* 0x000000ffff198224 */ /* 0x000fe200078e001d */
[----:B---3--:R-:W-:Y:S04]  /*fb80*/  @P1 STS.64 [UR22], R26 ;  /* 0x0000001aff001988 */ /* 0x008fe80008000a16 */
[C---:B--2---:R-:W-:Y:S01]  /*fb90*/  SHF.L.U64.HI R21, R24.reuse, 0x1, R25 ;  /* 0x0000000118157819 */ /* 0x044fe20000010219 */
[----:B------:R-:W-:Y:S03]  /*fba0*/  IMAD.SHL.U32 R24, R24, 0x2, RZ ;  /* 0x0000000218187824 */ /* 0x000fe600078e00ff */
[----:B------:R-:W-:Y:S02]  /*fbb0*/  LOP3.LUT R21, R21, 0x1fffffff, RZ, 0xc0, !PT ;  /* 0x1fffffff15157812 */ /* 0x000fe400078ec0ff */
[----:B------:R-:W-:Y:S02]  /*fbc0*/  LOP3.LUT R24, R24, 0xfffffffe, RZ, 0xc0, !PT ;  /* 0xfffffffe18187812 */ /* 0x000fe400078ec0ff */
[--C-:B------:R-:W-:Y:S02]  /*fbd0*/  SHF.R.U32.HI R4, RZ, 0x4, R21.reuse ;  /* 0x00000004ff047819 */ /* 0x100fe40000011615 */
[----:B------:R-:W-:Y:S02]  /*fbe0*/  SHF.R.U64 R21, R24, 0x4, R21 ;  /* 0x0000000418157819 */ /* 0x000fe40000001215 */
[----:B-1----:R-:W-:Y:S02]  /*fbf0*/  LOP3.LUT R30, R7, 0xf, R4, 0xb8, !PT ;  /* 0x0000000f071e7812 */ /* 0x002fe400078eb804 */
[----:B------:R-:W-:Y:S01]  /*fc00*/  CS2R R6, SRZ ;  /* 0x0000000000067805 */ /* 0x000fe2000001ff00 */
[----:B------:R-:W-:Y:S01]  /*fc10*/  STS [UR22+0xc], R21 ;  /* 0x00000c15ff007988 */ /* 0x000fe20008000816 */
[----:B-----5:R-:W-:Y:S03]  /*fc20*/  VIADD R5, R5, 0xffffffff ;  /* 0xffffffff05057836 */ /* 0x020fe60000000000 */
[----:B------:R-:W-:Y:S04]  /*fc30*/  STS [UR22+0x1c], R30 ;  /* 0x00001c1eff007988 */ /* 0x000fe80008000816 */
[----:B------:R-:W1:Y:S02]  /*fc40*/  LDS R4, [UR22+0x1c] ;  /* 0x00001c16ff047984 */ /* 0x000e640008000800 */
[----:B-1----:R-:W-:Y:S05]  /*fc50*/  LOP3.LUT R23, R4, 0xf0, RZ, 0xb8, !PT ;  /* 0x000000f004177812 */ /* 0x002fea00078eb8ff */
        /* <DEDUP_REMOVED lines=9> */
.L_x_195:
[----:B------:R-:W-:Y:S05]  /*fcf0*/  BSYNC.RECONVERGENT B0 ;  /* 0x0000000000007941 */ /* 0x000fea0003800200 */
.L_x_194:
[----:B------:R-:W-:Y:S01]  /*fd00*/  ULOP3.LUT UR26, UR26, 0xffff, URZ, 0xc0, !UPT ;  /* 0x0000ffff1a1a7892 */ /* 0x000fe2000f8ec0ff */
[----:B------:R-:W-:Y:S03]  /*fd10*/  NOP ;  /* 0x0000000000007918 */ /* 0x000fe60000000000 */
[----:B------:R-:W-:Y:S01]  /*fd20*/  UIADD3 UR6, UP0, UPT, UR9, UR26, URZ ;  /* 0x0000001a09067290 */ /* 0x000fe2000ff1e0ff */
[----:B--2---:R-:W2:Y:S01]  /*fd30*/  LDS R4, [R20+UR22] ;  /* 0x0000001614047984 */ /* 0x004ea20008000800 */
[----:B------:R-:W-:Y:S02]  /*fd40*/  BSSY.RECONVERGENT B0, `(.L_x_196) ;  /* 0x0000039000007945 */ /* 0x000fe40003800200 */
[----:B------:R-:W-:Y:S02]  /*fd50*/  UIADD3.X UR27, UPT, UPT, URZ, URZ, URZ, UP0, !UPT ;  /* 0x000000ffff1b7290 */ /* 0x000fe400087fe4ff */
[----:B------:R-:W-:Y:S04]  /*fd60*/  ULEA UR28, UP0, UR6, UR14, 0x7 ;  /* 0x0000000e061c7291 */ /* 0x000fe8000f8038ff */
[----:B------:R-:W-:Y:S02]  /*fd70*/  ULEA.HI.X UR27, UR6, UR15, UR27, 0x7, UP0 ;  /* 0x0000000f061b7291 */ /* 0x000fe400080f3c1b */
[----:B------:R-:W-:Y:S01]  /*fd80*/  UIADD3 UR26, UP0, UPT, UR20, UR26, URZ ;  /* 0x0000001a141a7290 */ /* 0x000fe2000ff1e0ff */
[----:B-1----:R-:W-:Y:S03]  /*fd90*/  IADD3 R6, P0, PT, R20, UR28, RZ ;  /* 0x0000001c14067c10 */ /* 0x002fe6000ff1e0ff */
[----:B------:R-:W-:Y:S02]  /*fda0*/  UIADD3.X UR6, UPT, UPT, URZ, URZ, URZ, UP0, !UPT ;  /* 0x000000ffff067290 */ /* 0x000fe400087fe4ff */
[----:B------:R-:W-:Y:S05]  /*fdb0*/  IMAD.X R7, RZ, RZ, UR27, P0 ;  /* 0x0000001bff077e24 */ /* 0x000fea00080e06ff */
[----:B--2---:R1:W2:Y:S02]  /*fdc0*/  ATOMG.E.EXCH.STRONG.GPU PT, RZ, [R6], R4 ;  /* 0x0000000406ff73a8 */ /* 0x0042a400041ee100 */
[----:B--2---:R-:W-:Y:S11]  /*fdd0*/  ELECT P0, URZ, PT ;  /* 0x0000000000ff782f */ /* 0x004ff60003800000 */
[----:B------:R-:W-:Y:S02]  /*fde0*/  @!UPT UIADD3 URZ, UPT, UPT, URZ, URZ, URZ ;  /* 0x000000fffffff290 */ /* 0x000fe4000fffe0ff */
[----:B------:R-:W-:Y:S05]  /*fdf0*/  @!P0 BRA `(.L_x_197) ;  /* 0x0000000000b48947 */ /* 0x000fea0003800000 */
[----:B------:R-:W-:Y:S01]  /*fe00*/  STS [UR21+0x30], RZ ;  /* 0x000030ffff007988 */ /* 0x000fe20008000815 */
[----:B------:R-:W-:Y:S01]  /*fe10*/  ISETP.NE.U32.AND P0, PT, RZ, UR12, PT ;  /* 0x0000000cff007c0c */ /* 0x000fe2000bf05070 */
[C---:B------:R-:W-:Y:S03]  /*fe20*/  IMAD.WIDE R8, R14.reuse, 0xc, R18 ;  /* 0x0000000c0e087825 */ /* 0x040fe600078e0212 */
[----:B------:R-:W-:Y:S02]  /*fe30*/  ISETP.NE.AND.EX P1, PT, RZ, UR13, PT, P0 ;  /* 0x0000000dff007c0c */ /* 0x000fe4000bf25300 */
[----:B------:R-:W2:Y:S01]  /*fe40*/  LDG.E R28, desc[UR50][R8.64] ;  /* 0x00000032081c7981 */ /* 0x000ea2000c1e1900 */
[C---:B-1----:R-:W-:Y:S03]  /*fe50*/  LEA R6, P0, R14.reuse, RZ, 0x3 ;  /* 0x000000ff0e067211 */ /* 0x042fe600078018ff */
[----:B------:R1:W3:Y:S01]  /*fe60*/  LDG.E R5, desc[UR50][R8.64+0x4] ;  /* 0x0000043208057981 */ /* 0x0002e2000c1e1900 */
[----:B------:R-:W-:Y:S06]  /*fe70*/  LEA.HI.X.SX32 R7, R14, RZ, 0x3, P0 ;  /* 0x000000ff0e077211 */ /* 0x000fec00000f1eff */
[C---:B------:R-:W-:Y:S04]  /*fe80*/  @P1 IADD3 R22, P0, PT, R6.reuse, UR12, RZ ;  /* 0x0000000c06161c10 */ /* 0x040fe8000ff1e0ff */
[C---:B------:R-:W-:Y:S02]  /*fe90*/  @P1 IADD3.X R23, PT, PT, R7.reuse, UR13, RZ, P0, !PT ;  /* 0x0000000d07171c10 */ /* 0x040fe400087fe4ff */
[----:B------:R-:W-:Y:S01]  /*fea0*/  IADD3 R26, P0, PT, R6, UR10, RZ ;  /* 0x0000000a061a7c10 */ /* 0x000fe2000ff1e0ff */
[----:B------:R-:W-:Y:S02]  /*feb0*/  IMAD.U32 R6, RZ, RZ, UR21 ;  /* 0x00000015ff067e24 */ /* 0x000fe4000f8e00ff */
[----:B------:R-:W4:Y:S01]  /*fec0*/  @P1 LDG.E.64 R24, desc[UR50][R22.64] ;  /* 0x0000003216181981 */ /* 0x000f22000c1e1b00 */
[----:B------:R-:W-:Y:S03]  /*fed0*/  IADD3.X R27, PT, PT, R7, UR11, RZ, P0, !PT ;  /* 0x0000000b071b7c10 */ /* 0x000fe600087fe4ff */
[----:B------:R-:W5:Y:S04]  /*fee0*/  LDS R7, [UR21+0x1c] ;  /* 0x00001c15ff077984 */ /* 0x000f680008000800 */
[----:B------:R-:W5:Y:S01]  /*fef0*/  LDG.E.64 R26, desc[UR50][R26.64] ;  /* 0x000000321a1a7981 */ /* 0x000f62000c1e1b00 */
[----:B-1----:R-:W-:Y:S05]  /*ff00*/  SHF.R.U64 R8, R6, 0x4, RZ ;  /* 0x0000000406087819 */ /* 0x002fea00000012ff */
[----:B------:R-:W-:Y:S04]  /*ff10*/  STS [UR21+0x10], R8 ;  /* 0x00001008ff007988 */ /* 0x000fe80008000815 */
[----:B------:R-:W-:Y:S04]  /*ff20*/  STS [UR21+0x14], R8 ;  /* 0x00001408ff007988 */ /* 0x000fe80008000815 */
[----:B-----5:R-:W-:Y:S01]  /*ff30*/  STS.64 [UR21], R26 ;  /* 0x0000001aff007988 */ /* 0x020fe20008000a15 */
[--C-:B--2---:R-:W-:Y:S01]  /*ff40*/  SHF.R.S32.HI R29, RZ, 0x1f, R28.reuse ;  /* 0x0000001fff1d7819 */ /* 0x104fe2000001141c */
[----:B------:R-:W-:Y:S02]  /*ff50*/  @!P1 IMAD.MOV.U32 R24, RZ, RZ, R28 ;  /* 0x000000ffff189224 */ /* 0x000fe400078e001c */
[----:B---3--:R-:W-:Y:S02]  /*ff60*/  VIADD R5, R5, 0xffffffff ;  /* 0xffffffff05057836 */ /* 0x008fe40000000000 */
[----:B------:R-:W-:Y:S05]  /*ff70*/  @!P1 IMAD.MOV.U32 R25, RZ, RZ, R29 ;  /* 0x000000ffff199224 */ /* 0x000fea00078e001d */
[C---:B----4-:R-:W-:Y:S01]  /*ff80*/  SHF.L.U64.HI R21, R24.reuse, 0x1, R25 ;  /* 0x0000000118157819 */ /* 0x050fe20000010219 */
[----:B------:R-:W-:Y:S03]  /*ff90*/  IMAD.SHL.U32 R24, R24, 0x2, RZ ;  /* 0x0000000218187824 */ /* 0x000fe600078e00ff */
[----:B------:R-:W-:Y:S02]  /*ffa0*/  LOP3.LUT R21, R21, 0x1fffffff, RZ, 0xc0, !PT ;  /* 0x1fffffff15157812 */ /* 0x000fe400078ec0ff */
[----:B------:R-:W-:Y:S02]  /*ffb0*/  LOP3.LUT R24, R24, 0xfffffffe, RZ, 0xc0, !PT ;  /* 0xfffffffe18187812 */ /* 0x000fe400078ec0ff */
[--C-:B------:R-:W-:Y:S02]  /*ffc0*/  SHF.R.U32.HI R4, RZ, 0x4, R21.reuse ;  /* 0x00000004ff047819 */ /* 0x100fe40000011615 */
[----:B------:R-:W-:Y:S02]  /*ffd0*/  SHF.R.U64 R21, R24, 0x4, R21 ;  /* 0x0000000418157819 */ /* 0x000fe40000001215 */
[----:B------:R-:W-:Y:S02]  /*ffe0*/  LOP3.LUT R30, R7, 0xf, R4, 0xb8, !PT ;  /* 0x0000000f071e7812 */ /* 0x000fe400078eb804 */
[----:B------:R-:W-:Y:S01]  /*fff0*/  CS2R R6, SRZ ;  /* 0x0000000000067805 */ /* 0x000fe2000001ff00 */
[----:B------:R-:W-:Y:S04]  /*10000*/  STS [UR21+0xc], R21 ;  /* 0x00000c15ff007988 */ /* 0x000fe80008000815 */
        /* <DEDUP_REMOVED lines=12> */
.L_x_197:
[----:B------:R-:W-:Y:S05]  /*100d0*/  BSYNC.RECONVERGENT B0 ;  /* 0x0000000000007941 */ /* 0x000fea0003800200 */
.L_x_196:
[----:B------:R-:W-:Y:S01]  /*100e0*/  NOP ;  /* 0x0000000000007918 */ /* 0x000fe20000000000 */
[----:B-12---:R-:W1:Y:S01]  /*100f0*/  LDS R4, [R20+UR21] ;  /* 0x0000001514047984 */ /* 0x006e620008000800 */
[----:B------:R-:W-:Y:S01]  /*10100*/  ULEA UR34, UP0, UR26, UR14, 0x7 ;  /* 0x0000000e1a227291 */ /* 0x000fe2000f8038ff */
[----:B------:R-:W-:Y:S01]  /*10110*/  UMOV UR33, UR31 ;  /* 0x0000001f00217c82 */ /* 0x000fe20008000000 */
[----:B------:R-:W-:Y:S02]  /*10120*/  UMOV UR31, UR29 ;  /* 0x0000001d001f7c82 */ /* 0x000fe40008000000 */
[----:B------:R-:W-:Y:S02]  /*10130*/  ULEA.HI.X UR35, UR26, UR15, UR6, 0x7, UP0 ;  /* 0x0000000f1a237291 */ /* 0x000fe400080f3c06 */
[----:B------:R-:W-:Y:S01]  /*10140*/  IADD3 R6, P0, PT, R20, UR34, RZ ;  /* 0x0000002214067c10 */ /* 0x000fe2000ff1e0ff */
[----:B------:R-:W-:Y:S03]  /*10150*/  UMOV UR26, UR28 ;  /* 0x0000001c001a7c82 */ /* 0x000fe60008000000 */
[----:B------:R-:W-:Y:S05]  /*10160*/  IADD3.X R7, PT, PT, RZ, UR35, RZ, P0, !PT ;  /* 0x00000023ff077c10 */ /* 0x000fea00087fe4ff */
[----:B-1----:R2:W5:Y:S01]  /*10170*/  ATOMG.E.EXCH.STRONG.GPU PT, RZ, [R6], R4 ;  /* 0x0000000406ff73a8 */ /* 0x00256200041ee100 */
[----:B------:R-:W-:Y:S04]  /*10180*/  DEPBAR {5,4,3,2,1,0} ;  /* 0x0000003f0000791a */ /* 0x000fe80000000000 */
[----:B------:R-:W1:Y:S02]  /*10190*/  CCTL.E.C.LDCU.IV.DEEP [UR32] ;  /* 0x0000000020007540 */ /* 0x000e640009c08000 */
[----:B-1----:R2:W-:Y:S01]  /*101a0*/  UTMACCTL.IV [UR32] ;  /* 0x00000000200079b9 */ /* 0x0025e20008000000 */
        /* <DEDUP_REMOVED lines=9> */
[----:B------:R-:W-:Y:S01]  /*10240*/  NOP ;  /* 0x0000000000007918 */ /* 0x000fe20000000000 */
.L_x_193:
[----:B-----5:R-:W-:Y:S01]  /*10250*/  ELECT P0, URZ, PT ;  /* 0x0000000000ff782f */ /* 0x020fe20003800000 */
[----:B------:R-:W-:Y:S11]  /*10260*/  BSSY.RECONVERGENT B0, `(.L_x_198) ;  /* 0x0000011000007945 */ /* 0x000ff60003800200 */
[----:B------:R-:W-:Y:S01]  /*10270*/  @!UPT UIADD3 URZ, UPT, UPT, URZ, URZ, URZ ;  /* 0x000000fffffff290 */ /* 0x000fe2000fffe0ff */
[----:B------:R-:W-:Y:S05]  /*10280*/  @!P0 BRA `(.L_x_199) ;  /* 0x0000000000388947 */ /* 0x000fea0003800000 */
[----:B------:R0:W-:Y:S01]  /*10290*/  UTMACMDFLUSH ;  /* 0x00000000000079b7 */ /* 0x0001e20000000000 */
[----:B------:R-:W-:Y:S09]  /*102a0*/  UIMAD UR6, UR8, 0x14, UR4 ;  /* 0x00000014080678a4 */ /* 0x000ff2000f8e0204 */
[----:B------:R4:W-:Y:S04]  /*102b0*/  STS [UR6+0x280], R16 ;  /* 0x00028010ff007988 */ /* 0x0009e80008000806 */
        /* <DEDUP_REMOVED lines=9> */
[----:B-----5:R-:W1:Y:S01]  /*10350*/  FENCE.VIEW.ASYNC.S ;  /* 0x00000000000073c6 */ /* 0x020e620000000000 */
[----:B------:R-:W-:Y:S04]  /*10360*/  DEPBAR.LE SB0, 0x0 ;  /* 0x000080000000791a */ /* 0x000fe80000000000 */
.L_x_199:
[----:B--2---:R-:W-:Y:S05]  /*10370*/  BSYNC.RECONVERGENT B0 ;  /* 0x0000000000007941 */ /* 0x004fea0003800200 */
.L_x_198:
[----:B------:R-:W-:Y:S09]  /*10380*/  UISETP.NE.AND UP0, UPT, UR37, 0x8, UPT ;  /* 0x000000082500788c */ /* 0x000ff2000bf05270 */
[----:B------:R-:W-:Y:S05]  /*10390*/  BRA.U !UP0, `(.L_x_200) ;  /* 0x0000000108047547 */ /* 0x000fea000b800000 */
[----:B------:R-:W-:Y:S05]  /*103a0*/  BPT.TRAP 0x1 ;  /* 0x000000040000795c */ /* 0x000fea0000300000 */
.L_x_200:
[----:B------:R-:W-:Y:S01]  /*103b0*/  UIADD3 UR6, UPT, UPT, UR8, -0x4, URZ ;  /* 0xfffffffc08067890 */ /* 0x000fe2000fffe0ff */
[----:B-1----:R-:W-:Y:S01]  /*103c0*/  SYNCS.ARRIVE.TRANS64.A1T0 RZ, [UR25+0x160], RZ ;  /* 0x000160ffffff79a7 */ /* 0x002fe20008100019 */
[----:B------:R-:W-:Y:S01]  /*103d0*/  UIADD3 UR25, UPT, UPT, UR7, -0x4, URZ ;  /* 0xfffffffc07197890 */ /* 0x000fe2000fffe0ff */
[----:B------:R-:W-:Y:S01]  /*103e0*/  ISETP.NE.AND P0, PT, R11, RZ, PT ;  /* 0x000000ff0b00720c */ /* 0x000fe20003f05270 */
[----:B------:R-:W-:Y:S02]  /*103f0*/  UISETP.GE.U32.AND UP1, UPT, UR6, -0x8, UPT ;  /* 0xfffffff80600788c */ /* 0x000fe4000bf26070 */
[----:B------:R-:W-:Y:S02]  /*10400*/  UISETP.GE.U32.AND UP0, UPT, UR25, -0x8, UPT ;  /* 0xfffffff81900788c */ /* 0x000fe4000bf06070 */
[----:B------:R-:W-:Y:S02]  /*10410*/  USEL UR25, URZ, 0x1, UP1 ;  /* 0x00000001ff197887 */ /* 0x000fe40008800000 */
[----:B------:R-:W-:Y:S02]  /*10420*/  USEL UR6, URZ, 0x1, UP0 ;  /* 0x00000001ff067887 */ /* 0x000fe40008000000 */
[----:B------:R-:W-:Y:S02]  /*10430*/  ULOP3.LUT UR27, UR8, 0x7, URZ, 0xc0, !UPT ;  /* 0x00000007081b7892 */ /* 0x000fe4000f8ec0ff */
[----:B------:R-:W-:Y:S01]  /*10440*/  ULOP3.LUT UR26, UR7, 0x7, URZ, 0xc0, !UPT ;  /* 0x00000007071a7892 */ /* 0x000fe2000f8ec0ff */
[----:B------:R-:W-:Y:S01]  /*10450*/  LOP3.LUT R0, R0, UR25, RZ, 0x3c, !PT ;  /* 0x0000001900007c12 */ /* 0x000fe2000f8e3cff */
[----:B------:R-:W-:Y:S01]  /*10460*/  ULOP3.LUT UR8, UR27, 0x4, URZ, 0x3c, !UPT ;  /* 0x000000041b087892 */ /* 0x000fe2000f8e3cff */
[----:B------:R-:W-:Y:S01]  /*10470*/  LOP3.LUT R17, R17, UR6, RZ, 0x3c, !PT ;  /* 0x0000000611117c12 */ /* 0x000fe2000f8e3cff */
[----:B------:R-:W-:Y:S01]  /*10480*/  ULOP3.LUT UR7, UR26, 0x4, URZ, 0x3c, !UPT ;  /* 0x000000041a077892 */ /* 0x000fe2000f8e3cff */
[----:B------:R-:W-:Y:S11]  /*10490*/  @!P0 EXIT ;  /* 0x000000000000894d */ /* 0x000ff60003800000 */
[----:B------:R-:W-:Y:S05]  /*104a0*/  BRA `(.L_x_201) ;  /* 0xffffffe800f07947 */ /* 0x000fea000383ffff */
.L_x_292:
[----:B------:R-:W-:Y:S01]  /*104b0*/  UMOV UR6, 0x40 ;  /* 0x0000004000067882 */ /* 0x000fe20000000000 */
[----:B------:R-:W-:Y:S01]  /*104c0*/  NOP ;  /* 0x0000000000007918 */ /* 0x000fe20000000000 */
[----:B------:R-:W-:Y:S01]  /*104d0*/  ULEA UR6, UR5, UR6, 0x18 ;  /* 0x0000000605067291 */ /* 0x000fe2000f8ec0ff */
[----:B------:R-:W-:Y:S02]  /*104e0*/  UMOV UR4, 0x400 ;  /* 0x0000040000047882 */ /* 0x000fe40000000000 */
[----:B------:R-:W-:-:S06]  /*104f0*/  ULEA UR4, UR5, UR4, 0x18 ;  /* 0x0000000405047291 */ /* 0x000fcc000f8ec0ff */
[----:B------:R-:W2:Y:S02]  /*10500*/  LDS.U8 R0, [UR6+0x1c] ;  /* 0x00001c06ff007984 */ /* 0x000ea40008000000 */
[----:B--2---:R-:W-:-:S13]  /*10510*/  ISETP.NE.AND P0, PT, R0, RZ, PT ;  /* 0x000000ff0000720c */ /* 0x004fda0003f05270 */
[----:B------:R-:W-:Y:S05]  /*10520*/  @P0 BRA `(.L_x_202) ;  /* 0x0000000400100947 */ /* 0x000fea0003800000 */
[----:B------:R-:W-:Y:S02]  /*10530*/  ULOP3.LUT UR44, UR5, 0x1, URZ, 0xc0, !UPT ;  /* 0x00000001052c7892 */ /* 0x000fe4000f8ec0ff */
[----:B------:R-:W-:Y:S02]  /*10540*/  ULOP3.LUT UR43, UR5, 0x1, URZ, 0x3c, !UPT ;  /* 0x00000001052b7892 */ /* 0x000fe4000f8e3cff */
[----:B------:R-:W-:Y:S02]  /*10550*/  UISETP.NE.U32.AND UP0, UPT, UR44, 0x1, UPT ;  /* 0x000000012c00788c */ /* 0x000fe4000bf05070 */
[----:B------:R-:W-:-:S07]  /*10560*/  UIADD3 UR7, UPT, UPT, UR6, 0x8, URZ ;  /* 0x0000000806077890 */ /* 0x000fce000fffe0ff */
[----:B------:R-:W-:Y:S05]  /*10570*/  BRA.U !UP0, `(.L_x_203) ;  /* 0x00000001089c7547 */ /* 0x000fea000b800000 */
[----:B------:R-:W-:Y:S01]  /*10580*/  ELECT P0, URZ, PT ;  /* 0x0000000000ff782f */ /* 0x000fe20003800000 */
[----:B------:R-:W-:-:S12]  /*10590*/  BSSY B0, `(.L_x_203) ;  /* 0x0000025000007945 */ /* 0x000fd80003800000 */
[----:B------:R-:W-:Y:S05]  /*105a0*/  @!P0 BRA `(.L_x_204) ;  /* 0x00000000008c8947 */ /* 0x000fea0003800000 */
[----:B------:R-:W-:-:S05]  /*105b0*/  UMOV UR5, 0x10 ;  /* 0x0000001000057882 */ /* 0x000fca0000000000 */
[----:B------:R-:W-:Y:S04]  /*105c0*/  DEPBAR.LE SB2, 0x36 ;  /* 0x0000ad800000791a */ /* 0x000fe80000000000 */
[----:B------:R-:W2:Y:S02]  /*105d0*/  UTCATOMSWS.2CTA.FIND_AND_SET.ALIGN UP1, UR5, UR5 ;  /* 0x00000005000575e3 */ /* 0x000ea40008220800 */
[----:B--2---:R-:W-:Y:S01]  /*105e0*/  MOV R11, UR5 ;  /* 0x00000005000b7c02 */ /* 0x004fe20008000f00 */
[----:B------:R-:W-:Y:S06]  /*105f0*/  BRA.U UP1, `(.L_x_205) ;  /* 0x0000000101187547 */ /* 0x000fec000b800000 */
.L_x_206:
[----:B------:R-:W-:Y:S05]  /*10600*/  NANOSLEEP 0x64 ;  /* 0x000000640000795d */ /* 0x000fea0003800000 */
[----:B------:R-:W-:-:S05]  /*10610*/  UMOV UR5, 0x10 ;  /* 0x0000001000057882 */ /* 0x000fca0000000000 */
[----:B------:R-:W-:Y:S04]  /*10620*/  DEPBAR.LE SB2, 0x36 ;  /* 0x0000ad800000791a */ /* 0x000fe80000000000 */
[----:B------:R-:W2:Y:S02]  /*10630*/  UTCATOMSWS.2CTA.FIND_AND_SET.ALIGN UP1, UR5, UR5 ;  /* 0x00000005000575e3 */ /* 0x000ea40008220800 */
[----:B--2---:R-:W-:Y:S01]  /*10640*/  MOV R11, UR5 ;  /* 0x00000005000b7c02 */ /* 0x004fe20008000f00 */
[----:B------:R-:W-:Y:S05]  /*10650*/  BRA.U !UP1, `(.L_x_206) ;  /* 0xfffffffd09e87547 */ /* 0x000fea000b83ffff */
.L_x_205:
[----:B------:R-:W2:Y:S01]  /*10660*/  LDS R5, [UR6+0x10] ;  /* 0x00001006ff057984 */ /* 0x000ea20008000800 */
[----:B------:R-:W-:Y:S01]  /*10670*/  IMAD.U32 R3, RZ, RZ, UR4 ;  /* 0x00000004ff037e24 */ /* 0x000fe2000f8e00ff */
[----:B------:R-:W-:-:S03]  /*10680*/  MOV R2, UR43 ;  /* 0x0000002b00027c02 */ /* 0x000fc60008000f00 */
[----:B------:R-:W-:Y:S01]  /*10690*/  VIADD R3, R3, 0x320 ;  /* 0x0000032003037836 */ /* 0x000fe20000000000 */
[----:B--2---:R-:W-:-:S04]  /*106a0*/  SHF.L.U32 R5, R5, 0x1f, RZ ;  /* 0x0000001f05057819 */ /* 0x004fc800000006ff */
[----:B------:R-:W2:Y:S02]  /*106b0*/  SYNCS.PHASECHK.TRANS64.TRYWAIT P0, [UR6+0x8], R5 ;  /* 0x00000805ff0075a7 */ /* 0x000ea40008001106 */
[----:B--2---:R-:W-:Y:S05]  /*106c0*/  @P0 BRA `(.L_x_207) ;  /* 0x0000000000080947 */ /* 0x004fea0003800000 */
[----:B------:R-:W2:Y:S02]  /*106d0*/  SYNCS.PHASECHK.TRANS64.TRYWAIT P0, [UR6+0x8], R5 ;  /* 0x00000805ff0075a7 */ /* 0x000ea40008001106 */
[----:B--2---:R-:W-:Y:S05]  /*106e0*/  @!P0 BRA `(.L_x_208) ;  /* 0x0000001c00848947 */ /* 0x004fea0003800000 */
.L_x_207:
[----:B------:R-:W-:Y:S01]  /*106f0*/  HFMA2 R4, -RZ, RZ, 0, 5.9604644775390625e-08 ;  /* 0x00000001ff047431 */ /* 0x000fe200000001ff */
[----:B------:R-:W-:Y:S01]  /*10700*/  UPRMT UR5, UR43, 0x654, UR7 ;  /* 0x000006542b057896 */ /* 0x000fe20008000007 */
[----:B-----5:R-:W-:Y:S01]  /*10710*/  IMAD.MOV.U32 R6, RZ, RZ, 0xffff ;  /* 0x0000ffffff067424 */ /* 0x020fe200078e00ff */
[----:B------:R-:W-:Y:S01]  /*10720*/  PRMT R2, R2, 0x654, R3 ;  /* 0x0000065402027816 */ /* 0x000fe20000000003 */
[----:B--2---:R-:W-:Y:S02]  /*10730*/  IMAD.MOV.U32 R0, RZ, RZ, 0x4 ;  /* 0x00000004ff007424 */ /* 0x004fe400078e00ff */
[----:B------:R-:W-:Y:S01]  /*10740*/  IMAD.SHL.U32 R7, R11, 0x20, RZ ;  /* 0x000000200b077824 */ /* 0x000fe200078e00ff */
[----:B------:R-:W-:Y:S02]  /*10750*/  MOV R3, UR5 ;  /* 0x0000000500037c02 */ /* 0x000fe40008000f00 */
[-C--:B------:R-:W-:Y:S01]  /*10760*/  SHF.L.U32 R6, R6, R11.reuse, RZ ;  /* 0x0000000b06067219 */ /* 0x080fe200000006ff */
[----:B------:R2:W-:Y:S01]  /*10770*/  SYNCS.ARRIVE.TRANS64.RED RZ, [UR5], R0 ;  /* 0x00000000ffff79a7 */ /* 0x0005e20008000405 */
[----:B------:R-:W-:Y:S01]  /*10780*/  SHF.L.U32 R5, R4, R11, RZ ;  /* 0x0000000b04057219 */ /* 0x000fe200000006ff */
[----:B------:R2:W-:Y:S04]  /*10790*/  STS [UR4+0x320], R7 ;  /* 0x00032007ff007988 */ /* 0x0005e80008000804 */
[----:B------:R2:W-:Y:S04]  /*107a0*/  STAS [R2.64], R11 ;  /* 0x0000000b02007dbd */ /* 0x0005e8000c0008ff */
[----:B------:R2:W-:Y:S04]  /*107b0*/  ATOMS.OR RZ, [UR6+0x14], R6 ;  /* 0x00001406ffff798c */ /* 0x0005e8000b000006 */
[----:B------:R2:W-:Y:S04]  /*107c0*/  ATOMS.OR RZ, [UR6+0x18], R5 ;  /* 0x00001805ffff798c */ /* 0x0005e8000b000006 */
[----:B------:R2:W-:Y:S02]  /*107d0*/  ATOMS.XOR RZ, [UR6+0x10], R4 ;  /* 0x00001004ffff798c */ /* 0x0005e4000b800006 */
.L_x_204:
[----:B------:R-:W-:Y:S05]  /*107e0*/  BSYNC B0 ;  /* 0x0000000000007941 */ /* 0x000fea0003800000 */
.L_x_203:
[----:B------:R-:W-:Y:S05]  /*107f0*/  BRA.U UP0, `(.L_x_209) ;  /* 0x00000001006c7547 */ /* 0x000fea000b800000 */
[----:B------:R-:W-:-:S03]  /*10800*/  UMOV UR5, 0xffffffff ;  /* 0xffffffff00057882 */ /* 0x000fc60000000000 */
[----:B------:R-:W-:Y:S05]  /*10810*/  BRA.DIV UR5, `(.L_x_210) ;  /* 0x0000001e05507947 */ /* 0x000fea000b800000 */
[----:B------:R-:W-:-:S13]  /*10820*/  ELECT P6, URZ, PT ;  /* 0x0000000000ff782f */ /* 0x000fda00038c0000 */
.L_x_276:
[----:B------:R-:W-:Y:S05]  /*10830*/  @!P6 BRA `(.L_x_209) ;  /* 0x00000000005ce947 */ /* 0x000fea0003800000 */
[----:B--2---:R-:W2:Y:S02]  /*10840*/  LDS R3, [UR6+0x10] ;  /* 0x00001006ff037984 */ /* 0x004ea40008000800 */
[----:B--2---:R-:W-:-:S04]  /*10850*/  SHF.L.U32 R3, R3, 0x1f, RZ ;  /* 0x0000001f03037819 */ /* 0x004fc800000006ff */
[----:B------:R-:W2:Y:S02]  /*10860*/  SYNCS.PHASECHK.TRANS64.TRYWAIT P0, [UR6+0x8], R3 ;  /* 0x00000803ff0075a7 */ /* 0x000ea40008001106 */
[----:B--2---:R-:W-:Y:S05]  /*10870*/  @P0 BRA `(.L_x_211) ;  /* 0x0000000000080947 */ /* 0x004fea0003800000 */
[----:B------:R-:W2:Y:S02]  /*10880*/  SYNCS.PHASECHK.TRANS64.TRYWAIT P0, [UR6+0x8], R3 ;  /* 0x00000803ff0075a7 */ /* 0x000ea40008001106 */
[----:B--2---:R-:W-:Y:S05]  /*10890*/  @!P0 BRA `(.L_x_212) ;  /* 0x0000001c00508947 */ /* 0x004fea0003800000 */
.L_x_211:
[----:B------:R-:W3:Y:S01]  /*108a0*/  LDS R5, [UR4+0x320] ;  /* 0x00032004ff057984 */ /* 0x000ee20008000800 */
[----:B--2---:R-:W-:Y:S02]  /*108b0*/  HFMA2 R0, -RZ, RZ, 0, 5.9604644775390625e-08 ;  /* 0x00000001ff007431 */ /* 0x004fe400000001ff */
[----:B------:R-:W-:Y:S01]  /*108c0*/  IMAD.MOV.U32 R2, RZ, RZ, 0xffff ;  /* 0x0000ffffff027424 */ /* 0x000fe200078e00ff */
[----:B------:R-:W-:Y:S01]  /*108d0*/  UPRMT UR5, UR43, 0x654, UR7 ;  /* 0x000006542b057896 */ /* 0x000fe20008000007 */
[----:B---3--:R-:W-:-:S03]  /*108e0*/  IMAD.SHL.U32 R3, R5, 0x20, RZ ;  /* 0x0000002005037824 */ /* 0x008fc600078e00ff */
[-C--:B------:R-:W-:Y:S02]  /*108f0*/  SHF.L.U32 R2, R2, R5.reuse, RZ ;  /* 0x0000000502027219 */ /* 0x080fe400000006ff */
[----:B------:R-:W-:Y:S01]  /*10900*/  SHF.L.U32 R5, R0, R5, RZ ;  /* 0x0000000500057219 */ /* 0x000fe200000006ff */
[----:B------:R3:W-:Y:S04]  /*10910*/  STS [UR4+0x320], R3 ;  /* 0x00032003ff007988 */ /* 0x0007e80008000804 */
[----:B------:R3:W-:Y:S04]  /*10920*/  ATOMS.OR RZ, [UR6+0x14], R2 ;  /* 0x00001402ffff798c */ /* 0x0007e8000b000006 */
[----:B------:R3:W-:Y:S01]  /*10930*/  ATOMS.OR RZ, [UR6+0x18], R5 ;  /* 0x00001805ffff798c */ /* 0x0007e2000b000006 */
[----:B------:R-:W-:Y:S03]  /*10940*/  SYNCS.ARRIVE.TRANS64.RED.A1T0 RZ, [UR5], RZ ;  /* 0x000000ffffff79a7 */ /* 0x000fe60008100405 */
[----:B------:R3:W-:Y:S01]  /*10950*/  ATOMS.XOR RZ, [UR6+0x10], R0 ;  /* 0x00001000ffff798c */ /* 0x0007e2000b800006 */
[----:B------:R-:W-:Y:S05]  /*10960*/  BRA `(.L_x_209) ;  /* 0x0000000000107947 */ /* 0x000fea0003800000 */
.L_x_202:
[----:B------:R-:W-:Y:S02]  /*10970*/  MOV R0, 0xffffffff ;  /* 0xffffffff00007802 */ /* 0x000fe40000000f00 */
[----:B------:R-:W-:-:S03]  /*10980*/  MOV R2, 0x109b0 ;  /* 0x000109b000027802 */ /* 0x000fc60000000f00 */
[----:B------:R2:W-:Y:S04]  /*10990*/  STS [UR4+0x320], R0 ;  /* 0x00032000ff007988 */ /* 0x0005e80008000804 */
[----:B-12-45:R-:W-:Y:S05]  /*109a0*/  CALL.REL.NOINC `($__internal_1_$__cuda_sm10x_tcgen05_guardrail_trap_phase_invalid_during_alloc) ;  /* 0x0000001c00d87944 */ /* 0x036fea0003c00000 */
.L_x_209:
[----:B------:R-:W-:Y:S05]  /*109b0*/  WARPSYNC.ALL ;  /* 0x0000000000007948 */ /* 0x000fea0003800000 */
[----:B------:R-:W1:Y:S01]  /*109c0*/  S2UR UR5, SR_CgaCtaId ;  /* 0x00000000000579c3 */ /* 0x000e620000008800 */
[----:B------:R-:W-:Y:S01]  /*109d0*/  UMOV UR4, 0x400 ;  /* 0x0000040000047882 */ /* 0x000fe20000000000 */
[----:B------:R-:W-:-:S06]  /*109e0*/  NOP ;  /* 0x0000000000007918 */ /* 0x000fcc0000000000 */
[----:B------:R-:W-:Y:S06]  /*109f0*/  BAR.ARV 0x6, 0xa0 ;  /* 0x0182800000007b1d */ /* 0x000fec0000002000 */
[----:B-1----:R-:W-:-:S04]  /*10a00*/  ULEA UR4, UR5, UR4, 0x18 ;  /* 0x0000000405047291 */ /* 0x002fc8000f8ec0ff */
[----:B------:R-:W-:Y:S02]  /*10a10*/  UIADD3 UR11, UPT, UPT, UR4, 0x9400, URZ ;  /* 0x00009400040b7890 */ /* 0x000fe4000fffe0ff */
[----:B------:R-:W-:Y:S02]  /*10a20*/  UIADD3 UR12, UPT, UPT, UR4, 0x21400, URZ ;  /* 0x00021400040c7890 */ /* 0x000fe4000fffe0ff */
[----:B------:R-:W-:Y:S01]  /*10a30*/  USHF.R.U32.HI UR11, URZ, 0x4, UR11 ;  /* 0x00000004ff0b7899 */ /* 0x000fe2000801160b */
[----:B--23--:R-:W1:Y:S01]  /*10a40*/  LDS R0, [UR4+0x320] ;  /* 0x00032004ff007984 */ /* 0x00ce620008000800 */
[----:B------:R-:W-:Y:S02]  /*10a50*/  USHF.R.U32.HI UR12, URZ, 0x4, UR12 ;  /* 0x00000004ff0c7899 */ /* 0x000fe4000801160c */
[----:B------:R-:W-:Y:S02]  /*10a60*/  ULOP3.LUT UR11, UR11, 0x3fff, URZ, 0xc0, !UPT ;  /* 0x00003fff0b0b7892 */ /* 0x000fe4000f8ec0ff */
[----:B------:R-:W-:-:S02]  /*10a70*/  ULOP3.LUT UR12, UR12, 0x3fff, URZ, 0xc0, !UPT ;  /* 0x00003fff0c0c7892 */ /* 0x000fc4000f8ec0ff */
[----:B------:R-:W-:Y:S02]  /*10a80*/  ULOP3.LUT UR11, UR11, 0x10000, URZ, 0xfc, !UPT ;  /* 0x000100000b0b7892 */ /* 0x000fe4000f8efcff */
[----:B------:R-:W-:Y:S01]  /*10a90*/  ULOP3.LUT UR12, UR12, 0x10000, URZ, 0xfc, !UPT ;  /* 0x000100000c0c7892 */ /* 0x000fe2000f8efcff */
[----:B-1----:R-:W-:Y:S01]  /*10aa0*/  R2UR UR20, R0 ;  /* 0x00000000001472ca */ /* 0x002fe200000e0000 */
[----:B----45:R-:W1:-:S00]  /*10ab0*/  USETMAXREG.DEALLOC.CTAPOOL 0x88 ;  /* 0x00000088000079c8 */ /* 0x030e4000080e0500 */
[----:B-1----:R-:W-:Y:S01]  /*10ac0*/  HFMA2 R2, -RZ, RZ, 0, 0 ;  /* 0x00000000ff027431 */ /* 0x002fe200000001ff */
[----:B------:R-:W-:Y:S01]  /*10ad0*/  MOV R0, RZ ;  /* 0x000000ff00007202 */ /* 0x000fe20000000f00 */
[----:B------:R-:W-:Y:S01]  /*10ae0*/  UMOV UR19, 0x1 ;  /* 0x0000000100137882 */ /* 0x000fe20000000000 */
[----:B------:R-:W-:Y:S01]  /*10af0*/  UMOV UR18, URZ ;  /* 0x000000ff00127c82 */ /* 0x000fe20008000000 */
[----:B------:R-:W-:Y:S01]  /*10b00*/  UMOV UR17, URZ ;  /* 0x000000ff00117c82 */ /* 0x000fe20008000000 */
[----:B------:R-:W-:Y:S01]  /*10b10*/  UMOV UR16, URZ ;  /* 0x000000ff00107c82 */ /* 0x000fe20008000000 */
[----:B------:R-:W-:-:S06]  /*10b20*/  UMOV UR15, URZ ;  /* 0x000000ff000f7c82 */ /* 0x000fcc0008000000 */
.L_x_223:
[----:B------:R-:W1:Y:S02]  /*10b30*/  LDC.64 R4, c[0x0][0x390] ;  /* 0x0000e400ff047b82 */ /* 0x000e640000000a00 */
[----:B-12---:R-:W-:-:S05]  /*10b40*/  IMAD.WIDE R4, R17, 0xc, R4 ;  /* 0x0000000c11047825 */ /* 0x006fca00078e0204 */
[----:B------:R-:W2:Y:S02]  /*10b50*/  LDG.E R3, desc[UR50][R4.64+0x8] ;  /* 0x0000083204037981 */ /* 0x000ea4000c1e1900 */
[----:B--2---:R-:W-:-:S13]  /*10b60*/  R2UR UR10, R3 ;  /* 0x00000000030a72ca */ /* 0x004fda00000e0000 */
[----:B------:R-:W-:Y:S02]  /*10b70*/  UISETP.GE.AND UP0, UPT, UR10, 0x1, UPT ;  /* 0x000000010a00788c */ /* 0x000fe4000bf06270 */
[----:B------:R-:W-:Y:S02]  /*10b80*/  UIADD3 UR6, UPT, UPT, UR10, 0x7f, URZ ;  /* 0x0000007f0a067890 */ /* 0x000fe4000fffe0ff */
[----:B------:R-:W-:Y:S02]  /*10b90*/  UISETP.NE.OR UP0, UPT, UR44, URZ, !UP0 ;  /* 0x000000ff2c00728c */ /* 0x000fe4000c705670 */
[----:B------:R-:W-:-:S04]  /*10ba0*/  USHF.R.S32.HI UR14, URZ, 0x1f, UR6 ;  /* 0x0000001fff0e7899 */ /* 0x000fc80008011406 */
[----:B------:R-:W-:-:S03]  /*10bb0*/  ULEA.HI UR14, UR14, UR6, URZ, 0x7 ;  /* 0x000000060e0e7291 */ /* 0x000fc6000f8f38ff */
[----:B------:R-:W-:Y:S09]  /*10bc0*/  BRA.U UP0, `(.L_x_213) ;  /* 0x0000000500c07547 */ /* 0x000ff2000b800000 */
[----:B------:R-:W-:Y:S01]  /*10bd0*/  ULEA UR6, UR16, UR4, 0x3 ;  /* 0x0000000410067291 */ /* 0x000fe2000f8e18ff */
[----:B------:R-:W-:Y:S01]  /*10be0*/  SHF.L.U32 R3, R0, 0x1f, RZ ;  /* 0x0000001f00037819 */ /* 0x000fe200000006ff */
[----:B------:R-:W-:Y:S02]  /*10bf0*/  UISETP.NE.AND UP0, UPT, UR37, URZ, UPT ;  /* 0x000000ff2500728c */ /* 0x000fe4000bf05270 */
[----:B------:R-:W-:Y:S02]  /*10c00*/  USHF.R.S32.HI UR14, URZ, 0x7, UR14 ;  /* 0x00000007ff0e7899 */ /* 0x000fe4000801140e */
[----:B------:R-:W-:Y:S02]  /*10c10*/  UISETP.NE.AND UP0, UPT, UR21, 0x4, !UP0 ;  /* 0x000000041500788c */ /* 0x000fe4000c705270 */
[----:B------:R-:W-:Y:S01]  /*10c20*/  ULEA UR9, UR18, UR20, 0x7 ;  /* 0x0000001412097291 */ /* 0x000fe2000f8e38ff */
[----:B------:R1:W2:Y:S06]  /*10c30*/  SYNCS.PHASECHK.TRANS64.TRYWAIT P1, [UR6], R3 ;  /* 0x00000003ff0075a7 */ /* 0x0002ac0008021106 */
[----:B------:R-:W-:Y:S05]  /*10c40*/  BRA.U UP0, `(.L_x_214) ;  /* 0x0000000100047547 */ /* 0x000fea000b800000 */
[----:B------:R-:W-:Y:S05]  /*10c50*/  BPT.TRAP 0x1 ;  /* 0x000000040000795c */ /* 0x000fea0000300000 */
.L_x_214:
[----:B------:R-:W-:Y:S01]  /*10c60*/  ULEA UR8, UR18, UR4, 0x3 ;  /* 0x0000000412087291 */ /* 0x000fe2000f8e18ff */
[----:B------:R-:W-:-:S04]  /*10c70*/  MOV R4, UR19 ;  /* 0x0000001300047c02 */ /* 0x000fc80008000f00 */
[----:B------:R-:W-:-:S04]  /*10c80*/  SHF.L.U32 R4, R4, 0x1f, RZ ;  /* 0x0000001f04047819 */ /* 0x000fc800000006ff */
[----:B------:R-:W3:Y:S02]  /*10c90*/  SYNCS.PHASECHK.TRANS64.TRYWAIT P0, [UR8+0x120], R4 ;  /* 0x00012004ff0075a7 */ /* 0x000ee40008001108 */
[----:B---3--:R-:W-:Y:S05]  /*10ca0*/  @!P0 BRA `(.L_x_215) ;  /* 0x0000001800648947 */ /* 0x008fea0003800000 */
.L_x_278:
[----:B-1----:R-:W-:Y:S01]  /*10cb0*/  LOP3.LUT R3, R10, 0xffff, RZ, 0xc0, !PT ;  /* 0x0000ffff0a037812 */ /* 0x002fe200078ec0ff */
[----:B------:R-:W-:Y:S01]  /*10cc0*/  UISETP.LT.AND UP1, UPT, UR14, 0x1, UPT ;  /* 0x000000010e00788c */ /* 0x000fe2000bf21270 */
[----:B--2---:R-:W-:Y:S01]  /*10cd0*/  PLOP3.LUT P0, PT, P1, PT, PT, 0x80, 0x8 ;  /* 0x000000000008781c */ /* 0x004fe20000f0f070 */
[----:B------:R-:W-:Y:S01]  /*10ce0*/  UMOV UR42, UR16 ;  /* 0x00000010002a7c82 */ /* 0x000fe20008000000 */
[----:B------:R-:W-:Y:S01]  /*10cf0*/  R2UR UR6, R3 ;  /* 0x00000000030672ca */ /* 0x000fe200000e0000 */
[----:B------:R-:W-:Y:S01]  /*10d00*/  USEL UR7, UR14, 0x1, UP1 ;  /* 0x000000010e077887 */ /* 0x000fe20008800000 */
[----:B------:R-:W-:Y:S01]  /*10d10*/  UMOV UR38, 0x0 ;  /* 0x0000000000267882 */ /* 0x000fe20000000000 */
[----:B------:R-:W-:Y:S02]  /*10d20*/  UMOV UR39, 0x10200010 ;  /* 0x1020001000277882 */ /* 0x000fe40000000000 */
[----:B------:R-:W-:Y:S01]  /*10d30*/  UIADD3 UR7, UPT, UPT, -UR7, UR15, UR14 ;  /* 0x0000000f07077290 */ /* 0x000fe2000fffe10e */
[----:B------:R-:W-:Y:S01]  /*10d40*/  UMOV UR34, 0x0 ;  /* 0x0000000000227882 */ /* 0x000fe20000000000 */
[----:B------:R-:W-:-:S02]  /*10d50*/  UMOV UR35, 0x10200010 ;  /* 0x1020001000237882 */ /* 0x000fc40000000000 */
[----:B------:R-:W-:Y:S02]  /*10d60*/  UIADD3 UR7, UPT, UPT, UR7, 0x1, URZ ;  /* 0x0000000107077890 */ /* 0x000fe4000fffe0ff */
[----:B------:R-:W-:Y:S01]  /*10d70*/  UPLOP3.LUT UP3, UPT, UPT, UPT, UPT, 0x40, 0x4 ;  /* 0x000000000004789c */ /* 0x000fe20003f6e870 */
[----:B------:R-:W-:Y:S01]  /*10d80*/  UMOV UR32, 0x0 ;  /* 0x0000000000207882 */ /* 0x000fe20000000000 */
        /* <DEDUP_REMOVED lines=10> */
[----:B------:R-:W-:-:S05]  /*10e30*/  UMOV UR23, 0x10200010 ;  /* 0x1020001000177882 */ /* 0x000fca0000000000 */
.L_x_218:
[----:B-1----:R-:W-:Y:S01]  /*10e40*/  ULEA UR13, UR42, UR4, 0x3 ;  /* 0x000000042a0d7291 */ /* 0x002fe2000f8e18ff */
[----:B--2---:R-:W-:Y:S11]  /*10e50*/  @P0 BRA `(.L_x_216) ;  /* 0x00000000000c0947 */ /* 0x004ff60003800000 */
[----:B------:R-:W-:Y:S04]  /*10e60*/  SHF.L.U32 R4, R0, 0x1f, RZ ;  /* 0x0000001f00047819 */ /* 0x000fe800000006ff */
[----:B------:R-:W1:Y:S02]  /*10e70*/  SYNCS.PHASECHK.TRANS64.TRYWAIT P0, [UR13], R4 ;  /* 0x00000004ff0075a7 */ /* 0x000e64000800110d */
[----:B-1----:R-:W-:Y:S05]  /*10e80*/  @!P0 BRA `(.L_x_217) ;  /* 0x0000001800048947 */ /* 0x002fea0003800000 */
.L_x_216:
[----:B------:R-:W-:Y:S01]  /*10e90*/  UISETP.NE.AND UP1, UPT, UR14, 0x1, UPT ;  /* 0x000000010e00788c */ /* 0x000fe2000bf25270 */
[----:B------:R-:W-:Y:S01]  /*10ea0*/  PLOP3.LUT P0, PT, PT, PT, PT, 0x80, 0x8 ;  /* 0x000000000008781c */ /* 0x000fe20003f0f070 */
[----:B------:R-:W-:Y:S02]  /*10eb0*/  UIADD3 UR16, UPT, UPT, UR42, 0x1, URZ ;  /* 0x000000012a107890 */ /* 0x000fe4000fffe0ff */
[----:B------:R-:W-:Y:S02]  /*10ec0*/  ULEA UR76, UR42, UR12, 0xa ;  /* 0x0000000c2a4c7291 */ /* 0x000fe4000f8e50ff */
[----:B------:R-:W-:Y:S01]  /*10ed0*/  UISETP.NE.AND UP2, UPT, UR16, 0x3, UPT ;  /* 0x000000031000788c */ /* 0x000fe2000bf45270 */
[----:B------:R-:W-:Y:S01]  /*10ee0*/  PLOP3.LUT P1, PT, PT, PT, UP1, 0x80, 0x8 ;  /* 0x000000000008781c */ /* 0x000fe20003f2f018 */
[----:B------:R-:W-:Y:S02]  /*10ef0*/  ULEA UR74, UR42, UR11, 0xb ;  /* 0x0000000b2a4a7291 */ /* 0x000fe4000f8e58ff */
[----:B------:R-:W-:Y:S02]  /*10f00*/  USEL UR41, URZ, 0x1, UP2 ;  /* 0x00000001ff297887 */ /* 0x000fe40009000000 */
[----:B------:R-:W-:Y:S02]  /*10f10*/  USEL UR16, UR16, URZ, UP2 ;  /* 0x000000ff10107287 */ /* 0x000fe40009000000 */
[----:B------:R-:W-:Y:S02]  /*10f20*/  UIADD3 UR72, UPT, UPT, UR76, 0x2, URZ ;  /* 0x000000024c487890 */ /* 0x000fe4000fffe0ff */
[----:B------:R-:W-:Y:S01]  /*10f30*/  @UP1 ULEA UR40, UR16, UR4, 0x3 ;  /* 0x0000000410281291 */ /* 0x000fe2000f8e18ff */
[----:B------:R-:W-:Y:S01]  /*10f40*/  LOP3.LUT R0, R0, UR41, RZ, 0x3c, !PT ;  /* 0x0000002900007c12 */ /* 0x000fe2000f8e3cff */
[----:B------:R-:W-:Y:S02]  /*10f50*/  UIADD3 UR70, UPT, UPT, UR74, 0x2, URZ ;  /* 0x000000024a467890 */ /* 0x000fe4000fffe0ff */
[----:B------:R-:W-:Y:S01]  /*10f60*/  UIADD3 UR68, UPT, UPT, UR76, 0x4, URZ ;  /* 0x000000044c447890 */ /* 0x000fe2000fffe0ff */
[----:B-1----:R-:W-:Y:S01]  /*10f70*/  @P1 SHF.L.U32 R3, R0, 0x1f, RZ ;  /* 0x0000001f00031819 */ /* 0x002fe200000006ff */
[----:B------:R-:W-:Y:S02]  /*10f80*/  UIADD3 UR66, UPT, UPT, UR74, 0x4, URZ ;  /* 0x000000044a427890 */ /* 0x000fe4000fffe0ff */
[----:B------:R-:W-:Y:S01]  /*10f90*/  UIADD3 UR64, UPT, UPT, UR76, 0x6, URZ ;  /* 0x000000064c407890 */ /* 0x000fe2000fffe0ff */
[----:B------:R1:W2:Y:S01]  /*10fa0*/  @P1 SYNCS.PHASECHK.TRANS64.TRYWAIT P0, [UR40], R3 ;  /* 0x00000003ff0015a7 */ /* 0x0002a20008001128 */
[----:B------:R-:W-:Y:S02]  /*10fb0*/  UIADD3 UR62, UPT, UPT, UR74, 0x6, URZ ;  /* 0x000000064a3e7890 */ /* 0x000fe4000fffe0ff */
        /* <DEDUP_REMOVED lines=10> */
[----:B------:R-:W-:Y:S02]  /*11060*/  UIADD3 UR14, UPT, UPT, UR14, -0x1, URZ ;  /* 0xffffffff0e0e7890 */ /* 0x000fe4000fffe0ff */
[----:B------:R-:W-:Y:S01]  /*11070*/  UISETP.NE.AND UP1, UPT, UR15, UR7, UPT ;  /* 0x000000070f00728c */ /* 0x000fe2000bf25270 */
[----:B------:R-:W-:Y:S01]  /*11080*/  UMOV UR77, 0x40004040 ;  /* 0x40004040004d7882 */ /* 0x000fe20000000000 */
[----:B------:R-:W-:Y:S01]  /*11090*/  UMOV UR75, 0x40004040 ;  /* 0x40004040004b7882 */ /* 0x000fe20000000000 */
[----:B------:R-:W-:Y:S01]  /*110a0*/  UMOV UR73, 0x40004040 ;  /* 0x4000404000497882 */ /* 0x000fe20000000000 */
[----:B------:R1:W-:Y:S01]  /*110b0*/  UTCHMMA.2CTA gdesc[UR74], gdesc[UR76], tmem[UR9], tmem[UR38], idesc[UR39], UP3 ;  /* 0x00ff264c4a0075ea */ /* 0x0003e20009a00009 */
[----:B------:R-:W-:Y:S01]  /*110c0*/  UPLOP3.LUT UP3, UPT, UPT, UPT, UPT, 0x80, 0x8 ;  /* 0x000000000008789c */ /* 0x000fe20003f6f070 */
[----:B------:R-:W-:Y:S01]  /*110d0*/  UMOV UR71, 0x40004040 ;  /* 0x4000404000477882 */ /* 0x000fe20000000000 */
[----:B------:R-:W-:Y:S01]  /*110e0*/  UMOV UR69, 0x40004040 ;  /* 0x4000404000457882 */ /* 0x000fe20000000000 */
[----:B------:R1:W-:Y:S01]  /*110f0*/  UTCHMMA.2CTA gdesc[UR70], gdesc[UR72], tmem[UR9], tmem[UR34], idesc[UR35], UPT ;  /* 0x00ff2248460075ea */ /* 0x0003e2000ba00009 */
        /* <DEDUP_REMOVED lines=14> */
[----:B------:R-:W-:Y:S01]  /*111e0*/  UMOV UR41, 0x40004040 ;  /* 0x4000404000297882 */ /* 0x000fe20000000000 */
[----:B------:R1:W-:Y:S01]  /*111f0*/  UTCHMMA.2CTA gdesc[UR48], gdesc[UR52], tmem[UR9], tmem[UR24], idesc[UR25], UPT ;  /* 0x00ff1834300075ea */ /* 0x0003e2000ba00009 */
[----:B------:R1:W-:Y:S01]  /*11200*/  UTCHMMA.2CTA gdesc[UR40], gdesc[UR46], tmem[UR9], tmem[UR22], idesc[UR23], UPT ;  /* 0x00ff162e280075ea */ /* 0x0003e2000ba00009 */
[----:B------:R1:W-:Y:S01]  /*11210*/  UTCBAR.2CTA.MULTICAST [UR13], URZ, UR6 ;  /* 0x000000ff0d0073e9 */ /* 0x0003e20008200806 */
[----:B------:R-:W-:Y:S01]  /*11220*/  UMOV UR42, UR16 ;  /* 0x00000010002a7c82 */ /* 0x000fe20008000000 */
[----:B------:R-:W-:Y:S05]  /*11230*/  BRA.U UP1, `(.L_x_218) ;  /* 0xfffffffd01007547 */ /* 0x000fea000b83ffff */
[----:B------:R-:W-:Y:S05]  /*11240*/  BRA.U UP0, `(.L_x_219) ;  /* 0x0000000100047547 */ /* 0x000fea000b800000 */
[----:B-1----:R-:W-:Y:S05]  /*11250*/  BPT.TRAP 0x1 ;  /* 0x000000040000795c */ /* 0x002fea0000300000 */
.L_x_219:
[----:B--2---:R-:W-:Y:S01]  /*11260*/  ELECT P0, URZ, PT ;  /* 0x0000000000ff782f */ /* 0x004fe20003800000 */
[----:B------:R-:W-:Y:S01]  /*11270*/  UIADD3 UR8, UPT, UPT, UR8, 0x100, URZ ;  /* 0x0000010008087890 */ /* 0x000fe2000fffe0ff */
[----:B------:R-:W-:-:S11]  /*11280*/  UMOV UR15, UR7 ;  /* 0x00000007000f7c82 */ /* 0x000fd60008000000 */
[----:B-1----:R-:W-:-:S04]  /*11290*/  @P0 LOP3.LUT R3, R9, 0xffff, RZ, 0xc0, !PT ;  /* 0x0000ffff09030812 */ /* 0x002fc800078ec0ff */
[----:B------:R-:W-:-:S13]  /*112a0*/  @P0 R2UR UR6, R3 ;  /* 0x00000000030602ca */ /* 0x000fda00000e0000 */
[----:B------:R1:W-:Y:S01]  /*112b0*/  UTCBAR.2CTA.MULTICAST [UR8], URZ, UR6 ;  /* 0x000000ff080073e9 */ /* 0x0003e20008200806 */
[----:B------:R-:W-:Y:S01]  /*112c0*/  NOP ;  /* 0x0000000000007918 */ /* 0x000fe20000000000 */
.L_x_213:
[----:B------:R-:W-:-:S11]  /*112d0*/  UISETP.GE.AND UP0, UPT, UR10, 0x1, UPT ;  /* 0x000000010a00788c */ /* 0x000fd6000bf06270 */
[----:B------:R-:W-:-:S04]  /*112e0*/  @UP0 UIADD3 UR7, UPT, UPT, UR18, 0x1, URZ ;  /* 0x0000000112070890 */ /* 0x000fc8000fffe0ff */
[----:B------:R-:W-:-:S04]  /*112f0*/  @UP0 UISETP.NE.AND UP1, UPT, UR7, 0x4, UPT ;  /* 0x000000040700088c */ /* 0x000fc8000bf25270 */
[----:B-1----:R-:W-:Y:S02]  /*11300*/  @UP0 USEL UR6, URZ, 0x1, UP1 ;  /* 0x00000001ff060887 */ /* 0x002fe40008800000 */
[----:B------:R-:W-:Y:S02]  /*11310*/  @UP0 USEL UR18, UR7, URZ, UP1 ;  /* 0x000000ff07120287 */ /* 0x000fe40008800000 */
[----:B------:R-:W-:Y:S02]  /*11320*/  @UP0 ULOP3.LUT UR19, UR19, UR6, URZ, 0x3c, !UPT ;  /* 0x0000000613130292 */ /* 0x000fe4000f8e3cff */
[----:B------:R-:W-:-:S09]  /*11330*/  UISETP.NE.AND UP0, UPT, UR37, 0x8, UPT ;  /* 0x000000082500788c */ /* 0x000fd2000bf05270 */
[----:B------:R-:W-:Y:S05]  /*11340*/  BRA.U UP0, `(.L_x_220) ;  /* 0x0000000100047547 */ /* 0x000fea000b800000 */
[----:B------:R-:W-:Y:S05]  /*11350*/  BPT.TRAP 0x1 ;  /* 0x000000040000795c */ /* 0x000fea0000300000 */
.L_x_220:
[----:B------:R-:W-:Y:S01]  /*11360*/  ULEA UR6, UR17, UR4, 0x3 ;  /* 0x0000000411067291 */ /* 0x000fe2000f8e18ff */
[----:B------:R-:W-:-:S08]  /*11370*/  SHF.L.U32 R4, R2, 0x1f, RZ ;  /* 0x0000001f02047819 */ /* 0x000fd000000006ff */
[----:B------:R-:W1:Y:S02]  /*11380*/  SYNCS.PHASECHK.TRANS64.TRYWAIT P0, [UR6+0x160], R4 ;  /* 0x00016004ff0075a7 */ /* 0x000e640008001106 */
[----:B-1----:R-:W-:Y:S05]  /*11390*/  @!P0 BRA `(.L_x_221) ;  /* 0x0000001000d88947 */ /* 0x002fea0003800000 */
.L_x_281:
[----:B------:R-:W-:-:S09]  /*113a0*/  UIMAD UR7, UR17, 0x14, UR36 ;  /* 0x00000014110778a4 */ /* 0x000fd2000f8e0224 */
[----:B------:R-:W2:Y:S04]  /*113b0*/  LDS R17, [UR7+0x8] ;  /* 0x00000807ff117984 */ /* 0x000ea80008000800 */
[----:B-1----:R-:W1:Y:S01]  /*113c0*/  LDS R3, [UR7+0xc] ;  /* 0x00000c07ff037984 */ /* 0x002e620008000800 */
[----:B------:R-:W-:Y:S01]  /*113d0*/  @!PT LDS RZ, [RZ] ;  /* 0x00000000fffff984 */ /* 0x000fe20000000800 */
[----:B------:R-:W-:Y:S01]  /*113e0*/  @!PT LDS RZ, [RZ] ;  /* 0x00000000fffff984 */ /* 0x000fe20000000800 */
[----:B------:R-:W-:Y:S01]  /*113f0*/  @!PT LDS RZ, [RZ] ;  /* 0x00000000fffff984 */ /* 0x000fe20000000800 */
[----:B------:R-:W-:Y:S01]  /*11400*/  @!PT LDS RZ, [RZ] ;  /* 0x00000000fffff984 */ /* 0x000fe20000000800 */
[----:B------:R3:W-:Y:S06]  /*11410*/  MEMBAR.ALL.CTA ;  /* 0x0000000000007992 */ /* 0x0007ec0000008000 */
[----:B---3--:R-:W3:Y:S01]  /*11420*/  FENCE.VIEW.ASYNC.S ;  /* 0x00000000000073c6 */ /* 0x008ee20000000000 */
[----:B------:R-:W-:Y:S05]  /*11430*/  BRA.U UP0, `(.L_x_222) ;  /* 0x0000000100047547 */ /* 0x000fea000b800000 */
[----:B------:R-:W-:Y:S05]  /*11440*/  BPT.TRAP 0x1 ;  /* 0x000000040000795c */ /* 0x000fea0000300000 */
.L_x_222:
[----:B------:R-:W-:Y:S01]  /*11450*/  UIADD3 UR6, UPT, UPT, UR6, 0x1a0, URZ ;  /* 0x000001a006067890 */ /* 0x000fe2000fffe0ff */
[----:B-1----:R-:W-:Y:S01]  /*11460*/  ISETP.NE.AND P0, PT, R3, RZ, PT ;  /* 0x000000ff0300720c */ /* 0x002fe20003f05270 */
[----:B------:R-:W-:Y:S02]  /*11470*/  UIADD3 UR17, UPT, UPT, UR17, 0x1, URZ ;  /* 0x0000000111117890 */ /* 0x000fe4000fffe0ff */
[----:B------:R-:W-:Y:S02]  /*11480*/  UPRMT UR6, UR5, 0x654, UR6 ;  /* 0x0000065405067896 */ /* 0x000fe40008000006 */
[----:B------:R-:W-:-:S04]  /*11490*/  UISETP.NE.AND UP0, UPT, UR17, 0x8, UPT ;  /* 0x000000081100788c */ /* 0x000fc8000bf05270 */
[----:B------:R-:W-:-:S03]  /*114a0*/  USEL UR17, UR17, URZ, UP0 ;  /* 0x000000ff11117287 */ /* 0x000fc60008000000 */
[----:B---3--:R-:W-:Y:S01]  /*114b0*/  SYNCS.ARRIVE.TRANS64.RED.A1T0 RZ, [UR6], RZ ;  /* 0x000000ffffff79a7 */ /* 0x008fe20008100406 */
[----:B------:R-:W-:-:S06]  /*114c0*/  USEL UR6, URZ, 0x1, UP0 ;  /* 0x00000001ff067887 */ /* 0x000fcc0008000000 */
[----:B------:R-:W-:Y:S01]  /*114d0*/  LOP3.LUT R2, R2, UR6, RZ, 0x3c, !PT ;  /* 0x0000000602027c12 */ /* 0x000fe2000f8e3cff */
[----:B------:R-:W-:Y:S06]  /*114e0*/  @P0 BRA `(.L_x_223) ;  /* 0xfffffff400900947 */ /* 0x000fec000383ffff */
[----:B------:R-:W1:Y:S01]  /*114f0*/  S2UR UR5, SR_CgaCtaId ;  /* 0x00000000000579c3 */ /* 0x000e620000008800 */
[----:B------:R-:W-:Y:S01]  /*11500*/  ELECT P0, URZ, PT ;  /* 0x0000000000ff782f */ /* 0x000fe20003800000 */
[----:B------:R-:W-:Y:S01]  /*11510*/  HFMA2 R0, -RZ, RZ, 0, 5.9604644775390625e-08 ;  /* 0x00000001ff007431 */ /* 0x000fe200000001ff */
[----:B------:R-:W-:-:S05]  /*11520*/  UMOV UR6, 0x40 ;  /* 0x0000004000067882 */ /* 0x000fca0000000000 */
[----:B------:R-:W-:Y:S01]  /*11530*/  UVIRTCOUNT.DEALLOC.SMPOOL 0x80 ;  /* 0x000000800000784c */ /* 0x000fe20000000000 */
[----:B------:R-:W-:Y:S02]  /*11540*/  UISETP.NE.AND UP2, UPT, UR44, URZ, UPT ;  /* 0x000000ff2c00728c */ /* 0x000fe4000bf45270 */
[----:B-1----:R-:W-:-:S09]  /*11550*/  ULEA UR5, UR5, UR6, 0x18 ;  /* 0x0000000605057291 */ /* 0x002fd2000f8ec0ff */
[----:B------:R1:W-:Y:S01]  /*11560*/  @P0 STS.U8 [UR5+0x1c], R0 ;  /* 0x00001c00ff000988 */ /* 0x0003e20008000005 */
[----:B------:R-:W-:Y:S05]  /*11570*/  BRA.U UP2, `(.L_x_224) ;  /* 0x0000000102d47547 */ /* 0x000fea000b800000 */
[----:B------:R-:W-:-:S04]  /*11580*/  UISETP.NE.AND UP0, UPT, UR37, URZ, UPT ;  /* 0x000000ff2500728c */ /* 0x000fc8000bf05270 */
[----:B------:R-:W-:-:S09]  /*11590*/  UISETP.NE.AND UP0, UPT, UR21, 0x4, !UP0 ;  /* 0x000000041500788c */ /* 0x000fd2000c705270 */
[----:B------:R-:W-:Y:S05]  /*115a0*/  BRA.U UP0, `(.L_x_225) ;  /* 0x0000000100047547 */ /* 0x000fea000b800000 */
[----:B------:R-:W-:Y:S05]  /*115b0*/  BPT.TRAP 0x1 ;  /* 0x000000040000795c */ /* 0x000fea0000300000 */
.L_x_225:
[----:B------:R-:W-:Y:S01]  /*115c0*/  ULEA UR6, UR18, UR4, 0x3 ;  /* 0x0000000412067291 */ /* 0x000fe2000f8e18ff */
[----:B------:R-:W-:Y:S01]  /*115d0*/  MOV R3, UR19 ;  /* 0x0000001300037c02 */ /* 0x000fe20008000f00 */
[----:B------:R-:W-:-:S03]  /*115e0*/  UIADD3 UR18, UPT, UPT, UR18, 0x1, URZ ;  /* 0x0000000112127890 */ /* 0x000fc6000fffe0ff */
[----:B------:R-:W-:-:S04]  /*115f0*/  SHF.L.U32 R3, R3, 0x1f, RZ ;  /* 0x0000001f03037819 */ /* 0x000fc800000006ff */
[----:B------:R-:W3:Y:S02]  /*11600*/  SYNCS.PHASECHK.TRANS64.TRYWAIT P0, [UR6+0x120], R3 ;  /* 0x00012003ff0075a7 */ /* 0x000ee40008001106 */
[----:B---3--:R-:W-:Y:S05]  /*11610*/  @!P0 BRA `(.L_x_226) ;  /* 0x0000001000508947 */ /* 0x008fea0003800000 */
.L_x_283:
[----:B------:R-:W-:Y:S05]  /*11620*/  BRA.U UP0, `(.L_x_227) ;  /* 0x0000000100047547 */ /* 0x000fea000b800000 */
[----:B------:R-:W-:Y:S05]  /*11630*/  BPT.TRAP 0x1 ;  /* 0x000000040000795c */ /* 0x000fea0000300000 */
.L_x_227:
[----:B------:R-:W-:-:S04]  /*11640*/  UISETP.NE.AND UP1, UPT, UR18, 0x4, UPT ;  /* 0x000000041200788c */ /* 0x000fc8000bf25270 */
[----:B------:R-:W-:Y:S02]  /*11650*/  USEL UR8, URZ, 0x1, UP1 ;  /* 0x00000001ff087887 */ /* 0x000fe40008800000 */
[----:B------:R-:W-:Y:S02]  /*11660*/  USEL UR6, UR18, URZ, UP1 ;  /* 0x000000ff12067287 */ /* 0x000fe40008800000 */
[----:B------:R-:W-:Y:S02]  /*11670*/  ULOP3.LUT UR8, UR19, UR8, URZ, 0x3c, !UPT ;  /* 0x0000000813087292 */ /* 0x000fe4000f8e3cff */
[----:B------:R-:W-:Y:S02]  /*11680*/  ULEA UR7, UR6, UR4, 0x3 ;  /* 0x0000000406077291 */ /* 0x000fe4000f8e18ff */
[----:B------:R-:W-:Y:S02]  /*11690*/  UIADD3 UR6, UPT, UPT, UR6, 0x1, URZ ;  /* 0x0000000106067890 */ /* 0x000fe4000fffe0ff */
[----:B-1----:R-:W-:-:S04]  /*116a0*/  MOV R3, UR8 ;  /* 0x0000000800037c02 */ /* 0x002fc80008000f00 */
[----:B------:R-:W-:-:S04]  /*116b0*/  SHF.L.U32 R3, R3, 0x1f, RZ ;  /* 0x0000001f03037819 */ /* 0x000fc800000006ff */
[----:B------:R-:W1:Y:S02]  /*116c0*/  SYNCS.PHASECHK.TRANS64.TRYWAIT P0, [UR7+0x120], R3 ;  /* 0x00012003ff0075a7 */ /* 0x000e640008001107 */
[----:B-1----:R-:W-:Y:S05]  /*116d0*/  @!P0 BRA `(.L_x_228) ;  /* 0x0000001000388947 */ /* 0x002fea0003800000 */
.L_x_285:
[----:B------:R-:W-:Y:S05]  /*116e0*/  BRA.U UP0, `(.L_x_229) ;  /* 0x0000000100047547 */ /* 0x000fea000b800000 */
[----:B------:R-:W-:Y:S05]  /*116f0*/  BPT.TRAP 0x1 ;  /* 0x000000040000795c */ /* 0x000fea0000300000 */
.L_x_229:
        /* <DEDUP_REMOVED lines=10> */
.L_x_287:
[----:B------:R-:W-:Y:S05]  /*117a0*/  BRA.U UP0, `(.L_x_231) ;  /* 0x0000000100047547 */ /* 0x000fea000b800000 */
[----:B------:R-:W-:Y:S05]  /*117b0*/  BPT.TRAP 0x1 ;  /* 0x000000040000795c */ /* 0x000fea0000300000 */
.L_x_231:
[----:B------:R-:W-:-:S04]  /*117c0*/  UISETP.NE.AND UP0, UPT, UR6, 0x4, UPT ;  /* 0x000000040600788c */ /* 0x000fc8000bf05270 */
[----:B------:R-:W-:Y:S02]  /*117d0*/  USEL UR7, URZ, 0x1, UP0 ;  /* 0x00000001ff077887 */ /* 0x000fe40008000000 */
[----:B------:R-:W-:Y:S02]  /*117e0*/  USEL UR6, UR6, URZ, UP0 ;  /* 0x000000ff06067287 */ /* 0x000fe40008000000 */
[----:B------:R-:W-:Y:S02]  /*117f0*/  ULOP3.LUT UR7, UR8, UR7, URZ, 0x3c, !UPT ;  /* 0x0000000708077292 */ /* 0x000fe4000f8e3cff */
[----:B------:R-:W-:-:S04]  /*11800*/  ULEA UR6, UR6, UR4, 0x3 ;  /* 0x0000000406067291 */ /* 0x000fc8000f8e18ff */
[----:B------:R-:W-:Y:S02]  /*11810*/  IMAD.U32 R2, RZ, RZ, UR7 ;  /* 0x00000007ff027e24 */ /* 0x000fe4000f8e00ff */
[----:B-1----:R-:W-:-:S03]  /*11820*/  MOV R0, UR6 ;  /* 0x0000000600007c02 */ /* 0x002fc60008000f00 */
[----:B------:R-:W-:-:S04]  /*11830*/  SHF.L.U32 R3, R2, 0x1f, RZ ;  /* 0x0000001f02037819 */ /* 0x000fc800000006ff */
[----:B------:R1:W3:Y:S03]  /*11840*/  SYNCS.PHASECHK.TRANS64.TRYWAIT P0, [R0+URZ+0x120], R3 ;  /* 0x00012003000075a7 */ /* 0x0002e600080011ff */
[----:B---3--:R-:W-:Y:S05]  /*11850*/  @!P0 NANOSLEEP.SYNCS 0x989680 ;  /* 0x009896800000895d */ /* 0x008fea0003900000 */
[----:B------:R-:W3:Y:S02]  /*11860*/  @!P0 SYNCS.PHASECHK.TRANS64 P0, [R0+URZ+0x120], R3 ;  /* 0x00012003000085a7 */ /* 0x000ee400080010ff */
[----:B---3--:R-:W-:Y:S05]  /*11870*/  @P0 BRA `(.L_x_232) ;  /* 0x0000000000200947 */ /* 0x008fea0003800000 */
.L_x_233:
[----:B---3--:R3:W4:Y:S02]  /*11880*/  SYNCS.PHASECHK.TRANS64.TRYWAIT P0, [R0+URZ+0x120], R3 ;  /* 0x00012003000075a7 */ /* 0x00872400080011ff */
[----:B----4-:R-:W-:Y:S05]  /*11890*/  @!P0 NANOSLEEP.SYNCS 0x989680 ;  /* 0x009896800000895d */ /* 0x010fea0003900000 */
[----:B------:R-:W4:Y:S02]  /*118a0*/  @!P0 SYNCS.PHASECHK.TRANS64 P0, [R0+URZ+0x120], R3 ;  /* 0x00012003000085a7 */ /* 0x000f2400080010ff */
[----:B----4-:R-:W-:Y:S05]  /*118b0*/  @!P0 BRA `(.L_x_233) ;  /* 0xfffffffc00f08947 */ /* 0x010fea000383ffff */
[----:B------:R-:W-:Y:S05]  /*118c0*/  BRA `(.L_x_232) ;  /* 0x00000000000c7947 */ /* 0x000fea0003800000 */
.L_x_224:
[----:B------:R-:W-:-:S04]  /*118d0*/  UIADD3 UR6, UPT, UPT, UR4, 0x150, URZ ;  /* 0x0000015004067890 */ /* 0x000fc8000fffe0ff */
[----:B------:R-:W-:-:S09]  /*118e0*/  UPRMT UR6, UR43, 0x654, UR6 ;  /* 0x000006542b067896 */ /* 0x000fd20008000006 */
[----:B------:R-:W-:Y:S03]  /*118f0*/  SYNCS.ARRIVE.TRANS64.RED.A1T0 RZ, [UR6], RZ ;  /* 0x000000ffffff79a7 */ /* 0x000fe60008100406 */
.L_x_232:
[----:B-1-3--:R-:W-:Y:S01]  /*11900*/  SHF.L.U32 R3, RZ, 0x1f, RZ ;  /* 0x0000001fff037819 */ /* 0x00afe200000006ff */
[----:B------:R-:W-:Y:S01]  /*11910*/  UIADD3 UR6, UPT, UPT, UR4, 0x150, URZ ;  /* 0x0000015004067890 */ /* 0x000fe2000fffe0ff */
[----:B------:R-:W-:Y:S02]  /*11920*/  PLOP3.LUT P0, PT, PT, PT, UP2, 0x80, 0x8 ;  /* 0x000000000008781c */ /* 0x000fe40003f0f028 */
[----:B------:R-:W1:Y:S02]  /*11930*/  SYNCS.PHASECHK.TRANS64.TRYWAIT P1, [UR4+0x150], R3 ;  /* 0x00015003ff0075a7 */ /* 0x000e640008021104 */
[----:B-1----:R-:W-:Y:S09]  /*11940*/  @!P1 BRA `(.L_x_234) ;  /* 0x0000000c00cc9947 */ /* 0x002ff20003800000 */
.L_x_289:
[----:B------:R-:W-:Y:S01]  /*11950*/  @!UP2 UPRMT UR6, UR43, 0x654, UR6 ;  /* 0x000006542b06a896 */ /* 0x000fe20008000006 */
[----:B------:R-:W-:Y:S01]  /*11960*/  UMOV UR8, 0xffff ;  /* 0x0000ffff00087882 */ /* 0x000fe20000000000 */
[----:B------:R-:W-:-:S07]  /*11970*/  UMOV UR4, 0x1 ;  /* 0x0000000100047882 */ /* 0x000fce0000000000 */
[----:B------:R-:W-:Y:S01]  /*11980*/  @!P0 SYNCS.ARRIVE.TRANS64.RED.A1T0 RZ, [UR6], RZ ;  /* 0x000000ffffff89a7 */ /* 0x000fe20008100406 */
[----:B------:R-:W-:Y:S01]  /*11990*/  NOP ;  /* 0x0000000000007918 */ /* 0x000fe20000000000 */
[----:B-1----:R-:W1:Y:S01]  /*119a0*/  LDS R0, [UR5+0x14] ;  /* 0x00001405ff007984 */ /* 0x002e620008000800 */
[----:B------:R-:W-:-:S04]  /*119b0*/  ULOP3.LUT UR6, UR20, 0xffff, URZ, 0xc0, !UPT ;  /* 0x0000ffff14067892 */ /* 0x000fc8000f8ec0ff */
[----:B------:R-:W-:-:S04]  /*119c0*/  USHF.R.U32.HI UR6, URZ, 0x5, UR6 ;  /* 0x00000005ff067899 */ /* 0x000fc80008011606 */
[----:B------:R-:W-:Y:S02]  /*119d0*/  USHF.L.U32 UR8, UR8, UR6, URZ ;  /* 0x0000000608087299 */ /* 0x000fe400080006ff */
[----:B------:R-:W-:-:S04]  /*119e0*/  USHF.L.U32 UR4, UR4, UR6, URZ ;  /* 0x0000000604047299 */ /* 0x000fc800080006ff */
[----:B-1----:R-:W-:-:S04]  /*119f0*/  LOP3.LUT R0, R0, UR8, RZ, 0xc0, !PT ;  /* 0x0000000800007c12 */ /* 0x002fc8000f8ec0ff */
[----:B------:R-:W-:-:S13]  /*11a00*/  ISETP.NE.AND P0, PT, R0, UR8, PT ;  /* 0x0000000800007c0c */ /* 0x000fda000bf05270 */
[----:B------:R-:W-:Y:S05]  /*11a10*/  @P0 BRA `(.L_x_235) ;  /* 0x0000000000580947 */ /* 0x000fea0003800000 */
[----:B------:R-:W1:Y:S02]  /*11a20*/  LDS R0, [UR5+0x18] ;  /* 0x00001805ff007984 */ /* 0x000e640008000800 */
[----:B-1----:R-:W-:-:S04]  /*11a30*/  LOP3.LUT R0, R0, UR4, RZ, 0xc0, !PT ;  /* 0x0000000400007c12 */ /* 0x002fc8000f8ec0ff */
[----:B------:R-:W-:-:S13]  /*11a40*/  ISETP.NE.AND P0, PT, R0, UR4, PT ;  /* 0x0000000400007c0c */ /* 0x000fda000bf05270 */
[----:B------:R-:W-:Y:S05]  /*11a50*/  @P0 BRA `(.L_x_236) ;  /* 0x00000000003c0947 */ /* 0x000fea0003800000 */
[----:B------:R-:W1:Y:S01]  /*11a60*/  S2R R2, SR_LANEID ;  /* 0x0000000000027919 */ /* 0x000e620000000000 */
[----:B------:R-:W-:Y:S01]  /*11a70*/  ULOP3.LUT UR8, URZ, UR8, URZ, 0x33, !UPT ;  /* 0x00000008ff087292 */ /* 0x000fe2000f8e33ff */
[----:B------:R-:W-:Y:S01]  /*11a80*/  LOP3.LUT R4, RZ, UR4, RZ, 0x33, !PT ;  /* 0x00000004ff047c12 */ /* 0x000fe2000f8e33ff */
[----:B------:R-:W-:Y:S02]  /*11a90*/  VOTEU.ANY UR7, UPT, PT ;  /* 0x0000000000077886 */ /* 0x000fe400038e0100 */
[----:B------:R-:W-:Y:S01]  /*11aa0*/  UFLO.U32 UR7, UR7 ;  /* 0x00000007000772bd */ /* 0x000fe200080e0000 */
[----:B------:R-:W3:Y:S01]  /*11ab0*/  REDUX UR4, R4 ;  /* 0x00000000040473c4 */ /* 0x000ee20000000000 */
[----:B------:R-:W-:-:S06]  /*11ac0*/  IMAD.U32 R0, RZ, RZ, UR8 ;  /* 0x00000008ff007e24 */ /* 0x000fcc000f8e00ff */
[----:B------:R4:W-:Y:S01]  /*11ad0*/  UTCATOMSWS.AND URZ, UR8 ;  /* 0x0000000800ff79e3 */ /* 0x0009e20008000000 */
[----:B------:R-:W5:Y:S01]  /*11ae0*/  REDUX UR6, R0 ;  /* 0x00000000000673c4 */ /* 0x000f620000000000 */
[----:B-1----:R-:W-:Y:S01]  /*11af0*/  ISETP.EQ.U32.AND P0, PT, R2, UR7, PT ;  /* 0x0000000702007c0c */ /* 0x002fe2000bf02070 */
[----:B---3--:R-:W-:Y:S01]  /*11b00*/  IMAD.U32 R2, RZ, RZ, UR4 ;  /* 0x00000004ff027e24 */ /* 0x008fe2000f8e00ff */
[----:B-----5:R-:W-:-:S11]  /*11b10*/  MOV R3, UR6 ;  /* 0x0000000600037c02 */ /* 0x020fd60008000f00 */
[----:B------:R4:W-:Y:S04]  /*11b20*/  @P0 ATOMS.AND RZ, [UR5+0x14], R3 ;  /* 0x00001403ffff098c */ /* 0x0009e8000a800005 */
[----:B------:R4:W-:Y:S01]  /*11b30*/  @P0 ATOMS.AND RZ, [UR5+0x18], R2 ;  /* 0x00001802ffff098c */ /* 0x0009e2000a800005 */
[----:B------:R-:W-:Y:S05]  /*11b40*/  BRA `(.L_x_237) ;  /* 0x0000000000147947 */ /* 0x000fea0003800000 */
.L_x_236:
[----:B------:R-:W-:Y:S02]  /*11b50*/  MOV R2, 0x11b70 ;  /* 0x00011b7000027802 */ /* 0x000fe40000000f00 */
[----:B--2---:R-:W-:Y:S05]  /*11b60*/  CALL.REL.NOINC `($__internal_0_$__cuda_sm10x_tcgen05_guardrail_trap_col_being_dealloced_not_returned_by_alloc) ;  /* 0x0000000c005c7944 */ /* 0x004fea0003c00000 */
[----:B------:R-:W-:Y:S05]  /*11b70*/  BRA `(.L_x_237) ;  /* 0x0000000000087947 */ /* 0x000fea0003800000 */
.L_x_235:
[----:B------:R-:W-:Y:S02]  /*11b80*/  MOV R2, 0x11ba0 ;  /* 0x00011ba000027802 */ /* 0x000fe40000000f00 */
[----:B--2---:R-:W-:Y:S05]  /*11b90*/  CALL.REL.NOINC `($__internal_2_$__cuda_sm10x_tcgen05_guardrail_trap_unallocated_columns_being_dealloced) ;  /* 0x0000000c00687944 */ /* 0x004fea0003c00000 */
.L_x_237:
[----:B------:R-:W-:Y:S01]  /*11ba0*/  NOP ;  /* 0x0000000000007918 */ /* 0x000fe20000000000 */
[----:B----4-:R-:W-:Y:S05]  /*11bb0*/  EXIT ;  /* 0x000000000000794d */ /* 0x010fea0003800000 */
.L_x_34:
[----:B------:R-:W-:-:S07]  /*11bc0*/  MOV R0, UR17 ;  /* 0x0000001100007c02 */ /* 0x000fce0008000f00 */
.L_x_238:
[----:B-1----:R1:W3:Y:S02]  /*11bd0*/  SYNCS.PHASECHK.TRANS64.TRYWAIT P0, [R0+URZ+0x18], R3 ;  /* 0x00001803000075a7 */ /* 0x0022e400080011ff */
[----:B---3--:R-:W-:Y:S05]  /*11be0*/  @!P0 NANOSLEEP.SYNCS 0x989680 ;  /* 0x009896800000895d */ /* 0x008fea0003900000 */
[----:B------:R-:W3:Y:S02]  /*11bf0*/  @!P0 SYNCS.PHASECHK.TRANS64 P0, [R0+URZ+0x18], R3 ;  /* 0x00001803000085a7 */ /* 0x000ee400080010ff */
[----:B---3--:R-:W-:Y:S05]  /*11c00*/  @!P0 BRA `(.L_x_238) ;  /* 0xfffffffc00f08947 */ /* 0x008fea000383ffff */
[----:B------:R-:W-:Y:S05]  /*11c10*/  BRA `(.L_x_33) ;  /* 0xffffff2400d87947 */ /* 0x000fea000383ffff */
.L_x_41:
[----:B-1----:R-:W-:-:S07]  /*11c20*/  MOV R0, UR9 ;  /* 0x0000000900007c02 */ /* 0x002fce0008000f00 */
.L_x_239:
[----:B-1----:R1:W2:Y:S02]  /*11c30*/  SYNCS.PHASECHK.TRANS64.TRYWAIT P0, [R0+URZ+0x18], R3 ;  /* 0x00001803000075a7 */ /* 0x0022a400080011ff */
[----:B--2---:R-:W-:Y:S05]  /*11c40*/  @!P0 NANOSLEEP.SYNCS 0x989680 ;  /* 0x009896800000895d */ /* 0x004fea0003900000 */
[----:B------:R-:W2:Y:S02]  /*11c50*/  @!P0 SYNCS.PHASECHK.TRANS64 P0, [R0+URZ+0x18], R3 ;  /* 0x00001803000085a7 */ /* 0x000ea400080010ff */
[----:B--2---:R-:W-:Y:S05]  /*11c60*/  @!P0 BRA `(.L_x_239) ;  /* 0xfffffffc00f08947 */ /* 0x004fea000383ffff */
[----:B------:R-:W-:Y:S05]  /*11c70*/  BRA `(.L_x_40) ;  /* 0xffffff2800a07947 */ /* 0x000fea000383ffff */
.L_x_47:
[----:B------:R-:W-:-:S07]  /*11c80*/  MOV R0, UR4 ;  /* 0x0000000400007c02 */ /* 0x000fce0008000f00 */
.L_x_240:
[----:B-1----:R1:W2:Y:S02]  /*11c90*/  SYNCS.PHASECHK.TRANS64.TRYWAIT P0, [R0+URZ+0x160], R3 ;  /* 0x00016003000075a7 */ /* 0x0022a400080011ff */
[----:B--2---:R-:W-:Y:S05]  /*11ca0*/  @!P0 NANOSLEEP.SYNCS 0x989680 ;  /* 0x009896800000895d */ /* 0x004fea0003900000 */
[----:B------:R-:W2:Y:S02]  /*11cb0*/  @!P0 SYNCS.PHASECHK.TRANS64 P0, [R0+URZ+0x160], R3 ;  /* 0x00016003000085a7 */ /* 0x000ea400080010ff */
[----:B--2---:R-:W-:Y:S05]  /*11cc0*/  @!P0 BRA `(.L_x_240) ;  /* 0xfffffffc00f08947 */ /* 0x004fea000383ffff */
[----:B------:R-:W-:Y:S05]  /*11cd0*/  BRA `(.L_x_241) ;  /* 0xffffff2c00547947 */ /* 0x000fea000383ffff */
.L_x_50:
[----:B------:R-:W-:-:S07]  /*11ce0*/  MOV R0, UR4 ;  /* 0x0000000400007c02 */ /* 0x000fce0008000f00 */
.L_x_242:
[----:B-1----:R1:W2:Y:S02]  /*11cf0*/  SYNCS.PHASECHK.TRANS64.TRYWAIT P0, [R0+URZ], R3 ;  /* 0x00000003000075a7 */ /* 0x0022a400080011ff */
[----:B--2---:R-:W-:Y:S05]  /*11d00*/  @!P0 NANOSLEEP.SYNCS 0x989680 ;  /* 0x009896800000895d */ /* 0x004fea0003900000 */
[----:B------:R-:W2:Y:S02]  /*11d10*/  @!P0 SYNCS.PHASECHK.TRANS64 P0, [R0+URZ], R3 ;  /* 0x00000003000085a7 */ /* 0x000ea400080010ff */
[----:B--2---:R-:W-:Y:S05]  /*11d20*/  @!P0 BRA `(.L_x_242) ;  /* 0xfffffffc00f08947 */ /* 0x004fea000383ffff */
[----:B------:R-:W-:Y:S05]  /*11d30*/  BRA `(.L_x_243) ;  /* 0xffffff2c00bc7947 */ /* 0x000fea000383ffff */
.L_x_51:
[----:B------:R-:W-:-:S07]  /*11d40*/  MOV R0, UR4 ;  /* 0x0000000400007c02 */ /* 0x000fce0008000f00 */
.L_x_244:
[----:B-1----:R1:W2:Y:S02]  /*11d50*/  SYNCS.PHASECHK.TRANS64.TRYWAIT P0, [R0+URZ], R3 ;  /* 0x00000003000075a7 */ /* 0x0022a400080011ff */
[----:B--2---:R-:W-:Y:S05]  /*11d60*/  @!P0 NANOSLEEP.SYNCS 0x989680 ;  /* 0x009896800000895d */ /* 0x004fea0003900000 */
[----:B------:R-:W2:Y:S02]  /*11d70*/  @!P0 SYNCS.PHASECHK.TRANS64 P0, [R0+URZ], R3 ;  /* 0x00000003000085a7 */ /* 0x000ea400080010ff */
[----:B--2---:R-:W-:Y:S05]  /*11d80*/  @!P0 BRA `(.L_x_244) ;  /* 0xfffffffc00f08947 */ /* 0x004fea000383ffff */
[----:B------:R-:W-:Y:S05]  /*11d90*/  BRA `(.L_x_245) ;  /* 0xffffff2c00c87947 */ /* 0x000fea000383ffff */
.L_x_66:
[----:B------:R-:W-:-:S07]  /*11da0*/  MOV R17, UR4 ;  /* 0x0000000400117c02 */ /* 0x000fce0008000f00 */
.L_x_246:
[----:B--2---:R2:W3:Y:S02]  /*11db0*/  SYNCS.PHASECHK.TRANS64.TRYWAIT P0, [R17+URZ+0xc0], R16 ;  /* 0x0000c010110075a7 */ /* 0x0044e400080011ff */
[----:B---3--:R-:W-:Y:S05]  /*11dc0*/  @!P0 NANOSLEEP.SYNCS 0x989680 ;  /* 0x009896800000895d */ /* 0x008fea0003900000 */
[----:B------:R-:W3:Y:S02]  /*11dd0*/  @!P0 SYNCS.PHASECHK.TRANS64 P0, [R17+URZ+0xc0], R16 ;  /* 0x0000c010110085a7 */ /* 0x000ee400080010ff */
[----:B---3--:R-:W-:Y:S05]  /*11de0*/  @!P0 BRA `(.L_x_246) ;  /* 0xfffffffc00f08947 */ /* 0x008fea000383ffff */
[----:B------:R-:W-:Y:S05]  /*11df0*/  BRA `(.L_x_247) ;  /* 0xffffff4800bc7947 */ /* 0x000fea000383ffff */
.L_x_82:
[----:B------:R-:W-:-:S07]  /*11e00*/  MOV R11, UR4 ;  /* 0x00000004000b7c02 */ /* 0x000fce0008000f00 */
.L_x_248:
[----:B--2---:R2:W3:Y:S02]  /*11e10*/  SYNCS.PHASECHK.TRANS64.TRYWAIT P0, [R11+URZ+0xc0], R2 ;  /* 0x0000c0020b0075a7 */ /* 0x0044e400080011ff */
[----:B---3--:R-:W-:Y:S05]  /*11e20*/  @!P0 NANOSLEEP.SYNCS 0x989680 ;  /* 0x009896800000895d */ /* 0x008fea0003900000 */
[----:B------:R-:W3:Y:S02]  /*11e30*/  @!P0 SYNCS.PHASECHK.TRANS64 P0, [R11+URZ+0xc0], R2 ;  /* 0x0000c0020b0085a7 */ /* 0x000ee400080010ff */
[----:B---3--:R-:W-:Y:S05]  /*11e40*/  @!P0 BRA `(.L_x_248) ;  /* 0xfffffffc00f08947 */ /* 0x008fea000383ffff */
[----:B------:R-:W-:Y:S05]  /*11e50*/  BRA `(.L_x_249) ;  /* 0xffffff6400ac7947 */ /* 0x000fea000383ffff */
.L_x_91:
[----:B--2---:R2:W4:Y:S02]  /*11e60*/  SYNCS.PHASECHK.TRANS64.TRYWAIT P0, [R15+URZ+0x78], R6 ;  /* 0x000078060f0075a7 */ /* 0x00452400080011ff */
[----:B----4-:R-:W-:Y:S05]  /*11e70*/  @!P0 NANOSLEEP.SYNCS 0x989680 ;  /* 0x009896800000895d */ /* 0x010fea0003900000 */
[----:B------:R-:W4:Y:S02]  /*11e80*/  @!P0 SYNCS.PHASECHK.TRANS64 P0, [R15+URZ+0x78], R6 ;  /* 0x000078060f0085a7 */ /* 0x000f2400080010ff */
[----:B----4-:R-:W-:Y:S05]  /*11e90*/  @!P0 BRA `(.L_x_91) ;  /* 0xfffffffc00f08947 */ /* 0x010fea000383ffff */
[----:B------:R-:W-:Y:S05]  /*11ea0*/  BRA `(.L_x_88) ;  /* 0xffffff6c00c07947 */ /* 0x000fea000383ffff */
.L_x_95:
[----:B------:R-:W-:Y:S07]  /*11eb0*/  MOV R0, UR24 ;  /* 0x0000001800007c02 */ /* 0x000fee0008000f00 */
.L_x_250:
[----:B------:R1:W1:Y:S02]  /*11ec0*/  SYNCS.PHASECHK.TRANS64.TRYWAIT P0, [R0+URZ+0x50], R5 ;  /* 0x00005005000075a7 */ /* 0x00026400080011ff */
[----:B-1----:R-:W-:Y:S05]  /*11ed0*/  @!P0 NANOSLEEP.SYNCS 0x989680 ;  /* 0x009896800000895d */ /* 0x002fea0003900000 */
[----:B------:R-:W1:Y:S02]  /*11ee0*/  @!P0 SYNCS.PHASECHK.TRANS64 P0, [R0+URZ+0x50], R5 ;  /* 0x00005005000085a7 */ /* 0x000e6400080010ff */
[----:B-1----:R-:W-:Y:S05]  /*11ef0*/  @!P0 BRA `(.L_x_250) ;  /* 0xfffffffc00f08947 */ /* 0x002fea000383ffff */
[----:B------:R-:W-:Y:S05]  /*11f00*/  BRA `(.L_x_251) ;  /* 0xffffff7000447947 */ /* 0x000fea000383ffff */
.L_x_101:
[----:B------:R-:W-:Y:S07]  /*11f10*/  MOV R0, UR24 ;  /* 0x0000001800007c02 */ /* 0x000fee0008000f00 */
.L_x_252:
[----:B-1----:R1:W4:Y:S02]  /*11f20*/  SYNCS.PHASECHK.TRANS64.TRYWAIT P0, [R0+URZ+0x58], R5 ;  /* 0x00005805000075a7 */ /* 0x00232400080011ff */
[----:B----4-:R-:W-:Y:S05]  /*11f30*/  @!P0 NANOSLEEP.SYNCS 0x989680 ;  /* 0x009896800000895d */ /* 0x010fea0003900000 */
[----:B------:R-:W4:Y:S02]  /*11f40*/  @!P0 SYNCS.PHASECHK.TRANS64 P0, [R0+URZ+0x58], R5 ;  /* 0x00005805000085a7 */ /* 0x000f2400080010ff */
[----:B----4-:R-:W-:Y:S05]  /*11f50*/  @!P0 BRA `(.L_x_252) ;  /* 0xfffffffc00f08947 */ /* 0x010fea000383ffff */
[----:B------:R-:W-:Y:S05]  /*11f60*/  BRA `(.L_x_253) ;  /* 0xffffff70009c7947 */ /* 0x000fea000383ffff */
.L_x_107:
[----:B-1--4-:R-:W-:Y:S07]  /*11f70*/  MOV R0, UR24 ;  /* 0x0000001800007c02 */ /* 0x012fee0008000f00 */
.L_x_254:
[----:B-1----:R1:W4:Y:S02]  /*11f80*/  SYNCS.PHASECHK.TRANS64.TRYWAIT P0, [R0+URZ+0x60], R5 ;  /* 0x00006005000075a7 */ /* 0x00232400080011ff */
[----:B----4-:R-:W-:Y:S05]  /*11f90*/  @!P0 NANOSLEEP.SYNCS 0x989680 ;  /* 0x009896800000895d */ /* 0x010fea0003900000 */
[----:B------:R-:W4:Y:S02]  /*11fa0*/  @!P0 SYNCS.PHASECHK.TRANS64 P0, [R0+URZ+0x60], R5 ;  /* 0x00006005000085a7 */ /* 0x000f2400080010ff */
[----:B----4-:R-:W-:Y:S05]  /*11fb0*/  @!P0 BRA `(.L_x_254) ;  /* 0xfffffffc00f08947 */ /* 0x010fea000383ffff */
[----:B------:R-:W-:Y:S05]  /*11fc0*/  BRA `(.L_x_255) ;  /* 0xffffff7000f47947 */ /* 0x000fea000383ffff */
.L_x_113:
[----:B-1--4-:R-:W-:Y:S07]  /*11fd0*/  MOV R0, UR24 ;  /* 0x0000001800007c02 */ /* 0x012fee0008000f00 */
.L_x_256:
[----:B-1----:R1:W4:Y:S02]  /*11fe0*/  SYNCS.PHASECHK.TRANS64.TRYWAIT P0, [R0+URZ+0x68], R5 ;  /* 0x00006805000075a7 */ /* 0x00232400080011ff */
[----:B----4-:R-:W-:Y:S05]  /*11ff0*/  @!P0 NANOSLEEP.SYNCS 0x989680 ;  /* 0x009896800000895d */ /* 0x010fea0003900000 */
[----:B------:R-:W4:Y:S02]  /*12000*/  @!P0 SYNCS.PHASECHK.TRANS64 P0, [R0+URZ+0x68], R5 ;  /* 0x00006805000085a7 */ /* 0x000f2400080010ff */
[----:B----4-:R-:W-:Y:S05]  /*12010*/  @!P0 BRA `(.L_x_256) ;  /* 0xfffffffc00f08947 */ /* 0x010fea000383ffff */
[----:B------:R-:W-:Y:S05]  /*12020*/  BRA `(.L_x_257) ;  /* 0xffffff74004c7947 */ /* 0x000fea000383ffff */
.L_x_119:
[----:B----4-:R-:W-:Y:S07]  /*12030*/  MOV R0, UR8 ;  /* 0x0000000800007c02 */ /* 0x010fee0008000f00 */
.L_x_258:
[----:B-1----:R1:W4:Y:S02]  /*12040*/  SYNCS.PHASECHK.TRANS64.TRYWAIT P0, [R0+URZ+0x160], R5 ;  /* 0x00016005000075a7 */ /* 0x00232400080011ff */
[----:B----4-:R-:W-:Y:S05]  /*12050*/  @!P0 NANOSLEEP.SYNCS 0x989680 ;  /* 0x009896800000895d */ /* 0x010fea0003900000 */
[----:B------:R-:W4:Y:S02]  /*12060*/  @!P0 SYNCS.PHASECHK.TRANS64 P0, [R0+URZ+0x160], R5 ;  /* 0x00016005000085a7 */ /* 0x000f2400080010ff */
[----:B----4-:R-:W-:Y:S05]  /*12070*/  @!P0 BRA `(.L_x_258) ;  /* 0xfffffffc00f08947 */ /* 0x010fea000383ffff */
[----:B------:R-:W-:Y:S05]  /*12080*/  BRA `(.L_x_259) ;  /* 0xffffff7400b47947 */ /* 0x000fea000383ffff */
.L_x_123:
[----:B------:R-:W-:-:S07]  /*12090*/  MOV R0, UR24 ;  /* 0x0000001800007c02 */ /* 0x000fce0008000f00 */
.L_x_260:
[----:B-1----:R1:W2:Y:S02]  /*120a0*/  SYNCS.PHASECHK.TRANS64.TRYWAIT P0, [R0+URZ+0x50], R3 ;  /* 0x00005003000075a7 */ /* 0x0022a400080011ff */
[----:B--2---:R-:W-:Y:S05]  /*120b0*/  @!P0 NANOSLEEP.SYNCS 0x989680 ;  /* 0x009896800000895d */ /* 0x004fea0003900000 */
[----:B------:R-:W2:Y:S02]  /*120c0*/  @!P0 SYNCS.PHASECHK.TRANS64 P0, [R0+URZ+0x50], R3 ;  /* 0x00005003000085a7 */ /* 0x000ea400080010ff */
[----:B--2---:R-:W-:Y:S05]  /*120d0*/  @!P0 BRA `(.L_x_260) ;  /* 0xfffffffc00f08947 */ /* 0x004fea000383ffff */
[----:B------:R-:W-:Y:S05]  /*120e0*/  BRA `(.L_x_261) ;  /* 0xffffff7800207947 */ /* 0x000fea000383ffff */
.L_x_125:
[----:B-1----:R-:W-:-:S07]  /*120f0*/  MOV R0, UR24 ;  /* 0x0000001800007c02 */ /* 0x002fce0008000f00 */
.L_x_262:
[----:B-1----:R1:W2:Y:S02]  /*12100*/  SYNCS.PHASECHK.TRANS64.TRYWAIT P0, [R0+URZ+0x58], R3 ;  /* 0x00005803000075a7 */ /* 0x0022a400080011ff */
[----:B--2---:R-:W-:Y:S05]  /*12110*/  @!P0 NANOSLEEP.SYNCS 0x989680 ;  /* 0x009896800000895d */ /* 0x004fea0003900000 */
[----:B------:R-:W2:Y:S02]  /*12120*/  @!P0 SYNCS.PHASECHK.TRANS64 P0, [R0+URZ+0x58], R3 ;  /* 0x00005803000085a7 */ /* 0x000ea400080010ff */
[----:B--2---:R-:W-:Y:S05]  /*12130*/  @!P0 BRA `(.L_x_262) ;  /* 0xfffffffc00f08947 */ /* 0x004fea000383ffff */
[----:B------:R-:W-:Y:S05]  /*12140*/  BRA `(.L_x_263) ;  /* 0xffffff7800187947 */ /* 0x000fea000383ffff */
.L_x_127:
[----:B-1----:R-:W-:-:S07]  /*12150*/  MOV R0, UR24 ;  /* 0x0000001800007c02 */ /* 0x002fce0008000f00 */
.L_x_264:
[----:B-1----:R1:W2:Y:S02]  /*12160*/  SYNCS.PHASECHK.TRANS64.TRYWAIT P0, [R0+URZ+0x60], R3 ;  /* 0x00006003000075a7 */ /* 0x0022a400080011ff */
[----:B--2---:R-:W-:Y:S05]  /*12170*/  @!P0 NANOSLEEP.SYNCS 0x989680 ;  /* 0x009896800000895d */ /* 0x004fea0003900000 */
[----:B------:R-:W2:Y:S02]  /*12180*/  @!P0 SYNCS.PHASECHK.TRANS64 P0, [R0+URZ+0x60], R3 ;  /* 0x00006003000085a7 */ /* 0x000ea400080010ff */
[----:B--2---:R-:W-:Y:S05]  /*12190*/  @!P0 BRA `(.L_x_264) ;  /* 0xfffffffc00f08947 */ /* 0x004fea000383ffff */
[----:B------:R-:W-:Y:S05]  /*121a0*/  BRA `(.L_x_265) ;  /* 0xffffff7800107947 */ /* 0x000fea000383ffff */
.L_x_136:
[----:B------:R-:W-:Y:S07]  /*121b0*/  MOV R0, UR6 ;  /* 0x0000000600007c02 */ /* 0x000fee0008000f00 */
.L_x_266:
[----:B---3--:R3:W1:Y:S02]  /*121c0*/  SYNCS.PHASECHK.TRANS64.TRYWAIT P0, [R0+URZ+0x160], R3 ;  /* 0x00016003000075a7 */ /* 0x00866400080011ff */
[----:B-1----:R-:W-:Y:S05]  /*121d0*/  @!P0 NANOSLEEP.SYNCS 0x989680 ;  /* 0x009896800000895d */ /* 0x002fea0003900000 */
[----:B------:R-:W1:Y:S02]  /*121e0*/  @!P0 SYNCS.PHASECHK.TRANS64 P0, [R0+URZ+0x160], R3 ;  /* 0x00016003000085a7 */ /* 0x000e6400080010ff */
[----:B-1----:R-:W-:Y:S05]  /*121f0*/  @!P0 BRA `(.L_x_266) ;  /* 0xfffffffc00f08947 */ /* 0x002fea000383ffff */
[----:B------:R-:W-:Y:S05]  /*12200*/  BRA `(.L_x_267) ;  /* 0xffffff8000b47947 */ /* 0x000fea000383ffff */
.L_x_145:
[----:B------:R-:W-:Y:S07]  /*12210*/  MOV R15, 0xffffffff ;  /* 0xffffffff000f7802 */ /* 0x000fee0000000f00 */
[----:B---345:R-:W-:Y:S05]  /*12220*/  WARPSYNC.COLLECTIVE R15, `(.L_x_268) ;  /* 0x000000000f0c7348 */ /* 0x038fea0003c00000 */
[----:B------:R-:W-:Y:S02]  /*12230*/  ELECT P6, UR79, PT ;  /* 0x00000000004f782f */ /* 0x000fe400038c0000 */
[----:B----4-:R-:W-:Y:S01]  /*12240*/  MOV R14, UR79 ;  /* 0x0000004f000e7c02 */ /* 0x010fe20008000f00 */
[----:B---3-5:R-:W-:Y:S10]  /*12250*/  ENDCOLLECTIVE ;  /* 0x000000000000791b */ /* 0x028ff40003800000 */
.L_x_268:
[----:B------:R-:W-:Y:S05]  /*12260*/  BRA `(.L_x_269) ;  /* 0xffffff8400c47947 */ /* 0x000fea000383ffff */
.L_x_150:
[----:B--2---:R-:W-:Y:S04]  /*12270*/  MOV R3, UR43 ;  /* 0x0000002b00037c02 */ /* 0x004fe80008000f00 */
[----:B------:R2:W1:Y:S03]  /*12280*/  SYNCS.PHASECHK.TRANS64.TRYWAIT P0, [R3+URZ+0x30], R2 ;  /* 0x00003002030075a7 */ /* 0x00046600080011ff */
[----:B-1----:R-:W-:Y:S05]  /*12290*/  @!P0 NANOSLEEP.SYNCS 0x989680 ;  /* 0x009896800000895d */ /* 0x002fea0003900000 */
[----:B------:R-:W1:Y:S02]  /*122a0*/  @!P0 SYNCS.PHASECHK.TRANS64 P0, [R3+URZ+0x30], R2 ;  /* 0x00003002030085a7 */ /* 0x000e6400080010ff */
[----:B-1----:R-:W-:Y:S05]  /*122b0*/  @!P0 BRA `(.L_x_150) ;  /* 0xfffffffc00ec8947 */ /* 0x002fea000383ffff */
[----:B------:R-:W-:Y:S05]  /*122c0*/  BRA `(.L_x_149) ;  /* 0xffffff8800647947 */ /* 0x000fea000383ffff */
.L_x_154:
[----:B------:R1:W1:Y:S02]  /*122d0*/  SYNCS.PHASECHK.TRANS64.TRYWAIT P1, [R97+URZ+0x100], R0 ;  /* 0x00010000610075a7 */ /* 0x00026400080211ff */
[----:B-1----:R-:W-:Y:S05]  /*122e0*/  @!P1 NANOSLEEP.SYNCS 0x989680 ;  /* 0x009896800000995d */ /* 0x002fea0003900000 */
[----:B------:R-:W1:Y:S02]  /*122f0*/  @!P1 SYNCS.PHASECHK.TRANS64 P1, [R97+URZ+0x100], R0 ;  /* 0x00010000610095a7 */ /* 0x000e6400080210ff */
[----:B-1----:R-:W-:Y:S05]  /*12300*/  @!P1 BRA `(.L_x_154) ;  /* 0xfffffffc00f09947 */ /* 0x002fea000383ffff */
[----:B------:R-:W-:Y:S05]  /*12310*/  BRA `(.L_x_153) ;  /* 0xffffff8800fc7947 */ /* 0x000fea000383ffff */
.L_x_161:
[----:B--2---:R-:W-:Y:S04]  /*12320*/  MOV R3, UR43 ;  /* 0x0000002b00037c02 */ /* 0x004fe80008000f00 */
[----:B------:R2:W3:Y:S03]  /*12330*/  SYNCS.PHASECHK.TRANS64.TRYWAIT P1, [R3+URZ+0x38], R0 ;  /* 0x00003800030075a7 */ /* 0x0004e600080211ff */
[----:B---3--:R-:W-:Y:S05]  /*12340*/  @!P1 NANOSLEEP.SYNCS 0x989680 ;  /* 0x009896800000995d */ /* 0x008fea0003900000 */
[----:B------:R-:W3:Y:S02]  /*12350*/  @!P1 SYNCS.PHASECHK.TRANS64 P1, [R3+URZ+0x38], R0 ;  /* 0x00003800030095a7 */ /* 0x000ee400080210ff */
[----:B---3--:R-:W-:Y:S05]  /*12360*/  @!P1 BRA `(.L_x_161) ;  /* 0xfffffffc00ec9947 */ /* 0x008fea000383ffff */
[----:B------:R-:W-:Y:S05]  /*12370*/  BRA `(.L_x_160) ;  /* 0xffffff9800147947 */ /* 0x000fea000383ffff */
.L_x_169:
[----:B--2---:R-:W-:Y:S04]  /*12380*/  MOV R0, UR43 ;  /* 0x0000002b00007c02 */ /* 0x004fe80008000f00 */
[----:B------:R2:W1:Y:S03]  /*12390*/  SYNCS.PHASECHK.TRANS64.TRYWAIT P1, [R0+URZ+0x40], R3 ;  /* 0x00004003000075a7 */ /* 0x00046600080211ff */
[----:B-1----:R-:W-:Y:S05]  /*123a0*/  @!P1 NANOSLEEP.SYNCS 0x989680 ;  /* 0x009896800000995d */ /* 0x002fea0003900000 */
[----:B------:R-:W1:Y:S02]  /*123b0*/  @!P1 SYNCS.PHASECHK.TRANS64 P1, [R0+URZ+0x40], R3 ;  /* 0x00004003000095a7 */ /* 0x000e6400080210ff */
[----:B-1----:R-:W-:Y:S05]  /*123c0*/  @!P1 BRA `(.L_x_169) ;  /* 0xfffffffc00ec9947 */ /* 0x002fea000383ffff */
[----:B------:R-:W-:Y:S05]  /*123d0*/  BRA `(.L_x_168) ;  /* 0xffffffa4007c7947 */ /* 0x000fea000383ffff */
.L_x_177:
[----:B--2---:R-:W-:Y:S04]  /*123e0*/  MOV R0, UR43 ;  /* 0x0000002b00007c02 */ /* 0x004fe80008000f00 */
[----:B------:R2:W1:Y:S03]  /*123f0*/  SYNCS.PHASECHK.TRANS64.TRYWAIT P1, [R0+URZ+0x48], R3 ;  /* 0x00004803000075a7 */ /* 0x00046600080211ff */
[----:B-1----:R-:W-:Y:S05]  /*12400*/  @!P1 NANOSLEEP.SYNCS 0x989680 ;  /* 0x009896800000995d */ /* 0x002fea0003900000 */
[----:B------:R-:W1:Y:S02]  /*12410*/  @!P1 SYNCS.PHASECHK.TRANS64 P1, [R0+URZ+0x48], R3 ;  /* 0x00004803000095a7 */ /* 0x000e6400080210ff */
[----:B-1----:R-:W-:Y:S05]  /*12420*/  @!P1 BRA `(.L_x_177) ;  /* 0xfffffffc00ec9947 */ /* 0x002fea000383ffff */
[----:B------:R-:W-:Y:S05]  /*12430*/  BRA `(.L_x_176) ;  /* 0xffffffb000f47947 */ /* 0x000fea000383ffff */
.L_x_189:
[----:B------:R-:W-:Y:S07]  /*12440*/  MOV R4, UR25 ;  /* 0x0000001900047c02 */ /* 0x000fee0008000f00 */
.L_x_270:
[----:B--2---:R2:W4:Y:S02]  /*12450*/  SYNCS.PHASECHK.TRANS64.TRYWAIT P0, [R4+URZ+0x80], R5 ;  /* 0x00008005040075a7 */ /* 0x00452400080011ff */
[----:B----4-:R-:W-:Y:S05]  /*12460*/  @!P0 NANOSLEEP.SYNCS 0x989680 ;  /* 0x009896800000895d */ /* 0x010fea0003900000 */
[----:B------:R-:W4:Y:S02]  /*12470*/  @!P0 SYNCS.PHASECHK.TRANS64 P0, [R4+URZ+0x80], R5 ;  /* 0x00008005040085a7 */ /* 0x000f2400080010ff */
[----:B----4-:R-:W-:Y:S05]  /*12480*/  @!P0 BRA `(.L_x_270) ;  /* 0xfffffffc00f08947 */ /* 0x010fea000383ffff */
[----:B------:R-:W-:Y:S05]  /*12490*/  BRA `(.L_x_271) ;  /* 0xffffffcc00107947 */ /* 0x000fea000383ffff */
.L_x_192:
[----:B------:R-:W-:Y:S07]  /*124a0*/  MOV R4, UR25 ;  /* 0x0000001900047c02 */ /* 0x000fee0008000f00 */
.L_x_272:
[----:B-1----:R1:W2:Y:S02]  /*124b0*/  SYNCS.PHASECHK.TRANS64.TRYWAIT P1, [R4+URZ+0x1a0], R5 ;  /* 0x0001a005040075a7 */ /* 0x0022a400080211ff */
[----:B--2---:R-:W-:Y:S05]  /*124c0*/  @!P1 NANOSLEEP.SYNCS 0x989680 ;  /* 0x009896800000995d */ /* 0x004fea0003900000 */
[----:B------:R-:W2:Y:S02]  /*124d0*/  @!P1 SYNCS.PHASECHK.TRANS64 P1, [R4+URZ+0x1a0], R5 ;  /* 0x0001a005040095a7 */ /* 0x000ea400080210ff */
[----:B--2---:R-:W-:Y:S05]  /*124e0*/  @!P1 BRA `(.L_x_272) ;  /* 0xfffffffc00f09947 */ /* 0x004fea000383ffff */
[----:B------:R-:W-:Y:S05]  /*124f0*/  BRA `(.L_x_273) ;  /* 0xffffffcc006c7947 */ /* 0x000fea000383ffff */
.L_x_208:
[----:B--2---:R-:W-:-:S04]  /*12500*/  MOV R0, UR6 ;  /* 0x0000000600007c02 */ /* 0x004fc80008000f00 */
[----:B------:R2:W3:Y:S03]  /*12510*/  SYNCS.PHASECHK.TRANS64.TRYWAIT P0, [R0+URZ+0x8], R5 ;  /* 0x00000805000075a7 */ /* 0x0004e600080011ff */
[----:B---3--:R-:W-:Y:S05]  /*12520*/  @!P0 NANOSLEEP.SYNCS 0x989680 ;  /* 0x009896800000895d */ /* 0x008fea0003900000 */
[----:B------:R-:W3:Y:S02]  /*12530*/  @!P0 SYNCS.PHASECHK.TRANS64 P0, [R0+URZ+0x8], R5 ;  /* 0x00000805000085a7 */ /* 0x000ee400080010ff */
[----:B---3--:R-:W-:Y:S05]  /*12540*/  @!P0 BRA `(.L_x_208) ;  /* 0xfffffffc00ec8947 */ /* 0x008fea000383ffff */
[----:B------:R-:W-:Y:S05]  /*12550*/  BRA `(.L_x_207) ;  /* 0xffffffe000647947 */ /* 0x000fea000383ffff */
.L_x_210:
[----:B------:R-:W-:Y:S01]  /*12560*/  BSSY B0, `(.L_x_274) ;  /* 0x0000006000007945 */ /* 0x000fe20003800000 */
[----:B------:R-:W-:-:S07]  /*12570*/  MOV R15, 0xffffffff ;  /* 0xffffffff000f7802 */ /* 0x000fce0000000f00 */
[----:B-12-45:R-:W-:Y:S05]  /*12580*/  WARPSYNC.COLLECTIVE R15, `(.L_x_275) ;  /* 0x000000000f0c7348 */ /* 0x036fea0003c00000 */
[----:B------:R-:W-:Y:S02]  /*12590*/  ELECT P6, UR79, PT ;  /* 0x00000000004f782f */ /* 0x000fe400038c0000 */
[----:B----4-:R-:W-:Y:S01]  /*125a0*/  MOV R14, UR79 ;  /* 0x0000004f000e7c02 */ /* 0x010fe20008000f00 */
[----:B-12--5:R-:W-:Y:S10]  /*125b0*/  ENDCOLLECTIVE ;  /* 0x000000000000791b */ /* 0x026ff40003800000 */
.L_x_275:
[----:B------:R-:W-:Y:S05]  /*125c0*/  BSYNC B0 ;  /* 0x0000000000007941 */ /* 0x000fea0003800000 */
.L_x_274:
[----:B------:R-:W-:Y:S05]  /*125d0*/  BRA `(.L_x_276) ;  /* 0xffffffe000947947 */ /* 0x000fea000383ffff */
.L_x_212:
[----:B--2---:R-:W-:-:S04]  /*125e0*/  MOV R0, UR6 ;  /* 0x0000000600007c02 */ /* 0x004fc80008000f00 */
[----:B------:R2:W3:Y:S03]  /*125f0*/  SYNCS.PHASECHK.TRANS64.TRYWAIT P0, [R0+URZ+0x8], R3 ;  /* 0x00000803000075a7 */ /* 0x0004e600080011ff */
[----:B---3--:R-:W-:Y:S05]  /*12600*/  @!P0 NANOSLEEP.SYNCS 0x989680 ;  /* 0x009896800000895d */ /* 0x008fea0003900000 */
[----:B------:R-:W3:Y:S02]  /*12610*/  @!P0 SYNCS.PHASECHK.TRANS64 P0, [R0+URZ+0x8], R3 ;  /* 0x00000803000085a7 */ /* 0x000ee400080010ff */
[----:B---3--:R-:W-:Y:S05]  /*12620*/  @!P0 BRA `(.L_x_212) ;  /* 0xfffffffc00ec8947 */ /* 0x008fea000383ffff */
[----:B------:R-:W-:Y:S05]  /*12630*/  BRA `(.L_x_211) ;  /* 0xffffffe000987947 */ /* 0x000fea000383ffff */
.L_x_215:
[----:B-1----:R-:W-:-:S07]  /*12640*/  MOV R3, UR8 ;  /* 0x0000000800037c02 */ /* 0x002fce0008000f00 */
.L_x_277:
[----:B-1----:R1:W3:Y:S02]  /*12650*/  SYNCS.PHASECHK.TRANS64.TRYWAIT P0, [R3+URZ+0x120], R4 ;  /* 0x00012004030075a7 */ /* 0x0022e400080011ff */
[----:B---3--:R-:W-:Y:S05]  /*12660*/  @!P0 NANOSLEEP.SYNCS 0x989680 ;  /* 0x009896800000895d */ /* 0x008fea0003900000 */
[----:B------:R-:W3:Y:S02]  /*12670*/  @!P0 SYNCS.PHASECHK.TRANS64 P0, [R3+URZ+0x120], R4 ;  /* 0x00012004030085a7 */ /* 0x000ee400080010ff */
[----:B---3--:R-:W-:Y:S05]  /*12680*/  @!P0 BRA `(.L_x_277) ;  /* 0xfffffffc00f08947 */ /* 0x008fea000383ffff */
[----:B------:R-:W-:Y:S05]  /*12690*/  BRA `(.L_x_278) ;  /* 0xffffffe400847947 */ /* 0x000fea000383ffff */
.L_x_217:
[----:B------:R-:W-:Y:S07]  /*126a0*/  MOV R3, UR13 ;  /* 0x0000000d00037c02 */ /* 0x000fee0008000f00 */
.L_x_279:
[----:B-1----:R1:W2:Y:S02]  /*126b0*/  SYNCS.PHASECHK.TRANS64.TRYWAIT P0, [R3+URZ], R4 ;  /* 0x00000004030075a7 */ /* 0x0022a400080011ff */
[----:B--2---:R-:W-:Y:S05]  /*126c0*/  @!P0 NANOSLEEP.SYNCS 0x989680 ;  /* 0x009896800000895d */ /* 0x004fea0003900000 */
[----:B------:R-:W2:Y:S02]  /*126d0*/  @!P0 SYNCS.PHASECHK.TRANS64 P0, [R3+URZ], R4 ;  /* 0x00000004030085a7 */ /* 0x000ea400080010ff */
[----:B--2---:R-:W-:Y:S05]  /*126e0*/  @!P0 BRA `(.L_x_279) ;  /* 0xfffffffc00f08947 */ /* 0x004fea000383ffff */
[----:B------:R-:W-:Y:S05]  /*126f0*/  BRA `(.L_x_216) ;  /* 0xffffffe400e47947 */ /* 0x000fea000383ffff */
.L_x_221:
[----:B------:R-:W-:-:S07]  /*12700*/  MOV R3, UR6 ;  /* 0x0000000600037c02 */ /* 0x000fce0008000f00 */
.L_x_280:
[----:B-1----:R1:W2:Y:S02]  /*12710*/  SYNCS.PHASECHK.TRANS64.TRYWAIT P0, [R3+URZ+0x160], R4 ;  /* 0x00016004030075a7 */ /* 0x0022a400080011ff */
[----:B--2---:R-:W-:Y:S05]  /*12720*/  @!P0 NANOSLEEP.SYNCS 0x989680 ;  /* 0x009896800000895d */ /* 0x004fea0003900000 */
[----:B------:R-:W2:Y:S02]  /*12730*/  @!P0 SYNCS.PHASECHK.TRANS64 P0, [R3+URZ+0x160], R4 ;  /* 0x00016004030085a7 */ /* 0x000ea400080010ff */
[----:B--2---:R-:W-:Y:S05]  /*12740*/  @!P0 BRA `(.L_x_280) ;  /* 0xfffffffc00f08947 */ /* 0x004fea000383ffff */
[----:B------:R-:W-:Y:S05]  /*12750*/  BRA `(.L_x_281) ;  /* 0xffffffec00107947 */ /* 0x000fea000383ffff */
.L_x_226:
[----:B-1----:R-:W-:-:S07]  /*12760*/  MOV R0, UR6 ;  /* 0x0000000600007c02 */ /* 0x002fce0008000f00 */
.L_x_282:
[----:B-1----:R1:W3:Y:S02]  /*12770*/  SYNCS.PHASECHK.TRANS64.TRYWAIT P0, [R0+URZ+0x120], R3 ;  /* 0x00012003000075a7 */ /* 0x0022e400080011ff */
[----:B---3--:R-:W-:Y:S05]  /*12780*/  @!P0 NANOSLEEP.SYNCS 0x989680 ;  /* 0x009896800000895d */ /* 0x008fea0003900000 */
[----:B------:R-:W3:Y:S02]  /*12790*/  @!P0 SYNCS.PHASECHK.TRANS64 P0, [R0+URZ+0x120], R3 ;  /* 0x00012003000085a7 */ /* 0x000ee400080010ff */
[----:B---3--:R-:W-:Y:S05]  /*127a0*/  @!P0 BRA `(.L_x_282) ;  /* 0xfffffffc00f08947 */ /* 0x008fea000383ffff */
[----:B------:R-:W-:Y:S05]  /*127b0*/  BRA `(.L_x_283) ;  /* 0xffffffec00987947 */ /* 0x000fea000383ffff */
.L_x_228:
[----:B------:R-:W-:-:S07]  /*127c0*/  MOV R0, UR7 ;  /* 0x0000000700007c02 */ /* 0x000fce0008000f00 */
.L_x_284:
[----:B-1----:R1:W3:Y:S02]  /*127d0*/  SYNCS.PHASECHK.TRANS64.TRYWAIT P0, [R0+URZ+0x120], R3 ;  /* 0x00012003000075a7 */ /* 0x0022e400080011ff */
[----:B---3--:R-:W-:Y:S05]  /*127e0*/  @!P0 NANOSLEEP.SYNCS 0x989680 ;  /* 0x009896800000895d */ /* 0x008fea0003900000 */
[----:B------:R-:W3:Y:S02]  /*127f0*/  @!P0 SYNCS.PHASECHK.TRANS64 P0, [R0+URZ+0x120], R3 ;  /* 0x00012003000085a7 */ /* 0x000ee400080010ff */
[----:B---3--:R-:W-:Y:S05]  /*12800*/  @!P0 BRA `(.L_x_284) ;  /* 0xfffffffc00f08947 */ /* 0x008fea000383ffff */
[----:B------:R-:W-:Y:S05]  /*12810*/  BRA `(.L_x_285) ;  /* 0xffffffec00b07947 */ /* 0x000fea000383ffff */
.L_x_230:
[----:B------:R-:W-:-:S07]  /*12820*/  MOV R0, UR7 ;  /* 0x0000000700007c02 */ /* 0x000fce0008000f00 */
.L_x_286:
[----:B-1----:R1:W3:Y:S02]  /*12830*/  SYNCS.PHASECHK.TRANS64.TRYWAIT P0, [R0+URZ+0x120], R3 ;  /* 0x00012003000075a7 */ /* 0x0022e400080011ff */
[----:B---3--:R-:W-:Y:S05]  /*12840*/  @!P0 NANOSLEEP.SYNCS 0x989680 ;  /* 0x009896800000895d */ /* 0x008fea0003900000 */
[----:B------:R-:W3:Y:S02]  /*12850*/  @!P0 SYNCS.PHASECHK.TRANS64 P0, [R0+URZ+0x120], R3 ;  /* 0x00012003000085a7 */ /* 0x000ee400080010ff */
[----:B---3--:R-:W-:Y:S05]  /*12860*/  @!P0 BRA `(.L_x_286) ;  /* 0xfffffffc00f08947 */ /* 0x008fea000383ffff */
[----:B------:R-:W-:Y:S05]  /*12870*/  BRA `(.L_x_287) ;  /* 0xffffffec00c87947 */ /* 0x000fea000383ffff */
.L_x_234:
[----:B------:R-:W-:-:S07]  /*12880*/  MOV R0, UR4 ;  /* 0x0000000400007c02 */ /* 0x000fce0008000f00 */
.L_x_288:
[----:B-1----:R1:W3:Y:S02]  /*12890*/  SYNCS.PHASECHK.TRANS64.TRYWAIT P1, [R0+URZ+0x150], R3 ;  /* 0x00015003000075a7 */ /* 0x0022e400080211ff */
[----:B---3--:R-:W-:Y:S05]  /*128a0*/  @!P1 NANOSLEEP.SYNCS 0x989680 ;  /* 0x009896800000995d */ /* 0x008fea0003900000 */
[----:B------:R-:W3:Y:S02]  /*128b0*/  @!P1 SYNCS.PHASECHK.TRANS64 P1, [R0+URZ+0x150], R3 ;  /* 0x00015003000095a7 */ /* 0x000ee400080210ff */
[----:B---3--:R-:W-:Y:S05]  /*128c0*/  @!P1 BRA `(.L_x_288) ;  /* 0xfffffffc00f09947 */ /* 0x008fea000383ffff */
[----:B------:R-:W-:Y:S05]  /*128d0*/  BRA `(.L_x_289) ;  /* 0xfffffff0001c7947 */ /* 0x000fea000383ffff */
        .weak           $__internal_0_$__cuda_sm10x_tcgen05_guardrail_trap_col_being_dealloced_not_returned_by_alloc
        .type           $__internal_0_$__cuda_sm10x_tcgen05_guardrail_trap_col_being_dealloced_not_returned_by_alloc,@function
        .size           $__internal_0_$__cuda_sm10x_tcgen05_guardrail_trap_col_being_dealloced_not_returned_by_alloc,($__internal_1_$__cuda_sm10x_tcgen05_guardrail_trap_phase_invalid_during_alloc - $__internal_0_$__cuda_sm10x_tcgen05_guardrail_trap_col_being_dealloced_not_returned_by_alloc)
$__internal_0_$__cuda_sm10x_tcgen05_guardrail_trap_col_being_dealloced_not_returned_by_alloc:
[----:B------:R-:W-:Y:S05]  /*128e0*/  BPT.TRAP 0x1 ;  /* 0x000000040000795c */ /* 0x000fea0000300000 */
[----:B------:R-:W-:-:S04]  /*128f0*/  HFMA2 R3, -RZ, RZ, 0, 0 ;  /* 0x00000000ff037431 */ /* 0x000fc800000001ff */
[----:B------:R-:W-:Y:S05]  /*12900*/  RET.REL.NODEC R2 `(_ZN7cutlass13device_kernelINS_4gemm6kernel13GemmUniversalINS1_17GroupProblemShapeIN4cute5tupleIJiiiEEEEENS1_10collective13CollectiveMmaINS1_40MainloopSm100ArrayTmaUmmaWarpSpecializedILi3ELi8ELi4ENS6_IJNS5_1CILi2EEENSC_ILi1EEESE_EEEEENS6_IJNSC_ILi256EEENSC_ILi128EEESI_EEENS_6half_tEPNS6_IJlSE_NSC_ILi0EEEEEESK_SN_NS5_8TiledMMAINS5_8MMA_AtomIJNS5_26SM100_MMA_F16BF16_2x1SM_SSISK_SK_fLi256ELi128ELNS5_4UMMA5MajorE0ELSS_0ELNSR_7ScaleInE0ELST_0EEEEEENS5_6LayoutINS6_IJSE_SE_SE_EEENS6_IJSL_SL_SL_EEEEENS6_IJNS5_10UnderscoreES10_S10_EEEEENS5_18SM100_TMA_2SM_LOADENS5_14ComposedLayoutINS5_7SwizzleILi3ELi4ELi3EEENS5_18smem_ptr_flag_bitsILi16EEENSW_INS6_IJNSC_ILi8EEENSC_ILi64EEEEEENS6_IJS1A_SE_EEEEEEEvNS5_8identityES13_S1E_vS1F_EENS_8epilogue10collective18CollectiveEpilogueINS1H_31Sm100PtrArrayTmaWarpSpecializedILi4ELi2ELi32ELb1ELb0EEEJNS6_IJSI_SI_SI_EEENS6_IJNSW_ISI_SE_EENSW_INSC_ILi32EEESE_EEEEESK_PNS6_IJSE_lSL_EEESK_S1S_NS1H_6fusion15FusionCallbacksIS1L_NS1T_17LinearCombinationISK_fSK_fLNS_15FloatRoundStyleE2EEES1M_S1Q_JEEENS5_5SM1004TMEM4LOAD26SM100_TMEM_LOAD_16dp256b4xENS5_13SM90_TMA_LOADENS14_IS16_S18_NSW_INS6_IJS1A_S19_EEENS6_IJSE_S1A_EEEEEEENS5_17SM75_U16x8_LDSM_TENS5_14SM90_TMA_STOREES27_NS5_17SM90_U16x8_STSM_TENS5_39AutoVectorizingCopyWithAssumedAlignmentILi128EEEEEEvvEEEEvNT_6ParamsE) ;  /* 0xfffffed402bc7950 */ /* 0x000fea0003c3ffff */
        .weak           $__internal_1_$__cuda_sm10x_tcgen05_guardrail_trap_phase_invalid_during_alloc
        .type           $__internal_1_$__cuda_sm10x_tcgen05_guardrail_trap_phase_invalid_during_alloc,@function
        .size           $__internal_1_$__cuda_sm10x_tcgen05_guardrail_trap_phase_invalid_during_alloc,($__internal_2_$__cuda_sm10x_tcgen05_guardrail_trap_unallocated_columns_being_dealloced - $__internal_1_$__cuda_sm10x_tcgen05_guardrail_trap_phase_invalid_during_alloc)
$__internal_1_$__cuda_sm10x_tcgen05_guardrail_trap_phase_invalid_during_alloc:
[----:B------:R-:W-:Y:S05]  /*12910*/  BPT.TRAP 0x1 ;  /* 0x000000040000795c */ /* 0x000fea0000300000 */
[----:B------:R-:W-:-:S04]  /*12920*/  MOV R3, 0x0 ;  /* 0x0000000000037802 */ /* 0x000fc80000000f00 */
[----:B------:R-:W-:Y:S05]  /*12930*/  RET.REL.NODEC R2 `(_ZN7cutlass13device_kernelINS_4gemm6kernel13GemmUniversalINS1_17GroupProblemShapeIN4cute5tupleIJiiiEEEEENS1_10collective13CollectiveMmaINS1_40MainloopSm100ArrayTmaUmmaWarpSpecializedILi3ELi8ELi4ENS6_IJNS5_1CILi2EEENSC_ILi1EEESE_EEEEENS6_IJNSC_ILi256EEENSC_ILi128EEESI_EEENS_6half_tEPNS6_IJlSE_NSC_ILi0EEEEEESK_SN_NS5_8TiledMMAINS5_8MMA_AtomIJNS5_26SM100_MMA_F16BF16_2x1SM_SSISK_SK_fLi256ELi128ELNS5_4UMMA5MajorE0ELSS_0ELNSR_7ScaleInE0ELST_0EEEEEENS5_6LayoutINS6_IJSE_SE_SE_EEENS6_IJSL_SL_SL_EEEEENS6_IJNS5_10UnderscoreES10_S10_EEEEENS5_18SM100_TMA_2SM_LOADENS5_14ComposedLayoutINS5_7SwizzleILi3ELi4ELi3EEENS5_18smem_ptr_flag_bitsILi16EEENSW_INS6_IJNSC_ILi8EEENSC_ILi64EEEEEENS6_IJS1A_SE_EEEEEEEvNS5_8identityES13_S1E_vS1F_EENS_8epilogue10collective18CollectiveEpilogueINS1H_31Sm100PtrArrayTmaWarpSpecializedILi4ELi2ELi32ELb1ELb0EEEJNS6_IJSI_SI_SI_EEENS6_IJNSW_ISI_SE_EENSW_INSC_ILi32EEESE_EEEEESK_PNS6_IJSE_lSL_EEESK_S1S_NS1H_6fusion15FusionCallbacksIS1L_NS1T_17LinearCombinationISK_fSK_fLNS_15FloatRoundStyleE2EEES1M_S1Q_JEEENS5_5SM1004TMEM4LOAD26SM100_TMEM_LOAD_16dp256b4xENS5_13SM90_TMA_LOADENS14_IS16_S18_NSW_INS6_IJS1A_S19_EEENS6_IJSE_S1A_EEEEEEENS5_17SM75_U16x8_LDSM_TENS5_14SM90_TMA_STOREES27_NS5_17SM90_U16x8_STSM_TENS5_39AutoVectorizingCopyWithAssumedAlignmentILi128EEEEEEvvEEEEvNT_6ParamsE) ;  /* 0xfffffed402b07950 */ /* 0x000fea0003c3ffff */
        .weak           $__internal_2_$__cuda_sm10x_tcgen05_guardrail_trap_unallocated_columns_being_dealloced
        .type           $__internal_2_$__cuda_sm10x_tcgen05_guardrail_trap_unallocated_columns_being_dealloced,@function
        .size           $__internal_2_$__cuda_sm10x_tcgen05_guardrail_trap_unallocated_columns_being_dealloced,($__internal_3_$__cuda_sm20_div_u64 - $__internal_2_$__cuda_sm10x_tcgen05_guardrail_trap_unallocated_columns_being_dealloced)
$__internal_2_$__cuda_sm10x_tcgen05_guardrail_trap_unallocated_columns_being_dealloced:
[----:B------:R-:W-:Y:S05]  /*12940*/  BPT.TRAP 0x1 ;  /* 0x000000040000795c */ /* 0x000fea0000300000 */
[----:B------:R-:W-:-:S04]  /*12950*/  HFMA2 R3, -RZ, RZ, 0, 0 ;  /* 0x00000000ff037431 */ /* 0x000fc800000001ff */
[----:B------:R-:W-:Y:S05]  /*12960*/  RET.REL.NODEC R2 `(_ZN7cutlass13device_kernelINS_4gemm6kernel13GemmUniversalINS1_17GroupProblemShapeIN4cute5tupleIJiiiEEEEENS1_10collective13CollectiveMmaINS1_40MainloopSm100ArrayTmaUmmaWarpSpecializedILi3ELi8ELi4ENS6_IJNS5_1CILi2EEENSC_ILi1EEESE_EEEEENS6_IJNSC_ILi256EEENSC_ILi128EEESI_EEENS_6half_tEPNS6_IJlSE_NSC_ILi0EEEEEESK_SN_NS5_8TiledMMAINS5_8MMA_AtomIJNS5_26SM100_MMA_F16BF16_2x1SM_SSISK_SK_fLi256ELi128ELNS5_4UMMA5MajorE0ELSS_0ELNSR_7ScaleInE0ELST_0EEEEEENS5_6LayoutINS6_IJSE_SE_SE_EEENS6_IJSL_SL_SL_EEEEENS6_IJNS5_10UnderscoreES10_S10_EEEEENS5_18SM100_TMA_2SM_LOADENS5_14ComposedLayoutINS5_7SwizzleILi3ELi4ELi3EEENS5_18smem_ptr_flag_bitsILi16EEENSW_INS6_IJNSC_ILi8EEENSC_ILi64EEEEEENS6_IJS1A_SE_EEEEEEEvNS5_8identityES13_S1E_vS1F_EENS_8epilogue10collective18CollectiveEpilogueINS1H_31Sm100PtrArrayTmaWarpSpecializedILi4ELi2ELi32ELb1ELb0EEEJNS6_IJSI_SI_SI_EEENS6_IJNSW_ISI_SE_EENSW_INSC_ILi32EEESE_EEEEESK_PNS6_IJSE_lSL_EEESK_S1S_NS1H_6fusion15FusionCallbacksIS1L_NS1T_17LinearCombinationISK_fSK_fLNS_15FloatRoundStyleE2EEES1M_S1Q_JEEENS5_5SM1004TMEM4LOAD26SM100_TMEM_LOAD_16dp256b4xENS5_13SM90_TMA_LOADENS14_IS16_S18_NSW_INS6_IJS1A_S19_EEENS6_IJSE_S1A_EEEEEEENS5_17SM75_U16x8_LDSM_TENS5_14SM90_TMA_STOREES27_NS5_17SM90_U16x8_STSM_TENS5_39AutoVectorizingCopyWithAssumedAlignmentILi128EEEEEEvvEEEEvNT_6ParamsE) ;  /* 0xfffffed402a47950 */ /* 0x000fea0003c3ffff */
        .weak           $__internal_3_$__cuda_sm20_div_u64
        .type           $__internal_3_$__cuda_sm20_div_u64,@function
        .size           $__internal_3_$__cuda_sm20_div_u64,(.L_x_64 - $__internal_3_$__cuda_sm20_div_u64)
$__internal_3_$__cuda_sm20_div_u64:
[----:B------:R-:W1:Y:S08]  /*12970*/  I2F.U64.RP R16, UR4 ;  /* 0x0000000400107d12 */ /* 0x000e700008309000 */
[----:B-1----:R-:W1:Y:S02]  /*12980*/  MUFU.RCP R3, R16 ;  /* 0x0000001000037308 */ /* 0x002e640000001000 */
[----:B-1----:R-:W-:-:S06]  /*12990*/  VIADD R3, R3, 0x1ffffffe ;  /* 0x1ffffffe03037836 */ /* 0x002fcc0000000000 */
[----:B------:R-:W1:Y:S02]  /*129a0*/  F2I.U64.TRUNC R18, R3 ;  /* 0x0000000300127311 */ /* 0x000e64000020d800 */
[----:B-1----:R-:W-:Y:S01]  /*129b0*/  R2UR UR12, R18 ;  /* 0x00000000120c72ca */ /* 0x002fe200000e0000 */
[----:B------:R-:W-:Y:S01]  /*129c0*/  IMAD.MOV.U32 R3, RZ, RZ, 0x0 ;  /* 0x00000000ff037424 */ /* 0x000fe200078e00ff */
[----:B------:R-:W-:-:S11]  /*129d0*/  R2UR UR13, R19 ;  /* 0x00000000130d72ca */ /* 0x000fd600000e0000 */
[----:B------:R-:W-:-:S04]  /*129e0*/  UIMAD.WIDE.U32 UR14, UR12, UR4, URZ ;  /* 0x000000040c0e72a5 */ /* 0x000fc8000f8e00ff */
[----:B------:R-:W-:Y:S02]  /*129f0*/  UIADD3 UR11, UP0, UPT, URZ, -UR14, URZ ;  /* 0x8000000eff0b7290 */ /* 0x000fe4000ff1e0ff */
[----:B------:R-:W-:Y:S02]  /*12a00*/  UIMAD UR10, UR12, UR5, UR15 ;  /* 0x000000050c0a72a4 */ /* 0x000fe4000f8e020f */
[----:B------:R-:W-:Y:S02]  /*12a10*/  UIMAD.WIDE.U32 UR14, UR12, UR11, URZ ;  /* 0x0000000b0c0e72a5 */ /* 0x000fe4000f8e00ff */
[----:B------:R-:W-:-:S04]  /*12a20*/  UIMAD UR10, UR13, UR4, UR10 ;  /* 0x000000040d0a72a4 */ /* 0x000fc8000f8e020a */
[----:B------:R-:W-:Y:S01]  /*12a30*/  UIADD3.X UR10, UPT, UPT, URZ, ~UR10, URZ, UP0, !UPT ;  /* 0x8000000aff0a7290 */ /* 0x000fe200087fe4ff */
[----:B------:R-:W-:Y:S01]  /*12a40*/  UMOV UR14, UR15 ;  /* 0x0000000f000e7c82 */ /* 0x000fe20008000000 */
[----:B------:R-:W-:Y:S02]  /*12a50*/  UMOV UR15, UR12 ;  /* 0x0000000c000f7c82 */ /* 0x000fe40008000000 */
[----:B------:R-:W-:Y:S02]  /*12a60*/  UIMAD.WIDE.U32 UR18, UR13, UR10, URZ ;  /* 0x0000000a0d1272a5 */ /* 0x000fe4000f8e00ff */
[----:B------:R-:W-:Y:S02]  /*12a70*/  UIMAD.WIDE.U32 UR14, UP2, UR12, UR10, UR14 ;  /* 0x0000000a0c0e72a5 */ /* 0x000fe4000f84000e */
[----:B------:R-:W-:Y:S02]  /*12a80*/  UIMAD UR10, UR13, UR10, URZ ;  /* 0x0000000a0d0a72a4 */ /* 0x000fe4000f8e02ff */
[----:B------:R-:W-:-:S03]  /*12a90*/  UIMAD.WIDE.U32 UR14, UP1, UR13, UR11, UR14 ;  /* 0x0000000b0d0e72a5 */ /* 0x000fc6000f82000e */
[----:B------:R-:W-:Y:S01]  /*12aa0*/  UMOV UR11, UR19 ;  /* 0x00000013000b7c82 */ /* 0x000fe20008000000 */
[----:B------:R-:W-:Y:S02]  /*12ab0*/  UIADD3 UR15, UP0, UPT, UR10, UR15, URZ ;  /* 0x0000000f0a0f7290 */ /* 0x000fe4000ff1e0ff */
[----:B------:R-:W-:Y:S02]  /*12ac0*/  UIADD3.X UR11, UPT, UPT, UR11, UR13, URZ, UP2, !UPT ;  /* 0x0000000d0b0b7290 */ /* 0x000fe400097fe4ff */
[----:B------:R-:W-:Y:S02]  /*12ad0*/  UIMAD.WIDE.U32 UR18, UR15, UR4, URZ ;  /* 0x000000040f1272a5 */ /* 0x000fe4000f8e00ff */
[----:B------:R-:W-:Y:S02]  /*12ae0*/  UIADD3.X UR12, UPT, UPT, URZ, URZ, UR11, UP0, UP1 ;  /* 0x000000ffff0c7290 */ /* 0x000fe400087e240b */
[----:B------:R-:W-:Y:S02]  /*12af0*/  UIADD3 UR10, UP0, UPT, URZ, -UR18, URZ ;  /* 0x80000012ff0a7290 */ /* 0x000fe4000ff1e0ff */
[----:B------:R-:W-:-:S02]  /*12b00*/  UIMAD UR11, UR15, UR5, UR19 ;  /* 0x000000050f0b72a4 */ /* 0x000fc4000f8e0213 */
[----:B------:R-:W-:Y:S02]  /*12b10*/  UIMAD.WIDE.U32 UR18, UR15, UR10, URZ ;  /* 0x0000000a0f1272a5 */ /* 0x000fe4000f8e00ff */
[----:B------:R-:W-:-:S04]  /*12b20*/  UIMAD UR11, UR12, UR4, UR11 ;  /* 0x000000040c0b72a4 */ /* 0x000fc8000f8e020b */
[----:B------:R-:W-:Y:S01]  /*12b30*/  UIADD3.X UR11, UPT, UPT, URZ, ~UR11, URZ, UP0, !UPT ;  /* 0x8000000bff0b7290 */ /* 0x000fe200087fe4ff */
[----:B------:R-:W-:-:S03]  /*12b40*/  UMOV UR14, UR19 ;  /* 0x00000013000e7c82 */ /* 0x000fc60008000000 */
[----:B------:R-:W-:Y:S02]  /*12b50*/  UIMAD.WIDE.U32 UR18, UP2, UR15, UR11, UR14 ;  /* 0x0000000b0f1272a5 */ /* 0x000fe4000f84000e */
[----:B------:R-:W-:Y:S02]  /*12b60*/  UIMAD.WIDE.U32 UR14, UR12, UR11, URZ ;  /* 0x0000000b0c0e72a5 */ /* 0x000fe4000f8e00ff */
[----:B------:R-:W-:Y:S02]  /*12b70*/  UIMAD.WIDE.U32 UR18, UP1, UR12, UR10, UR18 ;  /* 0x0000000a0c1272a5 */ /* 0x000fe4000f820012 */
[----:B------:R-:W-:-:S05]  /*12b80*/  UIMAD UR10, UR12, UR11, URZ ;  /* 0x0000000b0c0a72a4 */ /* 0x000fca000f8e02ff */
[----:B------:R-:W-:Y:S02]  /*12b90*/  UMOV UR11, UR19 ;  /* 0x00000013000b7c82 */ /* 0x000fe40008000000 */
[----:B------:R-:W-:-:S03]  /*12ba0*/  UIADD3 UR10, UP0, UPT, UR10, UR11, URZ ;  /* 0x0000000b0a0a7290 */ /* 0x000fc6000ff1e0ff */
[----:B------:R-:W-:Y:S01]  /*12bb0*/  UMOV UR11, UR15 ;  /* 0x0000000f000b7c82 */ /* 0x000fe20008000000 */
[----:B------:R-:W-:Y:S02]  /*12bc0*/  UIMAD.WIDE.U32 UR18, UR10, UR6, URZ ;  /* 0x000000060a1272a5 */ /* 0x000fe4000f8e00ff */
[----:B------:R-:W-:-:S04]  /*12bd0*/  UIADD3.X UR11, UPT, UPT, UR11, UR12, URZ, UP2, !UPT ;  /* 0x0000000c0b0b7290 */ /* 0x000fc800097fe4ff */
[----:B------:R-:W-:Y:S01]  /*12be0*/  UIADD3.X UR14, UPT, UPT, URZ, URZ, UR11, UP0, UP1 ;  /* 0x000000ffff0e7290 */ /* 0x000fe200087e240b */
[----:B------:R-:W-:Y:S01]  /*12bf0*/  UMOV UR18, UR19 ;  /* 0x0000001300127c82 */ /* 0x000fe20008000000 */
[----:B------:R-:W-:Y:S02]  /*12c00*/  UMOV UR19, URZ ;  /* 0x000000ff00137c82 */ /* 0x000fe40008000000 */
[----:B------:R-:W-:Y:S02]  /*12c10*/  UIMAD.WIDE.U32 UR12, UR14, UR9, URZ ;  /* 0x000000090e0c72a5 */ /* 0x000fe4000f8e00ff */
[----:B------:R-:W-:-:S04]  /*12c20*/  UIMAD.WIDE.U32 UR10, UR10, UR9, UR18 ;  /* 0x000000090a0a72a5 */ /* 0x000fc8000f8e0012 */
[----:B------:R-:W-:Y:S02]  /*12c30*/  UIMAD.WIDE.U32 UR10, UP1, UR14, UR6, UR10 ;  /* 0x000000060e0a72a5 */ /* 0x000fe4000f82000a */
[----:B------:R-:W-:-:S04]  /*12c40*/  UIMAD UR14, UR14, UR9, URZ ;  /* 0x000000090e0e72a4 */ /* 0x000fc8000f8e02ff */
[----:B------:R-:W-:-:S03]  /*12c50*/  UIADD3 UR14, UP0, UPT, UR14, UR11, URZ ;  /* 0x0000000b0e0e7290 */ /* 0x000fc6000ff1e0ff */
[----:B------:R-:W-:Y:S01]  /*12c60*/  UMOV UR11, UR13 ;  /* 0x0000000d000b7c82 */ /* 0x000fe20008000000 */
[----:B------:R-:W-:Y:S02]  /*12c70*/  UIMAD.WIDE.U32 UR18, UR14, UR4, URZ ;  /* 0x000000040e1272a5 */ /* 0x000fe4000f8e00ff */
[----:B------:R-:W-:Y:S02]  /*12c80*/  UIADD3.X UR11, UPT, UPT, UR11, URZ, URZ, UP1, !UPT ;  /* 0x000000ff0b0b7290 */ /* 0x000fe40008ffe4ff */
[----:B------:R-:W-:Y:S02]  /*12c90*/  UIADD3 UR13, UPT, UPT, UR14, 0x1, URZ ;  /* 0x000000010e0d7890 */ /* 0x000fe4000fffe0ff */
[----:B------:R-:W-:Y:S02]  /*12ca0*/  UIADD3.X UR12, UPT, UPT, URZ, UR11, URZ, UP0, !UPT ;  /* 0x0000000bff0c7290 */ /* 0x000fe400087fe4ff */
[----:B------:R-:W-:Y:S02]  /*12cb0*/  UIMAD UR11, UR14, UR5, UR19 ;  /* 0x000000050e0b72a4 */ /* 0x000fe4000f8e0213 */
[----:B------:R-:W-:-:S02]  /*12cc0*/  UIADD3 UR10, UP0, UPT, -UR18, UR6, URZ ;  /* 0x00000006120a7290 */ /* 0x000fc4000ff1e1ff */
[----:B------:R-:W-:Y:S02]  /*12cd0*/  UIMAD UR11, UR12, UR4, UR11 ;  /* 0x000000040c0b72a4 */ /* 0x000fe4000f8e020b */
[----:B------:R-:W-:Y:S02]  /*12ce0*/  UISETP.GE.U32.AND UP1, UPT, UR10, UR4, UPT ;  /* 0x000000040a00728c */ /* 0x000fe4000bf26070 */
[----:B------:R-:W-:Y:S02]  /*12cf0*/  UIADD3.X UR9, UPT, UPT, ~UR11, UR9, URZ, UP0, !UPT ;  /* 0x000000090b097290 */ /* 0x000fe400087fe5ff */
[----:B------:R-:W-:Y:S02]  /*12d00*/  UIADD3 UR12, UP0, UPT, -UR4, UR10, URZ ;  /* 0x0000000a040c7290 */ /* 0x000fe4000ff1e1ff */
[----:B------:R-:W-:Y:S02]  /*12d10*/  UISETP.GE.U32.AND.EX UP1, UPT, UR9, UR5, UPT, UP1 ;  /* 0x000000050900728c */ /* 0x000fe4000bf26110 */
[----:B------:R-:W-:-:S02]  /*12d20*/  UIADD3.X UR11, UPT, UPT, ~UR5, UR9, URZ, UP0, !UPT ;  /* 0x00000009050b7290 */ /* 0x000fc400087fe5ff */
[----:B------:R-:W-:Y:S02]  /*12d30*/  USEL UR12, UR12, UR10, UP1 ;  /* 0x0000000a0c0c7287 */ /* 0x000fe40008800000 */
[----:B------:R-:W-:Y:S02]  /*12d40*/  USEL UR11, UR11, UR9, UP1 ;  /* 0x000000090b0b7287 */ /* 0x000fe40008800000 */
[----:B------:R-:W-:Y:S02]  /*12d50*/  USEL UR13, UR13, UR14, UP1 ;  /* 0x0000000e0d0d7287 */ /* 0x000fe40008800000 */
[----:B------:R-:W-:Y:S02]  /*12d60*/  UISETP.GE.U32.AND UP1, UPT, UR12, UR4, UPT ;  /* 0x000000040c00728c */ /* 0x000fe4000bf26070 */
[----:B------:R-:W-:Y:S02]  /*12d70*/  UISETP.NE.U32.AND UP0, UPT, UR4, URZ, UPT ;  /* 0x000000ff0400728c */ /* 0x000fe4000bf05070 */
[----:B------:R-:W-:-:S02]  /*12d80*/  UIADD3 UR9, UPT, UPT, UR13, 0x1, URZ ;  /* 0x000000010d097890 */ /* 0x000fc4000fffe0ff */
[----:B------:R-:W-:Y:S02]  /*12d90*/  UISETP.GE.U32.AND.EX UP1, UPT, UR11, UR5, UPT, UP1 ;  /* 0x000000050b00728c */ /* 0x000fe4000bf26110 */
[----:B------:R-:W-:Y:S02]  /*12da0*/  UISETP.NE.AND.EX UP0, UPT, UR5, URZ, UPT, UP0 ;  /* 0x000000ff0500728c */ /* 0x000fe4000bf05300 */
[----:B------:R-:W-:-:S04]  /*12db0*/  USEL UR9, UR9, UR13, UP1 ;  /* 0x0000000d09097287 */ /* 0x000fc80008800000 */
[----:B------:R-:W-:Y:S01]  /*12dc0*/  USEL UR12, UR9, 0xffffffff, UP0 ;  /* 0xffffffff090c7887 */ /* 0x000fe20008000000 */
[----:B------:R-:W-:Y:S11]  /*12dd0*/  RET.REL.NODEC R2 `(_ZN7cutlass13device_kernelINS_4gemm6kernel13GemmUniversalINS1_17GroupProblemShapeIN4cute5tupleIJiiiEEEEENS1_10collective13CollectiveMmaINS1_40MainloopSm100ArrayTmaUmmaWarpSpecializedILi3ELi8ELi4ENS6_IJNS5_1CILi2EEENSC_ILi1EEESE_EEEEENS6_IJNSC_ILi256EEENSC_ILi128EEESI_EEENS_6half_tEPNS6_IJlSE_NSC_ILi0EEEEEESK_SN_NS5_8TiledMMAINS5_8MMA_AtomIJNS5_26SM100_MMA_F16BF16_2x1SM_SSISK_SK_fLi256ELi128ELNS5_4UMMA5MajorE0ELSS_0ELNSR_7ScaleInE0ELST_0EEEEEENS5_6LayoutINS6_IJSE_SE_SE_EEENS6_IJSL_SL_SL_EEEEENS6_IJNS5_10UnderscoreES10_S10_EEEEENS5_18SM100_TMA_2SM_LOADENS5_14ComposedLayoutINS5_7SwizzleILi3ELi4ELi3EEENS5_18smem_ptr_flag_bitsILi16EEENSW_INS6_IJNSC_ILi8EEENSC_ILi64EEEEEENS6_IJS1A_SE_EEEEEEEvNS5_8identityES13_S1E_vS1F_EENS_8epilogue10collective18CollectiveEpilogueINS1H_31Sm100PtrArrayTmaWarpSpecializedILi4ELi2ELi32ELb1ELb0EEEJNS6_IJSI_SI_SI_EEENS6_IJNSW_ISI_SE_EENSW_INSC_ILi32EEESE_EEEEESK_PNS6_IJSE_lSL_EEESK_S1S_NS1H_6fusion15FusionCallbacksIS1L_NS1T_17LinearCombinationISK_fSK_fLNS_15FloatRoundStyleE2EEES1M_S1Q_JEEENS5_5SM1004TMEM4LOAD26SM100_TMEM_LOAD_16dp256b4xENS5_13SM90_TMA_LOADENS14_IS16_S18_NSW_INS6_IJS1A_S19_EEENS6_IJSE_S1A_EEEEEEENS5_17SM75_U16x8_LDSM_TENS5_14SM90_TMA_STOREES27_NS5_17SM90_U16x8_STSM_TENS5_39AutoVectorizingCopyWithAssumedAlignmentILi128EEEEEEvvEEEEvNT_6ParamsE) ;  /* 0xfffffed002887950 */ /* 0x000ff60003c3ffff */
.L_x_64:
[----:B------:R-:W-:Y:S01]  /*12de0*/  MOV R28, R16 ;  /* 0x00000010001c7202 */ /* 0x000fe20000000f00 */
[----:B------:R-:W-:-:S05]  /*12df0*/  IMAD.MOV.U32 R29, RZ, RZ, R3 ;  /* 0x000000ffff1d7224 */ /* 0x000fca00078e0003 */
[----:B------:R-:W1:Y:S08]  /*12e00*/  I2F.U64.RP R28, R28 ;  /* 0x0000001c001c7312 */ /* 0x000e700000309000 */
[----:B-1----:R-:W1:Y:S02]  /*12e10*/  MUFU.RCP R22, R28 ;  /* 0x0000001c00167308 */ /* 0x002e640000001000 */
[----:B-1----:R-:W-:-:S06]  /*12e20*/  IADD3 R22, PT, PT, R22, 0x1ffffffe, RZ ;  /* 0x1ffffffe16167810 */ /* 0x002fcc0007ffe0ff */
[----:B------:R-:W1:Y:S02]  /*12e30*/  F2I.U64.TRUNC R22, R22 ;  /* 0x0000001600167311 */ /* 0x000e64000020d800 */
[----:B-1----:R-:W-:-:S04]  /*12e40*/  IMAD.WIDE.U32 R24, R22, R16, RZ ;  /* 0x0000001016187225 */ /* 0x002fc800078e00ff */
[----:B------:R-:W-:Y:S01]  /*12e50*/  IMAD R27, R22, R3, R25 ;  /* 0x00000003161b7224 */ /* 0x000fe200078e0219 */
[----:B------:R-:W-:-:S03]  /*12e60*/  IADD3 R25, P0, PT, RZ, -R24, RZ ;  /* 0x80000018ff197210 */ /* 0x000fc60007f1e0ff */
[----:B------:R-:W-:Y:S01]  /*12e70*/  IMAD R20, R23, R16, R27 ;  /* 0x0000001017147224 */ /* 0x000fe200078e021b */
[----:B------:R-:W-:Y:S01]  /*12e80*/  MOV R27, R22 ;  /* 0x00000016001b7202 */ /* 0x000fe20000000f00 */
[----:B------:R-:W-:-:S04]  /*12e90*/  IMAD.HI.U32 R26, R22, R25, RZ ;  /* 0x00000019161a7227 */ /* 0x000fc800078e00ff */
[----:B------:R-:W-:-:S04]  /*12ea0*/  IMAD.X R20, RZ, RZ, ~R20, P0 ;  /* 0x000000ffff147224 */ /* 0x000fc800000e0e14 */
[----:B------:R-:W-:-:S04]  /*12eb0*/  IMAD.WIDE.U32 R26, P2, R22, R20, R26 ;  /* 0x00000014161a7225 */ /* 0x000fc8000784001a */
[C---:B------:R-:W-:Y:S02]  /*12ec0*/  IMAD R24, R23.reuse, R20, RZ ;  /* 0x0000001417187224 */ /* 0x040fe400078e02ff */
[----:B------:R-:W-:-:S04]  /*12ed0*/  IMAD.HI.U32 R25, P1, R23, R25, R26 ;  /* 0x0000001917197227 */ /* 0x000fc8000782001a */
[----:B------:R-:W-:Y:S01]  /*12ee0*/  IMAD.HI.U32 R20, R23, R20, RZ ;  /* 0x0000001417147227 */ /* 0x000fe200078e00ff */
[----:B------:R-:W-:-:S03]  /*12ef0*/  IADD3 R25, P0, PT, R24, R25, RZ ;  /* 0x0000001918197210 */ /* 0x000fc60007f1e0ff */
[----:B------:R-:W-:Y:S02]  /*12f00*/  IMAD.X R23, R20, 0x1, R23, P2 ;  /* 0x0000000114177824 */ /* 0x000fe400010e0617 */
[----:B------:R-:W-:-:S03]  /*12f10*/  IMAD.WIDE.U32 R26, R25, R16, RZ ;  /* 0x00000010191a7225 */ /* 0x000fc600078e00ff */
[----:B------:R-:W-:Y:S01]  /*12f20*/  IADD3.X R23, PT, PT, RZ, RZ, R23, P0, P1 ;  /* 0x000000ffff177210 */ /* 0x000fe200007e2417 */
[----:B------:R-:W-:Y:S01]  /*12f30*/  IMAD R20, R25, R3, R27 ;  /* 0x0000000319147224 */ /* 0x000fe200078e021b */
[----:B------:R-:W-:-:S03]  /*12f40*/  IADD3 R22, P0, PT, RZ, -R26, RZ ;  /* 0x8000001aff167210 */ /* 0x000fc60007f1e0ff */
[----:B------:R-:W-:Y:S02]  /*12f50*/  IMAD R20, R23, R16, R20 ;  /* 0x0000001017147224 */ /* 0x000fe400078e0214 */
[----:B------:R-:W-:-:S03]  /*12f60*/  IMAD.HI.U32 R24, R25, R22, RZ ;  /* 0x0000001619187227 */ /* 0x000fc600078e00ff */
[----:B------:R-:W-:-:S05]  /*12f70*/  IADD3.X R20, PT, PT, RZ, ~R20, RZ, P0, !PT ;  /* 0x80000014ff147210 */ /* 0x000fca00007fe4ff */
[----:B------:R-:W-:-:S04]  /*12f80*/  IMAD.WIDE.U32 R26, P2, R25, R20, R24 ;  /* 0x00000014191a7225 */ /* 0x000fc80007840018 */
[C---:B------:R-:W-:Y:S02]  /*12f90*/  IMAD R24, R23.reuse, R20, RZ ;  /* 0x0000001417187224 */ /* 0x040fe400078e02ff */
[----:B------:R-:W-:-:S04]  /*12fa0*/  IMAD.HI.U32 R25, P1, R23, R22, R26 ;  /* 0x0000001617197227 */ /* 0x000fc8000782001a */
[----:B------:R-:W-:Y:S01]  /*12fb0*/  IMAD.HI.U32 R20, R23, R20, RZ ;  /* 0x0000001417147227 */ /* 0x000fe200078e00ff */
[----:B------:R-:W-:-:S03]  /*12fc0*/  IADD3 R24, P0, PT, R24, R25, RZ ;  /* 0x0000001918187210 */ /* 0x000fc60007f1e0ff */
[----:B------:R-:W-:Y:S02]  /*12fd0*/  IMAD.X R20, R20, 0x1, R23, P2 ;  /* 0x0000000114147824 */ /* 0x000fe400010e0617 */
[----:B------:R-:W-:Y:S02]  /*12fe0*/  HFMA2 R23, -RZ, RZ, 0, 0 ;  /* 0x00000000ff177431 */ /* 0x000fe400000001ff */
[----:B------:R-:W-:Y:S01]  /*12ff0*/  IMAD.HI.U32 R22, R24, R19, RZ ;  /* 0x0000001318167227 */ /* 0x000fe200078e00ff */
[----:B------:R-:W-:-:S05]  /*13000*/  IADD3.X R25, PT, PT, RZ, RZ, R20, P0, P1 ;  /* 0x000000ffff197210 */ /* 0x000fca00007e2414 */
[-C--:B------:R-:W-:Y:S02]  /*13010*/  IMAD R20, R25, R18.reuse, RZ ;  /* 0x0000001219147224 */ /* 0x080fe400078e02ff */
[----:B------:R-:W-:-:S04]  /*13020*/  IMAD.WIDE.U32 R22, R24, R18, R22 ;  /* 0x0000001218167225 */ /* 0x000fc800078e0016 */
[----:B------:R-:W-:-:S04]  /*13030*/  IMAD.HI.U32 R23, P1, R25, R19, R22 ;  /* 0x0000001319177227 */ /* 0x000fc80007820016 */
[----:B------:R-:W-:Y:S01]  /*13040*/  IMAD.HI.U32 R22, R25, R18, RZ ;  /* 0x0000001219167227 */ /* 0x000fe200078e00ff */
[----:B------:R-:W-:-:S04]  /*13050*/  IADD3 R20, P0, PT, R20, R23, RZ ;  /* 0x0000001714147210 */ /* 0x000fc80007f1e0ff */
[----:B------:R-:W-:Y:S01]  /*13060*/  IADD3.X R22, PT, PT, R22, RZ, RZ, P1, !PT ;  /* 0x000000ff16167210 */ /* 0x000fe20000ffe4ff */
[----:B------:R-:W-:-:S04]  /*13070*/  IMAD.WIDE.U32 R24, R20, R16, RZ ;  /* 0x0000001014187225 */ /* 0x000fc800078e00ff */
[----:B------:R-:W-:Y:S01]  /*13080*/  IMAD.X R22, RZ, RZ, R22, P0 ;  /* 0x000000ffff167224 */ /* 0x000fe200000e0616 */
[----:B------:R-:W-:Y:S01]  /*13090*/  IADD3 R19, P0, PT, -R24, R19, RZ ;  /* 0x0000001318137210 */ /* 0x000fe20007f1e1ff */
[C---:B------:R-:W-:Y:S02]  /*130a0*/  IMAD R23, R20.reuse, R3, R25 ;  /* 0x0000000314177224 */ /* 0x040fe400078e0219 */
[----:B------:R-:W-:Y:S01]  /*130b0*/  VIADD R25, R20, 0x1 ;  /* 0x0000000114197836 */ /* 0x000fe20000000000 */
[-C--:B------:R-:W-:Y:S01]  /*130c0*/  ISETP.GE.U32.AND P2, PT, R19, R16.reuse, PT ;  /* 0x000000101300720c */ /* 0x080fe20003f46070 */
[----:B------:R-:W-:Y:S01]  /*130d0*/  IMAD R23, R22, R16, R23 ;  /* 0x0000001016177224 */ /* 0x000fe200078e0217 */
[----:B------:R-:W-:-:S04]  /*130e0*/  IADD3 R22, P1, PT, -R16, R19, RZ ;  /* 0x0000001310167210 */ /* 0x000fc80007f3e1ff */
[----:B------:R-:W-:-:S04]  /*130f0*/  IADD3.X R18, PT, PT, ~R23, R18, RZ, P0, !PT ;  /* 0x0000001217127210 */ /* 0x000fc800007fe5ff */
[----:B------:R-:W-:Y:S02]  /*13100*/  ISETP.GE.U32.AND.EX P0, PT, R18, R3, PT, P2 ;  /* 0x000000031200720c */ /* 0x000fe40003f06120 */
[-C--:B------:R-:W-:Y:S02]  /*13110*/  IADD3.X R23, PT, PT, ~R3, R18.reuse, RZ, P1, !PT ;  /* 0x0000001203177210 */ /* 0x080fe40000ffe5ff */
[----:B------:R-:W-:Y:S02]  /*13120*/  SEL R19, R22, R19, P0 ;  /* 0x0000001316137207 */ /* 0x000fe40000000000 */
[----:B------:R-:W-:Y:S02]  /*13130*/  SEL R18, R23, R18, P0 ;  /* 0x0000001217127207 */ /* 0x000fe40000000000 */
[----:B------:R-:W-:Y:S02]  /*13140*/  SEL R25, R25, R20, P0 ;  /* 0x0000001419197207 */ /* 0x000fe40000000000 */
[----:B------:R-:W-:-:S02]  /*13150*/  ISETP.GE.U32.AND P1, PT, R19, R16, PT ;  /* 0x000000101300720c */ /* 0x000fc40003f26070 */
[----:B------:R-:W-:Y:S02]  /*13160*/  ISETP.NE.U32.AND P0, PT, R16, RZ, PT ;  /* 0x000000ff1000720c */ /* 0x000fe40003f05070 */
[----:B------:R-:W-:Y:S02]  /*13170*/  IADD3 R20, PT, PT, R25, 0x1, RZ ;  /* 0x0000000119147810 */ /* 0x000fe40007ffe0ff */
[----:B------:R-:W-:Y:S02]  /*13180*/  ISETP.GE.U32.AND.EX P1, PT, R18, R3, PT, P1 ;  /* 0x000000031200720c */ /* 0x000fe40003f26110 */
[----:B------:R-:W-:Y:S02]  /*13190*/  ISETP.NE.AND.EX P0, PT, R3, RZ, PT, P0 ;  /* 0x000000ff0300720c */ /* 0x000fe40003f05300 */
[----:B------:R-:W-:Y:S02]  /*131a0*/  MOV R3, 0x0 ;  /* 0x0000000000037802 */ /* 0x000fe40000000f00 */
[----:B------:R-:W-:-:S04]  /*131b0*/  SEL R20, R20, R25, P1 ;  /* 0x0000001914147207 */ /* 0x000fc80000800000 */
[----:B------:R-:W-:Y:S01]  /*131c0*/  SEL R20, R20, 0xffffffff, P0 ;  /* 0xffffffff14147807 */ /* 0x000fe20000000000 */
[----:B------:R-:W-:Y:S06]  /*131d0*/  RET.REL.NODEC R2 `(_ZN7cutlass13device_kernelINS_4gemm6kernel13GemmUniversalINS1_17GroupProblemShapeIN4cute5tupleIJiiiEEEEENS1_10collective13CollectiveMmaINS1_40MainloopSm100ArrayTmaUmmaWarpSpecializedILi3ELi8ELi4ENS6_IJNS5_1CILi2EEENSC_ILi1EEESE_EEEEENS6_IJNSC_ILi256EEENSC_ILi128EEESI_EEENS_6half_tEPNS6_IJlSE_NSC_ILi0EEEEEESK_SN_NS5_8TiledMMAINS5_8MMA_AtomIJNS5_26SM100_MMA_F16BF16_2x1SM_SSISK_SK_fLi256ELi128ELNS5_4UMMA5MajorE0ELSS_0ELNSR_7ScaleInE0ELST_0EEEEEENS5_6LayoutINS6_IJSE_SE_SE_EEENS6_IJSL_SL_SL_EEEEENS6_IJNS5_10UnderscoreES10_S10_EEEEENS5_18SM100_TMA_2SM_LOADENS5_14ComposedLayoutINS5_7SwizzleILi3ELi4ELi3EEENS5_18smem_ptr_flag_bitsILi16EEENSW_INS6_IJNSC_ILi8EEENSC_ILi64EEEEEENS6_IJS1A_SE_EEEEEEEvNS5_8identityES13_S1E_vS1F_EENS_8epilogue10collective18CollectiveEpilogueINS1H_31Sm100PtrArrayTmaWarpSpecializedILi4ELi2ELi32ELb1ELb0EEEJNS6_IJSI_SI_SI_EEENS6_IJNSW_ISI_SE_EENSW_INSC_ILi32EEESE_EEEEESK_PNS6_IJSE_lSL_EEESK_S1S_NS1H_6fusion15FusionCallbacksIS1L_NS1T_17LinearCombinationISK_fSK_fLNS_15FloatRoundStyleE2EEES1M_S1Q_JEEENS5_5SM1004TMEM4LOAD26SM100_TMEM_LOAD_16dp256b4xENS5_13SM90_TMA_LOADENS14_IS16_S18_NSW_INS6_IJS1A_S19_EEENS6_IJSE_S1A_EEEEEEENS5_17SM75_U16x8_LDSM_TENS5_14SM90_TMA_STOREES27_NS5_17SM90_U16x8_STSM_TENS5_39AutoVectorizingCopyWithAssumedAlignmentILi128EEEEEEvvEEEEvNT_6ParamsE) ;  /* 0xfffffecc02887950 */ /* 0x000fec0003c3ffff */
.L_x_290:
[----:B------:R-:W-:-:S00]  /*131e0*/  BRA `(.L_x_290) ;  /* 0xfffffffc00fc7947 */ /* 0x000fc0000383ffff */
[----:B------:R-:W-:-:S00]  /*131f0*/  NOP ;  /* 0x0000000000007918 */ /* 0x000fc00000000000 */
        /* <DEDUP_REMOVED lines=8> */
.L_x_302:


//--------------------- .nv.global.init           --------------------------
	.section	.nv.global.init,"aw",@progbits
.nv.global.init:
	.type		$str$26,@object
	.size		$str$26,($str$27 - $str$26)
$str$26:
        /*0000*/ 	.byte	0x28, 0x61, 0x64, 0x64, 0x72, 0x65, 0x73, 0x73, 0x20, 0x26, 0x20, 0x6d, 0x61, 0x73, 0x6b, 0x29
        /*0010*/ 	.byte	0x20, 0x3d, 0x3d, 0x20, 0x30, 0x00
	.type		$str$27,@object
	.size		$str$27,($str$25 - $str$27)
$str$27:
        /*0016*/ 	.byte	0x2f, 0x74, 0x6d, 0x70, 0x2f, 0x63, 0x75, 0x74, 0x6c, 0x61, 0x73, 0x73, 0x5f, 0x73, 0x77, 0x65
        /*0026*/ 	.byte	0x65, 0x70, 0x5f, 0x73, 0x72, 0x63, 0x2f, 0x69, 0x6e, 0x63, 0x6c, 0x75, 0x64, 0x65, 0x2f, 0x63
        /*0036*/ 	.byte	0x75, 0x74, 0x65, 0x2f, 0x70, 0x6f, 0x69, 0x6e, 0x74, 0x65, 0x72, 0x5f, 0x66, 0x6c, 0x61, 0x67
        /*0046*/ 	.byte	0x67, 0x65, 0x64, 0x2e, 0x68, 0x70, 0x70, 0x00
	.type		$str$25,@object
	.size		$str$25,($str$24 - $str$25)
$str$25:
        /*004e*/ 	.byte	0x2f, 0x74, 0x6d, 0x70, 0x2f, 0x63, 0x75, 0x74, 0x6c, 0x61, 0x73, 0x73, 0x5f, 0x73, 0x77, 0x65
        /*005e*/ 	.byte	0x65, 0x70, 0x5f, 0x73, 0x72, 0x63, 0x2f, 0x69, 0x6e, 0x63, 0x6c, 0x75, 0x64, 0x65, 0x2f, 0x63
        /*006e*/ 	.byte	0x75, 0x74, 0x65, 0x2f, 0x61, 0x74, 0x6f, 0x6d, 0x2f, 0x63, 0x6f, 0x70, 0x79, 0x5f, 0x74, 0x72
        /*007e*/ 	.byte	0x61, 0x69, 0x74, 0x73, 0x5f, 0x73, 0x6d, 0x31, 0x30, 0x30, 0x2e, 0x68, 0x70, 0x70, 0x00
	.type		$str$24,@object
	.size		$str$24,(__unnamed_1 - $str$24)
$str$24:
        /*008d*/ 	.byte	0x28, 0x28, 0x75, 0x69, 0x6e, 0x74, 0x33, 0x32, 0x5f, 0x74, 0x28, 0x74, 0x68, 0x72, 0x65, 0x61
        /*009d*/ 	.byte	0x64, 0x49, 0x64, 0x78, 0x2e, 0x78, 0x29, 0x20, 0x2f, 0x20, 0x33, 0x32, 0x29, 0x20, 0x25, 0x20
        /*00ad*/ 	.byte	0x34, 0x29, 0x20, 0x3d, 0x3d, 0x20, 0x28, 0x28, 0x28, 0x74, 0x6d, 0x65, 0x6d, 0x5f, 0x61, 0x64
        /*00bd*/ 	.byte	0x64, 0x72, 0x20, 0x3e, 0x3e, 0x20, 0x31, 0x36, 0x29, 0x20, 0x2f, 0x20, 0x33, 0x32, 0x29, 0x20
        /*00cd*/ 	.byte	0x25, 0x20, 0x34, 0x29, 0x00
	.type		__unnamed_1,@object
	.size		__unnamed_1,(__unnamed_2 - __unnamed_1)
__unnamed_1:
        /*00d2*/ 	.byte	0x61, 0x75, 0x74, 0x6f, 0x20, 0x63, 0x75, 0x74, 0x65, 0x3a, 0x3a, 0x61, 0x73, 0x5f, 0x70, 0x6f
        /* <DEDUP_REMOVED lines=24> */
        /*0262*/ 	.byte	0x39, 0x36, 0x3e, 0x3e, 0x3e, 0x3e, 0x5d, 0x00
	.type		__unnamed_2,@object
	.size		__unnamed_2,(.L_2 - __unnamed_2)
__unnamed_2:
        /* <DEDUP_REMOVED lines=42> */
        /*050a*/ 	.byte	0x3e, 0x5d, 0x00
.L_2:


//--------------------- .nv.shared._ZN7cutlass13device_kernelINS_4gemm6kernel13GemmUniversalINS1_17GroupProblemShapeIN4cute5tupleIJiiiEEEEENS1_10collective13CollectiveMmaINS1_40MainloopSm100ArrayTmaUmmaWarpSpecializedILi3ELi8ELi4ENS6_IJNS5_1CILi2EEENSC_ILi1EEESE_EEEEENS6_IJNSC_ILi256EEENSC_ILi128EEESI_EEENS_6half_tEPNS6_IJlSE_NSC_ILi0EEEEEESK_SN_NS5_8TiledMMAINS5_8MMA_AtomIJNS5_26SM100_MMA_F16BF16_2x1SM_SSISK_SK_fLi256ELi128ELNS5_4UMMA5MajorE0ELSS_0ELNSR_7ScaleInE0ELST_0EEEEEENS5_6LayoutINS6_IJSE_SE_SE_EEENS6_IJSL_SL_SL_EEEEENS6_IJNS5_10UnderscoreES10_S10_EEEEENS5_18SM100_TMA_2SM_LOADENS5_14ComposedLayoutINS5_7SwizzleILi3ELi4ELi3EEENS5_18smem_ptr_flag_bitsILi16EEENSW_INS6_IJNSC_ILi8EEENSC_ILi64EEEEEENS6_IJS1A_SE_EEEEEEEvNS5_8identityES13_S1E_vS1F_EENS_8epilogue10collective18CollectiveEpilogueINS1H_31Sm100PtrArrayTmaWarpSpecializedILi4ELi2ELi32ELb1ELb0EEEJNS6_IJSI_SI_SI_EEENS6_IJNSW_ISI_SE_EENSW_INSC_ILi32EEESE_EEEEESK_PNS6_IJSE_lSL_EEESK_S1S_NS1H_6fusion15FusionCallbacksIS1L_NS1T_17LinearCombinationISK_fSK_fLNS_15FloatRoundStyleE2EEES1M_S1Q_JEEENS5_5SM1004TMEM4LOAD26SM100_TMEM_LOAD_16dp256b4xENS5_13SM90_TMA_LOADENS14_IS16_S18_NSW_INS6_IJS1A_S19_EEENS6_IJSE_S1A_EEEEEEENS5_17SM75_U16x8_LDSM_TENS5_14SM90_TMA_STOREES27_NS5_17SM90_U16x8_STSM_TENS5_39AutoVectorizingCopyWithAssumedAlignmentILi128EEEEEEvvEEEEvNT_6ParamsE --------------------------
	.section	.nv.shared._ZN7cutlass13device_kernelINS_4gemm6kernel13GemmUniversalINS1_17GroupProblemShapeIN4cute5tupleIJiiiEEEEENS1_10collective13CollectiveMmaINS1_40MainloopSm100ArrayTmaUmmaWarpSpecializedILi3ELi8ELi4ENS6_IJNS5_1CILi2EEENSC_ILi1EEESE_EEEEENS6_IJNSC_ILi256EEENSC_ILi128EEESI_EEENS_6half_tEPNS6_IJlSE_NSC_ILi0EEEEEESK_SN_NS5_8TiledMMAINS5_8MMA_AtomIJNS5_26SM100_MMA_F16BF16_2x1SM_SSISK_SK_fLi256ELi128ELNS5_4UMMA5MajorE0ELSS_0ELNSR_7ScaleInE0ELST_0EEEEEENS5_6LayoutINS6_IJSE_SE_SE_EEENS6_IJSL_SL_SL_EEEEENS6_IJNS5_10UnderscoreES10_S10_EEEEENS5_18SM100_TMA_2SM_LOADENS5_14ComposedLayoutINS5_7SwizzleILi3ELi4ELi3EEENS5_18smem_ptr_flag_bitsILi16EEENSW_INS6_IJNSC_ILi8EEENSC_ILi64EEEEEENS6_IJS1A_SE_EEEEEEEvNS5_8identityES13_S1E_vS1F_EENS_8epilogue10collective18CollectiveEpilogueINS1H_31Sm100PtrArrayTmaWarpSpecializedILi4ELi2ELi32ELb1ELb0EEEJNS6_IJSI_SI_SI_EEENS6_IJNSW_ISI_SE_EENSW_INSC_ILi32EEESE_EEEEESK_PNS6_IJSE_lSL_EEESK_S1S_NS1H_6fusion15FusionCallbacksIS1L_NS1T_17LinearCombinationISK_fSK_fLNS_15FloatRoundStyleE2EEES1M_S1Q_JEEENS5_5SM1004TMEM4LOAD26SM100_TMEM_LOAD_16dp256b4xENS5_13SM90_TMA_LOADENS14_IS16_S18_NSW_INS6_IJS1A_S19_EEENS6_IJSE_S1A_EEEEEEENS5_17SM75_U16x8_LDSM_TENS5_14SM90_TMA_STOREES27_NS5_17SM90_U16x8_STSM_TENS5_39AutoVectorizingCopyWithAssumedAlignmentILi128EEEEEEvvEEEEvNT_6ParamsE,"aw",@nobits
	.sectionflags	@""
	.align	16
	.zero		1024


//--------------------- .nv.shared.reserved.0     --------------------------
	.section	.nv.shared.reserved.0,"aw",@nobits
	.weak		__nv_reservedSMEM_offset_0_alias
	.size		__nv_reservedSMEM_offset_0_alias, 0, 64
	.other		__nv_reservedSMEM_offset_0_alias,@"STO_CUDA_RESERVED_SHARED STV_DEFAULT"
__nv_reservedSMEM_offset_0_alias:
	.zero		0
.nv.shared.reserved.0:
	.zero		64
	.weak		__nv_reservedSMEM_tcgen05_partition
	.type		__nv_reservedSMEM_tcgen05_partition,@object
	.size		__nv_reservedSMEM_tcgen05_partition,(.L_0 - __nv_reservedSMEM_tcgen05_partition)
__nv_reservedSMEM_tcgen05_partition:
	.zero		32
.L_0:


//--------------------- .nv.global                --------------------------
	.section	.nv.global,"aw",@nobits
.nv.global:
	.type		_ZN39_INTERNAL_cd9e47aa_4_k_cu_b435f6ac_27974cute1_E,@object
	.size		_ZN39_INTERNAL_cd9e47aa_4_k_cu_b435f6ac_27974cute1_E,(_ZN39_INTERNAL_cd9e47aa_4_k_cu_b435f6ac_27974cuda3std3__45__cpo6cbeginE - _ZN39_INTERNAL_cd9e47aa_4_k_cu_b435f6ac_27974cute1_E)
_ZN39_INTERNAL_cd9e47aa_4_k_cu_b435f6ac_27974cute1_E:
	.zero		1
	.type		_ZN39_INTERNAL_cd9e47aa_4_k_cu_b435f6ac_27974cuda3std3__45__cpo6cbeginE,@object
	.size		_ZN39_INTERNAL_cd9e47aa_4_k_cu_b435f6ac_27974cuda3std3__45__cpo6cbeginE,(_ZN39_INTERNAL_cd9e47aa_4_k_cu_b435f6ac_27974cuda3std3__48in_placeE - _ZN39_INTERNAL_cd9e47aa_4_k_cu_b435f6ac_27974cuda3std3__45__cpo6cbeginE)
_ZN39_INTERNAL_cd9e47aa_4_k_cu_b435f6ac_27974cuda3std3__45__cpo6cbeginE:
	.zero		1
	.type		_ZN39_INTERNAL_cd9e47aa_4_k_cu_b435f6ac_27974cuda3std3__48in_placeE,@object
	.size		_ZN39_INTERNAL_cd9e47aa_4_k_cu_b435f6ac_27974cuda3std3__48in_placeE,(_ZN39_INTERNAL_cd9e47aa_4_k_cu_b435f6ac_27974cuda3std6ranges3__45__cpo9iter_moveE - _ZN39_INTERNAL_cd9e47aa_4_k_cu_b435f6ac_27974cuda3std3__48in_placeE)
_ZN39_INTERNAL_cd9e47aa_4_k_cu_b435f6ac_27974cuda3std3__48in_placeE:
	.zero		1
	.type		_ZN39_INTERNAL_cd9e47aa_4_k_cu_b435f6ac_27974cuda3std6ranges3__45__cpo9iter_moveE,@object
	.size		_ZN39_INTERNAL_cd9e47aa_4_k_cu_b435f6ac_27974cuda3std6ranges3__45__cpo9iter_moveE,(_ZN39_INTERNAL_cd9e47aa_4_k_cu_b435f6ac_27974cuda3std3__45__cpo5beginE - _ZN39_INTERNAL_cd9e47aa_4_k_cu_b435f6ac_27974cuda3std6ranges3__45__cpo9iter_moveE)
_ZN39_INTERNAL_cd9e47aa_4_k_cu_b435f6ac_27974cuda3std6ranges3__45__cpo9iter_moveE:
	.zero		1
	.type		_ZN39_INTERNAL_cd9e47aa_4_k_cu_b435f6ac_27974cuda3std3__45__cpo5beginE,@object
	.size		_ZN39_INTERNAL_cd9e47aa_4_k_cu_b435f6ac_27974cuda3std3__45__cpo5beginE,(_ZN39_INTERNAL_cd9e47aa_4_k_cu_b435f6ac_27974cuda3std3__441_GLOBAL__N__cd9e47aa_4_k_cu_b435f6ac_27976ignoreE - _ZN39_INTERNAL_cd9e47aa_4_k_cu_b435f6ac_27974cuda3std3__45__cpo5beginE)
_ZN39_INTERNAL_cd9e47aa_4_k_cu_b435f6ac_27974cuda3std3__45__cpo5beginE:
	.zero		1
	.type		_ZN39_INTERNAL_cd9e47aa_4_k_cu_b435f6ac_27974cuda3std3__441_GLOBAL__N__cd9e47aa_4_k_cu_b435f6ac_27976ignoreE,@object
	.size		_ZN39_INTERNAL_cd9e47aa_4_k_cu_b435f6ac_27974cuda3std3__441_GLOBAL__N__cd9e47aa_4_k_cu_b435f6ac_27976ignoreE,(_ZN39_INTERNAL_cd9e47aa_4_k_cu_b435f6ac_27974cute7productE - _ZN39_INTERNAL_cd9e47aa_4_k_cu_b435f6ac_27974cuda3std3__441_GLOBAL__N__cd9e47aa_4_k_cu_b435f6ac_27976ignoreE)
_ZN39_INTERNAL_cd9e47aa_4_k_cu_b435f6ac_27974cuda3std3__441_GLOBAL__N__cd9e47aa_4_k_cu_b435f6ac_27976ignoreE:
	.zero		1
	.type		_ZN39_INTERNAL_cd9e47aa_4_k_cu_b435f6ac_27974cute7productE,@object
	.size		_ZN39_INTERNAL_cd9e47aa_4_k_cu_b435f6ac_27974cute7productE,(_ZN39_INTERNAL_cd9e47aa_4_k_cu_b435f6ac_27974cuda3std3__45__cpo3endE - _ZN39_INTERNAL_cd9e47aa_4_k_cu_b435f6ac_27974cute7productE)
_ZN39_INTERNAL_cd9e47aa_4_k_cu_b435f6ac_27974cute7productE:
	.zero		1
	.type		_ZN39_INTERNAL_cd9e47aa_4_k_cu_b435f6ac_27974cuda3std3__45__cpo3endE,@object
	.size		_ZN39_INTERNAL_cd9e47aa_4_k_cu_b435f6ac_27974cuda3std3__45__cpo3endE,(_ZN39_INTERNAL_cd9e47aa_4_k_cu_b435f6ac_27974cuda3std3__419piecewise_constructE - _ZN39_INTERNAL_cd9e47aa_4_k_cu_b435f6ac_27974cuda3std3__45__cpo3endE)
_ZN39_INTERNAL_cd9e47aa_4_k_cu_b435f6ac_27974cuda3std3__45__cpo3endE:
	.zero		1
	.type		_ZN39_INTERNAL_cd9e47aa_4_k_cu_b435f6ac_27974cuda3std3__419piecewise_constructE,@object
	.size		_ZN39_INTERNAL_cd9e47aa_4_k_cu_b435f6ac_27974cuda3std3__419piecewise_constructE,(_ZN39_INTERNAL_cd9e47aa_4_k_cu_b435f6ac_27974cuda3std3__45__cpo4cendE - _ZN39_INTERNAL_cd9e47aa_4_k_cu_b435f6ac_27974cuda3std3__419piecewise_constructE)
_ZN39_INTERNAL_cd9e47aa_4_k_cu_b435f6ac_27974cuda3std3__419piecewise_constructE:
	.zero		1
	.type		_ZN39_INTERNAL_cd9e47aa_4_k_cu_b435f6ac_27974cuda3std3__45__cpo4cendE,@object
	.size		_ZN39_INTERNAL_cd9e47aa_4_k_cu_b435f6ac_27974cuda3std3__45__cpo4cendE,(_ZN39_INTERNAL_cd9e47aa_4_k_cu_b435f6ac_27974cuda3std6ranges3__45__cpo4swapE - _ZN39_INTERNAL_cd9e47aa_4_k_cu_b435f6ac_27974cuda3std3__45__cpo4cendE)
_ZN39_INTERNAL_cd9e47aa_4_k_cu_b435f6ac_27974cuda3std3__45__cpo4cendE:
	.zero		1
	.type		_ZN39_INTERNAL_cd9e47aa_4_k_cu_b435f6ac_27974cuda3std6ranges3__45__cpo4swapE,@object
	.size		_ZN39_INTERNAL_cd9e47aa_4_k_cu_b435f6ac_27974cuda3std6ranges3__45__cpo4swapE,(.L_10 - _ZN39_INTERNAL_cd9e47aa_4_k_cu_b435f6ac_27974cuda3std6ranges3__45__cpo4swapE)
_ZN39_INTERNAL_cd9e47aa_4_k_cu_b435f6ac_27974cuda3std6ranges3__45__cpo4swapE:
	.zero		1
.L_10:


//--------------------- .nv.constant0._ZN7cutlass13device_kernelINS_4gemm6kernel13GemmUniversalINS1_17GroupProblemShapeIN4cute5tupleIJiiiEEEEENS1_10collective13CollectiveMmaINS1_40MainloopSm100ArrayTmaUmmaWarpSpecializedILi3ELi8ELi4ENS6_IJNS5_1CILi2EEENSC_ILi1EEESE_EEEEENS6_IJNSC_ILi256EEENSC_ILi128EEESI_EEENS_6half_tEPNS6_IJlSE_NSC_ILi0EEEEEESK_SN_NS5_8TiledMMAINS5_8MMA_AtomIJNS5_26SM100_MMA_F16BF16_2x1SM_SSISK_SK_fLi256ELi128ELNS5_4UMMA5MajorE0ELSS_0ELNSR_7ScaleInE0ELST_0EEEEEENS5_6LayoutINS6_IJSE_SE_SE_EEENS6_IJSL_SL_SL_EEEEENS6_IJNS5_10UnderscoreES10_S10_EEEEENS5_18SM100_TMA_2SM_LOADENS5_14ComposedLayoutINS5_7SwizzleILi3ELi4ELi3EEENS5_18smem_ptr_flag_bitsILi16EEENSW_INS6_IJNSC_ILi8EEENSC_ILi64EEEEEENS6_IJS1A_SE_EEEEEEEvNS5_8identityES13_S1E_vS1F_EENS_8epilogue10collective18CollectiveEpilogueINS1H_31Sm100PtrArrayTmaWarpSpecializedILi4ELi2ELi32ELb1ELb0EEEJNS6_IJSI_SI_SI_EEENS6_IJNSW_ISI_SE_EENSW_INSC_ILi32EEESE_EEEEESK_PNS6_IJSE_lSL_EEESK_S1S_NS1H_6fusion15FusionCallbacksIS1L_NS1T_17LinearCombinationISK_fSK_fLNS_15FloatRoundStyleE2EEES1M_S1Q_JEEENS5_5SM1004TMEM4LOAD26SM100_TMEM_LOAD_16dp256b4xENS5_13SM90_TMA_LOADENS14_IS16_S18_NSW_INS6_IJS1A_S19_EEENS6_IJSE_S1A_EEEEEEENS5_17SM75_U16x8_LDSM_TENS5_14SM90_TMA_STOREES27_NS5_17SM90_U16x8_STSM_TENS5_39AutoVectorizingCopyWithAssumedAlignmentILi128EEEEEEvvEEEEvNT_6ParamsE --------------------------
	.section	.nv.constant0._ZN7cutlass13device_kernelINS_4gemm6kernel13GemmUniversalINS1_17GroupProblemShapeIN4cute5tupleIJiiiEEEEENS1_10collective13CollectiveMmaINS1_40MainloopSm100ArrayTmaUmmaWarpSpecializedILi3ELi8ELi4ENS6_IJNS5_1CILi2EEENSC_ILi1EEESE_EEEEENS6_IJNSC_ILi256EEENSC_ILi128EEESI_EEENS_6half_tEPNS6_IJlSE_NSC_ILi0EEEEEESK_SN_NS5_8TiledMMAINS5_8MMA_AtomIJNS5_26SM100_MMA_F16BF16_2x1SM_SSISK_SK_fLi256ELi128ELNS5_4UMMA5MajorE0ELSS_0ELNSR_7ScaleInE0ELST_0EEEEEENS5_6LayoutINS6_IJSE_SE_SE_EEENS6_IJSL_SL_SL_EEEEENS6_IJNS5_10UnderscoreES10_S10_EEEEENS5_18SM100_TMA_2SM_LOADENS5_14ComposedLayoutINS5_7SwizzleILi3ELi4ELi3EEENS5_18smem_ptr_flag_bitsILi16EEENSW_INS6_IJNSC_ILi8EEENSC_ILi64EEEEEENS6_IJS1A_SE_EEEEEEEvNS5_8identityES13_S1E_vS1F_EENS_8epilogue10collective18CollectiveEpilogueINS1H_31Sm100PtrArrayTmaWarpSpecializedILi4ELi2ELi32ELb1ELb0EEEJNS6_IJSI_SI_SI_EEENS6_IJNSW_ISI_SE_EENSW_INSC_ILi32EEESE_EEEEESK_PNS6_IJSE_lSL_EEESK_S1S_NS1H_6fusion15FusionCallbacksIS1L_NS1T_17LinearCombinationISK_fSK_fLNS_15FloatRoundStyleE2EEES1M_S1Q_JEEENS5_5SM1004TMEM4LOAD26SM100_TMEM_LOAD_16dp256b4xENS5_13SM90_TMA_LOADENS14_IS16_S18_NSW_INS6_IJS1A_S19_EEENS6_IJSE_S1A_EEEEEEENS5_17SM75_U16x8_LDSM_TENS5_14SM90_TMA_STOREES27_NS5_17SM90_U16x8_STSM_TENS5_39AutoVectorizingCopyWithAssumedAlignmentILi128EEEEEEvvEEEEvNT_6ParamsE,"a",@progbits
	.sectionflags	@""
	.align	4
.nv.constant0._ZN7cutlass13device_kernelINS_4gemm6kernel13GemmUniversalINS1_17GroupProblemShapeIN4cute5tupleIJiiiEEEEENS1_10collective13CollectiveMmaINS1_40MainloopSm100ArrayTmaUmmaWarpSpecializedILi3ELi8ELi4ENS6_IJNS5_1CILi2EEENSC_ILi1EEESE_EEEEENS6_IJNSC_ILi256EEENSC_ILi128EEESI_EEENS_6half_tEPNS6_IJlSE_NSC_ILi0EEEEEESK_SN_NS5_8TiledMMAINS5_8MMA_AtomIJNS5_26SM100_MMA_F16BF16_2x1SM_SSISK_SK_fLi256ELi128ELNS5_4UMMA5MajorE0ELSS_0ELNSR_7ScaleInE0ELST_0EEEEEENS5_6LayoutINS6_IJSE_SE_SE_EEENS6_IJSL_SL_SL_EEEEENS6_IJNS5_10UnderscoreES10_S10_EEEEENS5_18SM100_TMA_2SM_LOADENS5_14ComposedLayoutINS5_7SwizzleILi3ELi4ELi3EEENS5_18smem_ptr_flag_bitsILi16EEENSW_INS6_IJNSC_ILi8EEENSC_ILi64EEEEEENS6_IJS1A_SE_EEEEEEEvNS5_8identityES13_S1E_vS1F_EENS_8epilogue10collective18CollectiveEpilogueINS1H_31Sm100PtrArrayTmaWarpSpecializedILi4ELi2ELi32ELb1ELb0EEEJNS6_IJSI_SI_SI_EEENS6_IJNSW_ISI_SE_EENSW_INSC_ILi32EEESE_EEEEESK_PNS6_IJSE_lSL_EEESK_S1S_NS1H_6fusion15FusionCallbacksIS1L_NS1T_17LinearCombinationISK_fSK_fLNS_15FloatRoundStyleE2EEES1M_S1Q_JEEENS5_5SM1004TMEM4LOAD26SM100_TMEM_LOAD_16dp256b4xENS5_13SM90_TMA_LOADENS14_IS16_S18_NSW_INS6_IJS1A_S19_EEENS6_IJSE_S1A_EEEEEEENS5_17SM75_U16x8_LDSM_TENS5_14SM90_TMA_STOREES27_NS5_17SM90_U16x8_STSM_TENS5_39AutoVectorizingCopyWithAssumedAlignmentILi128EEEEEEvvEEEEvNT_6ParamsE:
	.zero		3200


//--------------------- SYMBOLS --------------------------

	.type		.nv.reservedSmem.offset0,@object
	.size		.nv.reservedSmem.offset0,0x4
	.type		.nv.reservedSmem.cap,@object
	.size		.nv.reservedSmem.cap,0x4
	.type		__assertfail,@function
